def matmul_kernel(
    a_ptr,
    b_ptr,
    c_ptr,
    M,
    N,
    K,
    stride_am,
    stride_ak,
    stride_bk,
    stride_bn,
    stride_cm,
    stride_cn,
    BLOCK_M: tl.constexpr,
    BLOCK_N: tl.constexpr,
    BLOCK_K: tl.constexpr,
    GROUP_M: tl.constexpr,
):
    pid = tl.program_id(axis=0)
    num_pid_m = tl.cdiv(M, BLOCK_M)
    num_pid_n = tl.cdiv(N, BLOCK_N)
    num_pid_in_group = GROUP_M * num_pid_n
    group_id = pid // num_pid_in_group
    first_pid_m = group_id * GROUP_M
    group_size_m = min(num_pid_m - first_pid_m, GROUP_M)
    pid_m = first_pid_m + ((pid % num_pid_in_group) % group_size_m)
    pid_n = (pid % num_pid_in_group) // group_size_m

    offs_am = (pid_m * BLOCK_M + tl.arange(0, BLOCK_M)) % M
    offs_bn = (pid_n * BLOCK_N + tl.arange(0, BLOCK_N)) % N
    offs_k = tl.arange(0, BLOCK_K)
    a_ptrs = a_ptr + offs_am[:, None] * stride_am + offs_k[None, :] * stride_ak
    b_ptrs = b_ptr + offs_k[:, None] * stride_bk + offs_bn[None, :] * stride_bn

    acc = tl.zeros((BLOCK_M, BLOCK_N), dtype=tl.float32)
    for kk in range(0, tl.cdiv(K, BLOCK_K)):
        a = tl.load(a_ptrs, mask=offs_k[None, :] < K - kk * BLOCK_K, other=0.0)
        b = tl.load(b_ptrs, mask=offs_k[:, None] < K - kk * BLOCK_K, other=0.0)
        acc = tl.dot(a, b, acc)
        a_ptrs += BLOCK_K * stride_ak
        b_ptrs += BLOCK_K * stride_bk

    c = acc.to(c_ptr.dtype.element_ty)
    offs_cm = pid_m * BLOCK_M + tl.arange(0, BLOCK_M)
    offs_cn = pid_n * BLOCK_N + tl.arange(0, BLOCK_N)
    c_ptrs = c_ptr + offs_cm[:, None] * stride_cm + offs_cn[None, :] * stride_cn
    mask = (offs_cm[:, None] < M) & (offs_cn[None, :] < N)
    tl.store(c_ptrs, c, mask=mask)

# config = {"BLOCK_K": 128, "BLOCK_M": 64, "BLOCK_N": 256, "GROUP_M": 8, "arch": "sm_100", "dtype": "fp8e5m2", "num_ctas": 1, "num_stages": 3, "num_warps": 1}
# arch = sm_100


// ===== COMPILED SASS (sm_100a) =====

	.target	sm_100a

	.elftype	@"ET_EXEC"


//--------------------- .note.nv.tkinfo           --------------------------
	.section	.note.nv.tkinfo,"",@"SHT_NOTE"
	.sectionflags	@"SHF_NOTE_NV_TKINFO"
	.tkinfo
        /*0018*/ 	.word	0x00000081
        /*0030*/ 	.string	""
        /*0030*/ 	.string	"ptxas-blackwell"
        /*0030*/ 	.string	"Cuda compilation tools, release 12.9, V12.9.86"
        /*0030*/ 	.string	"Build cuda_12.9.r12.9/compiler.36037853_0"
        /*0030*/ 	.string	"-v  -suppress-debug-info  -lineinfo  -arch sm_100a "



//--------------------- .note.nv.cuver            --------------------------
	.section	.note.nv.cuver,"",@"SHT_NOTE"
	.sectionflags	@"SHF_NOTE_NV_CUVER"
        /*0018*/ 	.short	0x0001
        /*001a*/ 	.short	0x0064
        /*001c*/ 	.short	0x0001
        /*001e*/ 	.short	0x0000
        /*0020*/ 	.short	0x0001
        /*0022*/ 	.short	0x0000


//--------------------- .nv.info                  --------------------------
	.section	.nv.info,"",@"SHT_CUDA_INFO"
	.align	4


	//----- nvinfo : EIATTR_REGCOUNT
	.align		4
        /*0000*/ 	.byte	0x04, 0x2f
        /*0002*/ 	.short	(.L_1 - .L_0)
	.align		4
.L_0:
        /*0004*/ 	.word	index@(matmul_kernel)
        /*0008*/ 	.word	0x00000040


	//----- nvinfo : EIATTR_FRAME_SIZE
	.align		4
.L_1:
        /*000c*/ 	.byte	0x04, 0x11
        /*000e*/ 	.short	(.L_3 - .L_2)
	.align		4
.L_2:
        /*0010*/ 	.word	index@(matmul_kernel)
        /*0014*/ 	.word	0x00005e28


	//----- nvinfo : EIATTR_MIN_STACK_SIZE
	.align		4
.L_3:
        /*0018*/ 	.byte	0x04, 0x12
        /*001a*/ 	.short	(.L_5 - .L_4)
	.align		4
.L_4:
        /*001c*/ 	.word	index@(matmul_kernel)
        /*0020*/ 	.word	0x00005e28
.L_5:


//--------------------- .nv.info.matmul_kernel    --------------------------
	.section	.nv.info.matmul_kernel,"",@"SHT_CUDA_INFO"
	.sectionflags	@""
	.align	4


	//----- nvinfo : EIATTR_CUDA_API_VERSION
	.align		4
        /*0000*/ 	.byte	0x04, 0x37
        /*0002*/ 	.short	(.L_7 - .L_6)
.L_6:
        /*0004*/ 	.word	0x00000081


	//----- nvinfo : EIATTR_KPARAM_INFO
	.align		4
.L_7:
        /*0008*/ 	.byte	0x04, 0x17
        /*000a*/ 	.short	(.L_9 - .L_8)
.L_8:
        /*000c*/ 	.word	0x00000000
        /*0010*/ 	.short	0x000d
        /*0012*/ 	.short	0x0048
        /*0014*/ 	.byte	0x00, 0xf4, 0x21, 0x00


	//----- nvinfo : EIATTR_KPARAM_INFO
	.align		4
.L_9:
        /*0018*/ 	.byte	0x04, 0x17
        /*001a*/ 	.short	(.L_11 - .L_10)
.L_10:
        /*001c*/ 	.word	0x00000000
        /*0020*/ 	.short	0x000c
        /*0022*/ 	.short	0x0040
        /*0024*/ 	.byte	0x00, 0xf4, 0x21, 0x00


	//----- nvinfo : EIATTR_KPARAM_INFO
	.align		4
.L_11:
        /*0028*/ 	.byte	0x04, 0x17
        /*002a*/ 	.short	(.L_13 - .L_12)
.L_12:
        /*002c*/ 	.word	0x00000000
        /*0030*/ 	.short	0x000b
        /*0032*/ 	.short	0x0038
        /*0034*/ 	.byte	0x00, 0xf0, 0x11, 0x00


	//----- nvinfo : EIATTR_KPARAM_INFO
	.align		4
.L_13:
        /*0038*/ 	.byte	0x04, 0x17
        /*003a*/ 	.short	(.L_15 - .L_14)
.L_14:
        /*003c*/ 	.word	0x00000000
        /*0040*/ 	.short	0x000a
        /*0042*/ 	.short	0x0034
        /*0044*/ 	.byte	0x00, 0xf0, 0x11, 0x00


	//----- nvinfo : EIATTR_KPARAM_INFO
	.align		4
.L_15:
        /*0048*/ 	.byte	0x04, 0x17
        /*004a*/ 	.short	(.L_17 - .L_16)
.L_16:
        /*004c*/ 	.word	0x00000000
        /*0050*/ 	.short	0x0009
        /*0052*/ 	.short	0x0030
        /*0054*/ 	.byte	0x00, 0xf0, 0x11, 0x00


	//----- nvinfo : EIATTR_KPARAM_INFO
	.align		4
.L_17:
        /*0058*/ 	.byte	0x04, 0x17
        /*005a*/ 	.short	(.L_19 - .L_18)
.L_18:
        /*005c*/ 	.word	0x00000000
        /*0060*/ 	.short	0x0008
        /*0062*/ 	.short	0x002c
        /*0064*/ 	.byte	0x00, 0xf0, 0x11, 0x00


	//----- nvinfo : EIATTR_KPARAM_INFO
	.align		4
.L_19:
        /*0068*/ 	.byte	0x04, 0x17
        /*006a*/ 	.short	(.L_21 - .L_20)
.L_20:
        /*006c*/ 	.word	0x00000000
        /*0070*/ 	.short	0x0007
        /*0072*/ 	.short	0x0028
        /*0074*/ 	.byte	0x00, 0xf0, 0x11, 0x00


	//----- nvinfo : EIATTR_KPARAM_INFO
	.align		4
.L_21:
        /*0078*/ 	.byte	0x04, 0x17
        /*007a*/ 	.short	(.L_23 - .L_22)
.L_22:
        /*007c*/ 	.word	0x00000000
        /*0080*/ 	.short	0x0006
        /*0082*/ 	.short	0x0024
        /*0084*/ 	.byte	0x00, 0xf0, 0x11, 0x00


	//----- nvinfo : EIATTR_KPARAM_INFO
	.align		4
.L_23:
        /*0088*/ 	.byte	0x04, 0x17
        /*008a*/ 	.short	(.L_25 - .L_24)
.L_24:
        /*008c*/ 	.word	0x00000000
        /*0090*/ 	.short	0x0005
        /*0092*/ 	.short	0x0020
        /*0094*/ 	.byte	0x00, 0xf0, 0x11, 0x00


	//----- nvinfo : EIATTR_KPARAM_INFO
	.align		4
.L_25:
        /*0098*/ 	.byte	0x04, 0x17
        /*009a*/ 	.short	(.L_27 - .L_26)
.L_26:
        /*009c*/ 	.word	0x00000000
        /*00a0*/ 	.short	0x0004
        /*00a2*/ 	.short	0x001c
        /*00a4*/ 	.byte	0x00, 0xf0, 0x11, 0x00


	//----- nvinfo : EIATTR_KPARAM_INFO
	.align		4
.L_27:
        /*00a8*/ 	.byte	0x04, 0x17
        /*00aa*/ 	.short	(.L_29 - .L_28)
.L_28:
        /*00ac*/ 	.word	0x00000000
        /*00b0*/ 	.short	0x0003
        /*00b2*/ 	.short	0x0018
        /*00b4*/ 	.byte	0x00, 0xf0, 0x11, 0x00


	//----- nvinfo : EIATTR_KPARAM_INFO
	.align		4
.L_29:
        /*00b8*/ 	.byte	0x04, 0x17
        /*00ba*/ 	.short	(.L_31 - .L_30)
.L_30:
        /*00bc*/ 	.word	0x00000000
        /*00c0*/ 	.short	0x0002
        /*00c2*/ 	.short	0x0010
        /*00c4*/ 	.byte	0x00, 0xf4, 0x21, 0x00


	//----- nvinfo : EIATTR_KPARAM_INFO
	.align		4
.L_31:
        /*00c8*/ 	.byte	0x04, 0x17
        /*00ca*/ 	.short	(.L_33 - .L_32)
.L_32:
        /*00cc*/ 	.word	0x00000000
        /*00d0*/ 	.short	0x0001
        /*00d2*/ 	.short	0x0008
        /*00d4*/ 	.byte	0x00, 0xf4, 0x21, 0x00


	//----- nvinfo : EIATTR_KPARAM_INFO
	.align		4
.L_33:
        /*00d8*/ 	.byte	0x04, 0x17
        /*00da*/ 	.short	(.L_35 - .L_34)
.L_34:
        /*00dc*/ 	.word	0x00000000
        /*00e0*/ 	.short	0x0000
        /*00e2*/ 	.short	0x0000
        /*00e4*/ 	.byte	0x00, 0xf4, 0x21, 0x00


	//----- nvinfo : EIATTR_SPARSE_MMA_MASK
	.align		4
.L_35:
        /*00e8*/ 	.byte	0x03, 0x50
        /*00ea*/ 	.short	0x0000


	//----- nvinfo : EIATTR_MAXREG_COUNT
	.align		4
        /*00ec*/ 	.byte	0x03, 0x1b
        /*00ee*/ 	.short	0x00ff


	//----- nvinfo : EIATTR_NUM_BARRIERS
	.align		4
        /*00f0*/ 	.byte	0x02, 0x4c
        /*00f2*/ 	.byte	0x01
	.zero		1


	//----- nvinfo : EIATTR_ANNOTATIONS
	.align		4
        /*00f4*/ 	.byte	0x04, 0x55
        /*00f6*/ 	.short	(.L_37 - .L_36)


	//   ....[0]....
.L_36:
        /*00f8*/ 	.word	0x00000001
        /*00fc*/ 	.byte	0x50, 0x00, 0x00, 0x00, 0x01, 0x00, 0x00, 0x00, 0x90, 0x00, 0x00, 0x00, 0x01, 0x00, 0x00, 0x00
        /* <DEDUP_REMOVED lines=2942> */
        /*b8ec*/ 	.byte	0xd0, 0x22, 0x03, 0x00


	//----- nvinfo : EIATTR_COOP_GROUP_MASK_REGIDS
	.align		4
.L_37:
        /*b8f0*/ 	.byte	0x04, 0x29
        /*b8f2*/ 	.short	(.L_39 - .L_38)


	//   ....[0]....
.L_38:
        /*b8f4*/ 	.word	0xffffffff


	//   ....[1]....
        /*b8f8*/ 	.word	0xffffffff


	//   ....[2]....
        /*b8fc*/ 	.word	0xffffffff


	//   ....[3]....
        /*b900*/ 	.word	0xffffffff


	//   ....[4]....
        /*b904*/ 	.word	0xffffffff


	//   ....[5]....
        /*b908*/ 	.word	0xffffffff


	//   ....[6]....
        /*b90c*/ 	.word	0xffffffff


	//   ....[7]....
        /*b910*/ 	.word	0xffffffff


	//   ....[8]....
        /*b914*/ 	.word	0xffffffff


	//   ....[9]....
        /*b918*/ 	.word	0xffffffff


	//   ....[10]....
        /*b91c*/ 	.word	0xffffffff


	//   ....[11]....
        /*b920*/ 	.word	0xffffffff


	//   ....[12]....
        /*b924*/ 	.word	0xffffffff


	//   ....[13]....
        /*b928*/ 	.word	0xffffffff


	//   ....[14]....
        /*b92c*/ 	.word	0xffffffff


	//   ....[15]....
        /*b930*/ 	.word	0xffffffff


	//   ....[16]....
        /*b934*/ 	.word	0xffffffff


	//   ....[17]....
        /*b938*/ 	.word	0xffffffff


	//   ....[18]....
        /*b93c*/ 	.word	0xffffffff


	//   ....[19]....
        /*b940*/ 	.word	0xffffffff


	//   ....[20]....
        /*b944*/ 	.word	0xffffffff


	//   ....[21]....
        /*b948*/ 	.word	0xffffffff


	//   ....[22]....
        /*b94c*/ 	.word	0xffffffff


	//   ....[23]....
        /*b950*/ 	.word	0xffffffff


	//   ....[24]....
        /*b954*/ 	.word	0xffffffff


	//   ....[25]....
        /*b958*/ 	.word	0xffffffff


	//   ....[26]....
        /*b95c*/ 	.word	0xffffffff


	//   ....[27]....
        /*b960*/ 	.word	0xffffffff


	//   ....[28]....
        /*b964*/ 	.word	0xffffffff


	//   ....[29]....
        /*b968*/ 	.word	0xffffffff


	//   ....[30]....
        /*b96c*/ 	.word	0xffffffff


	//   ....[31]....
        /*b970*/ 	.word	0xffffffff


	//   ....[32]....
        /*b974*/ 	.word	0xffffffff


	//   ....[33]....
        /*b978*/ 	.word	0xffffffff


	//   ....[34]....
        /*b97c*/ 	.word	0xffffffff


	//   ....[35]....
        /*b980*/ 	.word	0xffffffff


	//   ....[36]....
        /*b984*/ 	.word	0xffffffff


	//   ....[37]....
        /*b988*/ 	.word	0xffffffff


	//   ....[38]....
        /*b98c*/ 	.word	0xffffffff


	//   ....[39]....
        /*b990*/ 	.word	0xffffffff


	//   ....[40]....
        /*b994*/ 	.word	0xffffffff


	//   ....[41]....
        /*b998*/ 	.word	0xffffffff


	//   ....[42]....
        /*b99c*/ 	.word	0xffffffff


	//   ....[43]....
        /*b9a0*/ 	.word	0xffffffff


	//   ....[44]....
        /*b9a4*/ 	.word	0xffffffff


	//   ....[45]....
        /*b9a8*/ 	.word	0xffffffff


	//   ....[46]....
        /*b9ac*/ 	.word	0xffffffff


	//   ....[47]....
        /*b9b0*/ 	.word	0xffffffff


	//   ....[48]....
        /*b9b4*/ 	.word	0xffffffff


	//   ....[49]....
        /*b9b8*/ 	.word	0xffffffff


	//   ....[50]....
        /*b9bc*/ 	.word	0xffffffff


	//   ....[51]....
        /*b9c0*/ 	.word	0xffffffff


	//   ....[52]....
        /*b9c4*/ 	.word	0xffffffff


	//   ....[53]....
        /*b9c8*/ 	.word	0xffffffff


	//   ....[54]....
        /*b9cc*/ 	.word	0xffffffff


	//   ....[55]....
        /*b9d0*/ 	.word	0xffffffff


	//   ....[56]....
        /*b9d4*/ 	.word	0xffffffff


	//   ....[57]....
        /*b9d8*/ 	.word	0xffffffff


	//   ....[58]....
        /*b9dc*/ 	.word	0xffffffff


	//   ....[59]....
        /*b9e0*/ 	.word	0xffffffff


	//   ....[60]....
        /*b9e4*/ 	.word	0xffffffff


	//   ....[61]....
        /*b9e8*/ 	.word	0xffffffff


	//   ....[62]....
        /*b9ec*/ 	.word	0xffffffff


	//----- nvinfo : EIATTR_COOP_GROUP_INSTR_OFFSETS
	.align		4
.L_39:
        /*b9f0*/ 	.byte	0x04, 0x28
        /*b9f2*/ 	.short	(.L_41 - .L_40)


	//   ....[0]....
.L_40:
        /*b9f4*/ 	.word	0x000db800


	//   ....[1]....
        /*b9f8*/ 	.word	0x000db940


	//   ....[2]....
        /*b9fc*/ 	.word	0x000db9c0


	//   ....[3]....
        /*ba00*/ 	.word	0x000dba00


	//   ....[4]....
        /*ba04*/ 	.word	0x000dba60


	//   ....[5]....
        /*ba08*/ 	.word	0x000dbb00


	//   ....[6]....
        /*ba0c*/ 	.word	0x000dbc80


	//   ....[7]....
        /*ba10*/ 	.word	0x000dbcf0


	//   ....[8]....
        /*ba14*/ 	.word	0x000dbd40


	//   ....[9]....
        /*ba18*/ 	.word	0x000dbe00


	//   ....[10]....
        /*ba1c*/ 	.word	0x000dbe60


	//   ....[11]....
        /*ba20*/ 	.word	0x000dbec0


	//   ....[12]....
        /*ba24*/ 	.word	0x000dbf20


	//   ....[13]....
        /*ba28*/ 	.word	0x000dbfe0


	//   ....[14]....
        /*ba2c*/ 	.word	0x000dc020


	//   ....[15]....
        /*ba30*/ 	.word	0x000dc080


	//   ....[16]....
        /*ba34*/ 	.word	0x000dc1b0


	//   ....[17]....
        /*ba38*/ 	.word	0x000dc260


	//   ....[18]....
        /*ba3c*/ 	.word	0x000dc290


	//   ....[19]....
        /*ba40*/ 	.word	0x000dc350


	//   ....[20]....
        /*ba44*/ 	.word	0x000dc3c0


	//   ....[21]....
        /*ba48*/ 	.word	0x000dc410


	//   ....[22]....
        /*ba4c*/ 	.word	0x000dc4c0


	//   ....[23]....
        /*ba50*/ 	.word	0x000dc5c0


	//   ....[24]....
        /*ba54*/ 	.word	0x000dc5f0


	//   ....[25]....
        /*ba58*/ 	.word	0x000dc6c0


	//   ....[26]....
        /*ba5c*/ 	.word	0x000dc720


	//   ....[27]....
        /*ba60*/ 	.word	0x000dc7f0


	//   ....[28]....
        /*ba64*/ 	.word	0x000dc830


	//   ....[29]....
        /*ba68*/ 	.word	0x000dc900


	//   ....[30]....
        /*ba6c*/ 	.word	0x000dc960


	//   ....[31]....
        /*ba70*/ 	.word	0x000dca50


	//   ....[32]....
        /*ba74*/ 	.word	0x000dca90


	//   ....[33]....
        /*ba78*/ 	.word	0x000dcb90


	//   ....[34]....
        /*ba7c*/ 	.word	0x000dcc30


	//   ....[35]....
        /*ba80*/ 	.word	0x000dcc80


	//   ....[36]....
        /*ba84*/ 	.word	0x000dccf0


	//   ....[37]....
        /*ba88*/ 	.word	0x000dcda0


	//   ....[38]....
        /*ba8c*/ 	.word	0x000dceb0


	//   ....[39]....
        /*ba90*/ 	.word	0x000dcf00


	//   ....[40]....
        /*ba94*/ 	.word	0x000dcf30


	//   ....[41]....
        /*ba98*/ 	.word	0x000dd0d0


	//   ....[42]....
        /*ba9c*/ 	.word	0x000dd0f0


	//   ....[43]....
        /*baa0*/ 	.word	0x000dd150


	//   ....[44]....
        /*baa4*/ 	.word	0x000dd180


	//   ....[45]....
        /*baa8*/ 	.word	0x000dd280


	//   ....[46]....
        /*baac*/ 	.word	0x000dd370


	//   ....[47]....
        /*bab0*/ 	.word	0x000dd3b0


	//   ....[48]....
        /*bab4*/ 	.word	0x000dd3d0


	//   ....[49]....
        /*bab8*/ 	.word	0x000dd580


	//   ....[50]....
        /*babc*/ 	.word	0x000dd5a0


	//   ....[51]....
        /*bac0*/ 	.word	0x000dd600


	//   ....[52]....
        /*bac4*/ 	.word	0x000dd620


	//   ....[53]....
        /*bac8*/ 	.word	0x000dd710


	//   ....[54]....
        /*bacc*/ 	.word	0x000dd730


	//   ....[55]....
        /*bad0*/ 	.word	0x000dd760


	//   ....[56]....
        /*bad4*/ 	.word	0x000dd790


	//   ....[57]....
        /*bad8*/ 	.word	0x000dd7c0


	//   ....[58]....
        /*badc*/ 	.word	0x000dd7f0


	//   ....[59]....
        /*bae0*/ 	.word	0x000dd860


	//   ....[60]....
        /*bae4*/ 	.word	0x000dd890


	//   ....[61]....
        /*bae8*/ 	.word	0x000dd8d0


	//   ....[62]....
        /*baec*/ 	.word	0x000dd930


	//----- nvinfo : EIATTR_VRC_CTA_INIT_COUNT
	.align		4
.L_41:
        /*baf0*/ 	.byte	0x02, 0x4a
	.zero		1
	.zero		1


	//----- nvinfo : EIATTR_EXIT_INSTR_OFFSETS
	.align		4
        /*baf4*/ 	.byte	0x04, 0x1c
        /*baf6*/ 	.short	(.L_43 - .L_42)


	//   ....[0]....
.L_42:
        /*baf8*/ 	.word	0x000e8760


	//   ....[1]....
        /*bafc*/ 	.word	0x000e8790


	//----- nvinfo : EIATTR_REQNTID
	.align		4
.L_43:
        /*bb00*/ 	.byte	0x04, 0x10
        /*bb02*/ 	.short	(.L_45 - .L_44)
.L_44:
        /*bb04*/ 	.word	0x00000020
        /*bb08*/ 	.word	0x00000001
        /*bb0c*/ 	.word	0x00000001


	//----- nvinfo : EIATTR_CBANK_PARAM_SIZE
	.align		4
.L_45:
        /*bb10*/ 	.byte	0x03, 0x19
        /*bb12*/ 	.short	0x0050


	//----- nvinfo : EIATTR_PARAM_CBANK
	.align		4
        /*bb14*/ 	.byte	0x04, 0x0a
        /*bb16*/ 	.short	(.L_47 - .L_46)
	.align		4
.L_46:
        /*bb18*/ 	.word	index@(.nv.constant0.matmul_kernel)
        /*bb1c*/ 	.short	0x0380
        /*bb1e*/ 	.short	0x0050


	//----- nvinfo : EIATTR_SW_WAR
	.align		4
.L_47:
        /*bb20*/ 	.byte	0x04, 0x36
        /*bb22*/ 	.short	(.L_49 - .L_48)
.L_48:
        /*bb24*/ 	.word	0x00000008
.L_49:


//--------------------- .nv.compat                --------------------------
	.section	.nv.compat,"",@"SHT_CUDA_COMPAT_INFO"
	.align	4
        /*0000*/ 	.byte	0x02, 0x02, 0x02, 0x00, 0x02, 0x05, 0x05, 0x00, 0x02, 0x03, 0x00, 0x00, 0x02, 0x06, 0x01, 0x00


//--------------------- .nv.callgraph             --------------------------
	.section	.nv.callgraph,"",@"SHT_CUDA_CALLGRAPH"
	.align	4
	.sectionentsize	8
	.align		4
        /*0000*/ 	.word	0x00000000
	.align		4
        /*0004*/ 	.word	0xffffffff
	.align		4
        /*0008*/ 	.word	0x00000000
	.align		4
        /*000c*/ 	.word	0xfffffffe
	.align		4
        /*0010*/ 	.word	0x00000000
	.align		4
        /*0014*/ 	.word	0xfffffffd
	.align		4
        /*0018*/ 	.word	0x00000000
	.align		4
        /*001c*/ 	.word	0xfffffffc


//--------------------- .text.matmul_kernel       --------------------------
	.section	.text.matmul_kernel,"ax",@progbits
	.align	128
        .global         matmul_kernel
        .type           matmul_kernel,@function
        .size           matmul_kernel,(.L_x_3 - matmul_kernel)
        .other          matmul_kernel,@"STO_CUDA_ENTRY STV_DEFAULT"
matmul_kernel:
.text.matmul_kernel:
[----:B------:R-:W0:Y:S02]  /*0000*/  LDC R1, c[0x0][0x37c] ;  /* 0x0000df00ff017b82 */ /* 0x000e240000000800 */
[----:B0-----:R-:W-:-:S06]  /*0010*/  VIADD R1, R1, 0xffffa1d8 ;  /* 0xffffa1d801017836 */ /* 0x001fcc0000000000 */
[----:B------:R-:W0:Y:S01]  /*0020*/  LDC.64 R2, c[0x0][0x398] ;  /* 0x0000e600ff027b82 */ /* 0x000e220000000a00 */
[----:B------:R-:W1:Y:S01]  /*0030*/  S2R R7, SR_CTAID.X ;  /* 0x0000000000077919 */ /* 0x000e620000002500 */
[----:B------:R-:W2:Y:S01]  /*0040*/  LDCU UR41, c[0x0][0x3a0] ;  /* 0x00007400ff2977ac */ /* 0x000ea20008000800 */
[----:B------:R-:W-:Y:S01]  /*0050*/  STL [R1+0x810], RZ ;  /* 0x000810ff01007387 */ /* 0x000fe20000100800 */
[----:B------:R-:W-:Y:S01]  /*0060*/  UMOV UR4, 0x400 ;  /* 0x0000040000047882 */ /* 0x000fe20000000000 */
[----:B------:R-:W3:Y:S03]  /*0070*/  LDCU.64 UR54, c[0x0][0x358] ;  /* 0x00006b00ff3677ac */ /* 0x000ee60008000a00 */
[----:B------:R-:W4:Y:S01]  /*0080*/  S2UR UR5, SR_CgaCtaId ;  /* 0x00000000000579c3 */ /* 0x000f220000008800 */
[----:B------:R-:W-:Y:S04]  /*0090*/  STL [R1+0x814], RZ ;  /* 0x000814ff01007387 */ /* 0x000fe80000100800 */
[----:B------:R-:W-:Y:S04]  /*00a0*/  STL [R1+0x818], RZ ;  /* 0x000818ff01007387 */ /* 0x000fe80000100800 */
[----:B------:R-:W-:Y:S01]  /*00b0*/  STL [R1+0x81c], RZ ;  /* 0x00081cff01007387 */ /* 0x000fe20000100800 */
[----:B--2---:R-:W-:-:S03]  /*00c0*/  UIADD3 UR41, UPT, UPT, UR41, 0x7f, URZ ;  /* 0x0000007f29297890 */ /* 0x004fc6000fffe0ff */
[----:B------:R-:W-:Y:S01]  /*00d0*/  STL [R1+0x800], RZ ;  /* 0x000800ff01007387 */ /* 0x000fe20000100800 */
[----:B0-----:R-:W-:-:S03]  /*00e0*/  VIADD R0, R3, 0xff ;  /* 0x000000ff03007836 */ /* 0x001fc60000000000 */
[----:B------:R-:W-:Y:S01]  /*00f0*/  STL [R1+0x804], RZ ;  /* 0x000804ff01007387 */ /* 0x000fe20000100800 */
[----:B------:R-:W-:-:S03]  /*0100*/  UISETP.GE.AND UP0, UPT, UR41, 0x80, UPT ;  /* 0x000000802900788c */ /* 0x000fc6000bf06270 */
[----:B------:R-:W-:Y:S01]  /*0110*/  STL [R1+0x808], RZ ;  /* 0x000808ff01007387 */ /* 0x000fe20000100800 */
[----:B------:R-:W-:Y:S01]  /*0120*/  SHF.R.S32.HI R5, RZ, 0x1f, R0 ;  /* 0x0000001fff057819 */ /* 0x000fe20000011400 */
[----:B----4-:R-:W-:Y:S02]  /*0130*/  ULEA UR4, UR5, UR4, 0x18 ;  /* 0x0000000405047291 */ /* 0x010fe4000f8ec0ff */
[----:B------:R-:W-:Y:S01]  /*0140*/  STL [R1+0x80c], RZ ;  /* 0x00080cff01007387 */ /* 0x000fe20000100800 */
[----:B------:R-:W-:Y:S02]  /*0150*/  LEA.HI R5, R5, R0, RZ, 0x8 ;  /* 0x0000000005057211 */ /* 0x000fe400078f40ff */
[----:B-1----:R-:W-:Y:S01]  /*0160*/  IABS R10, R7 ;  /* 0x00000007000a7213 */ /* 0x002fe20000000000 */
[----:B------:R-:W-:Y:S01]  /*0170*/  STL [R1+0x7f0], RZ ;  /* 0x0007f0ff01007387 */ /* 0x000fe20000100800 */
[----:B------:R-:W-:-:S03]  /*0180*/  SHF.R.S32.HI R5, RZ, 0x8, R5 ;  /* 0x00000008ff057819 */ /* 0x000fc60000011405 */
[----:B------:R-:W-:Y:S02]  /*0190*/  STL [R1+0x7f4], RZ ;  /* 0x0007f4ff01007387 */ /* 0x000fe40000100800 */
[----:B------:R-:W-:Y:S02]  /*01a0*/  IMAD.SHL.U32 R6, R5, 0x8, RZ ;  /* 0x0000000805067824 */ /* 0x000fe400078e00ff */
[----:B------:R-:W-:Y:S03]  /*01b0*/  STL [R1+0x7f8], RZ ;  /* 0x0007f8ff01007387 */ /* 0x000fe60000100800 */
[-C--:B------:R-:W-:Y:S01]  /*01c0*/  IABS R9, R6.reuse ;  /* 0x0000000600097213 */ /* 0x080fe20000000000 */
[----:B------:R-:W-:Y:S01]  /*01d0*/  STL [R1+0x7fc], RZ ;  /* 0x0007fcff01007387 */ /* 0x000fe20000100800 */
[----:B------:R-:W-:Y:S02]  /*01e0*/  IABS R12, R6 ;  /* 0x00000006000c7213 */ /* 0x000fe40000000000 */
[----:B------:R-:W0:Y:S01]  /*01f0*/  I2F.RP R0, R9 ;  /* 0x0000000900007306 */ /* 0x000e220000209400 */
[----:B------:R-:W-:Y:S04]  /*0200*/  STL [R1+0x7e0], RZ ;  /* 0x0007e0ff01007387 */ /* 0x000fe80000100800 */
[----:B------:R-:W-:Y:S04]  /*0210*/  STL [R1+0x7e4], RZ ;  /* 0x0007e4ff01007387 */ /* 0x000fe80000100800 */
[----:B------:R-:W-:Y:S04]  /*0220*/  STL [R1+0x7e8], RZ ;  /* 0x0007e8ff01007387 */ /* 0x000fe80000100800 */
[----:B------:R-:W-:Y:S01]  /*0230*/  STL [R1+0x7ec], RZ ;  /* 0x0007ecff01007387 */ /* 0x000fe20000100800 */
[----:B0-----:R-:W0:Y:S03]  /*0240*/  MUFU.RCP R0, R0 ;  /* 0x0000000000007308 */ /* 0x001e260000001000 */
[----:B------:R-:W-:Y:S04]  /*0250*/  STL [R1+0x7d0], RZ ;  /* 0x0007d0ff01007387 */ /* 0x000fe80000100800 */
[----:B------:R-:W-:Y:S04]  /*0260*/  STL [R1+0x7d4], RZ ;  /* 0x0007d4ff01007387 */ /* 0x000fe80000100800 */
[----:B------:R-:W-:Y:S04]  /*0270*/  STL [R1+0x7d8], RZ ;  /* 0x0007d8ff01007387 */ /* 0x000fe80000100800 */
[----:B------:R-:W-:Y:S01]  /*0280*/  STL [R1+0x7dc], RZ ;  /* 0x0007dcff01007387 */ /* 0x000fe20000100800 */
[----:B0-----:R-:W-:-:S03]  /*0290*/  VIADD R4, R0, 0xffffffe ;  /* 0x0ffffffe00047836 */ /* 0x001fc60000000000 */
[----:B------:R-:W-:Y:S01]  /*02a0*/  STL [R1+0x7c0], RZ ;  /* 0x0007c0ff01007387 */ /* 0x000fe20000100800 */
[----:B------:R-:W-:Y:S01]  /*02b0*/  IMAD.MOV R0, RZ, RZ, -R12 ;  /* 0x000000ffff007224 */ /* 0x000fe200078e0a0c */
[----:B------:R0:W1:Y:S02]  /*02c0*/  F2I.FTZ.U32.TRUNC.NTZ R5, R4 ;  /* 0x0000000400057305 */ /* 0x000064000021f000 */
[----:B------:R-:W-:Y:S04]  /*02d0*/  STL [R1+0x7c4], RZ ;  /* 0x0007c4ff01007387 */ /* 0x000fe80000100800 */
[----:B------:R-:W-:Y:S04]  /*02e0*/  STL [R1+0x7c8], RZ ;  /* 0x0007c8ff01007387 */ /* 0x000fe80000100800 */
[----:B------:R-:W-:Y:S01]  /*02f0*/  STL [R1+0x7cc], RZ ;  /* 0x0007ccff01007387 */ /* 0x000fe20000100800 */
[----:B0-----:R-:W-:-:S03]  /*0300*/  IMAD.MOV.U32 R4, RZ, RZ, RZ ;  /* 0x000000ffff047224 */ /* 0x001fc600078e00ff */
[----:B------:R-:W-:Y:S01]  /*0310*/  STL [R1+0x7b0], RZ ;  /* 0x0007b0ff01007387 */ /* 0x000fe20000100800 */
[----:B-1----:R-:W-:-:S03]  /*0320*/  IMAD.MOV R8, RZ, RZ, -R5 ;  /* 0x000000ffff087224 */ /* 0x002fc600078e0a05 */
[----:B------:R-:W-:Y:S01]  /*0330*/  STL [R1+0x7b4], RZ ;  /* 0x0007b4ff01007387 */ /* 0x000fe20000100800 */
[----:B------:R-:W-:-:S03]  /*0340*/  IMAD R11, R8, R9, RZ ;  /* 0x00000009080b7224 */ /* 0x000fc600078e02ff */
[----:B------:R-:W-:Y:S01]  /*0350*/  STL [R1+0x7b8], RZ ;  /* 0x0007b8ff01007387 */ /* 0x000fe20000100800 */
[----:B------:R-:W-:Y:S02]  /*0360*/  IMAD.MOV.U32 R8, RZ, RZ, R10 ;  /* 0x000000ffff087224 */ /* 0x000fe400078e000a */
[----:B------:R-:W-:Y:S01]  /*0370*/  IMAD.HI.U32 R5, R5, R11, R4 ;  /* 0x0000000b05057227 */ /* 0x000fe200078e0004 */
[----:B------:R-:W-:Y:S04]  /*0380*/  STL [R1+0x7bc], RZ ;  /* 0x0007bcff01007387 */ /* 0x000fe80000100800 */
[----:B------:R-:W-:Y:S01]  /*0390*/  STL [R1+0x7a0], RZ ;  /* 0x0007a0ff01007387 */ /* 0x000fe20000100800 */
[----:B------:R-:W-:-:S03]  /*03a0*/  IMAD.HI.U32 R5, R5, R8, RZ ;  /* 0x0000000805057227 */ /* 0x000fc600078e00ff */
[----:B------:R-:W-:Y:S01]  /*03b0*/  STL [R1+0x7a4], RZ ;  /* 0x0007a4ff01007387 */ /* 0x000fe20000100800 */
[----:B------:R-:W-:-:S03]  /*03c0*/  IMAD R0, R5, R0, R8 ;  /* 0x0000000005007224 */ /* 0x000fc600078e0208 */
[----:B------:R-:W-:Y:S02]  /*03d0*/  STL [R1+0x7a8], RZ ;  /* 0x0007a8ff01007387 */ /* 0x000fe40000100800 */
[----:B------:R-:W-:Y:S02]  /*03e0*/  ISETP.GT.U32.AND P1, PT, R9, R0, PT ;  /* 0x000000000900720c */ /* 0x000fe40003f24070 */
[----:B------:R-:W-:Y:S04]  /*03f0*/  STL [R1+0x7ac], RZ ;  /* 0x0007acff01007387 */ /* 0x000fe80000100800 */
[----:B------:R-:W-:Y:S04]  /*0400*/  STL [R1+0x790], RZ ;  /* 0x000790ff01007387 */ /* 0x000fe80000100800 */
[----:B------:R-:W-:Y:S03]  /*0410*/  STL [R1+0x794], RZ ;  /* 0x000794ff01007387 */ /* 0x000fe60000100800 */
[----:B------:R-:W-:Y:S01]  /*0420*/  @!P1 IMAD.IADD R0, R0, 0x1, -R9 ;  /* 0x0000000100009824 */ /* 0x000fe200078e0a09 */
[----:B------:R-:W-:Y:S01]  /*0430*/  STL [R1+0x798], RZ ;  /* 0x000798ff01007387 */ /* 0x000fe20000100800 */
[----:B------:R-:W-:Y:S01]  /*0440*/  @!P1 VIADD R5, R5, 0x1 ;  /* 0x0000000105059836 */ /* 0x000fe20000000000 */
[----:B------:R-:W-:-:S02]  /*0450*/  ISETP.NE.AND P1, PT, R6, RZ, PT ;  /* 0x000000ff0600720c */ /* 0x000fc40003f25270 */
[----:B------:R-:W-:Y:S01]  /*0460*/  STL [R1+0x79c], RZ ;  /* 0x00079cff01007387 */ /* 0x000fe20000100800 */
[----:B------:R-:W-:Y:S02]  /*0470*/  ISETP.GE.U32.AND P0, PT, R0, R9, PT ;  /* 0x000000090000720c */ /* 0x000fe40003f06070 */
[----:B------:R-:W-:Y:S01]  /*0480*/  LOP3.LUT R0, R7, R6, RZ, 0x3c, !PT ;  /* 0x0000000607007212 */ /* 0x000fe200078e3cff */
[----:B------:R-:W-:Y:S03]  /*0490*/  STL [R1+0x780], RZ ;  /* 0x000780ff01007387 */ /* 0x000fe60000100800 */
[----:B------:R-:W-:Y:S01]  /*04a0*/  ISETP.GE.AND P2, PT, R0, RZ, PT ;  /* 0x000000ff0000720c */ /* 0x000fe20003f46270 */
[----:B------:R-:W-:Y:S01]  /*04b0*/  STL [R1+0x784], RZ ;  /* 0x000784ff01007387 */ /* 0x000fe20000100800 */
[----:B------:R-:W-:-:S03]  /*04c0*/  VIADD R0, R2, 0x3f ;  /* 0x0000003f02007836 */ /* 0x000fc60000000000 */
[----:B------:R-:W-:Y:S02]  /*04d0*/  STL [R1+0x788], RZ ;  /* 0x000788ff01007387 */ /* 0x000fe40000100800 */
[----:B------:R-:W-:Y:S02]  /*04e0*/  @P0 VIADD R5, R5, 0x1 ;  /* 0x0000000105050836 */ /* 0x000fe40000000000 */
[----:B------:R-:W-:Y:S02]  /*04f0*/  STL [R1+0x78c], RZ ;  /* 0x00078cff01007387 */ /* 0x000fe40000100800 */
[----:B------:R-:W-:Y:S01]  /*0500*/  IMAD.MOV.U32 R4, RZ, RZ, R5 ;  /* 0x000000ffff047224 */ /* 0x000fe200078e0005 */
[----:B------:R-:W-:Y:S01]  /*0510*/  SHF.R.S32.HI R5, RZ, 0x1f, R0 ;  /* 0x0000001fff057819 */ /* 0x000fe20000011400 */
[----:B------:R-:W-:Y:S02]  /*0520*/  STL [R1+0x770], RZ ;  /* 0x000770ff01007387 */ /* 0x000fe40000100800 */
[----:B------:R-:W-:Y:S01]  /*0530*/  @!P2 IMAD.MOV R4, RZ, RZ, -R4 ;  /* 0x000000ffff04a224 */ /* 0x000fe200078e0a04 */
[----:B------:R-:W-:Y:S01]  /*0540*/  @!P1 LOP3.LUT R4, RZ, R6, RZ, 0x33, !PT ;  /* 0x00000006ff049212 */ /* 0x000fe200078e33ff */
[----:B------:R-:W-:Y:S01]  /*0550*/  STL [R1+0x774], RZ ;  /* 0x000774ff01007387 */ /* 0x000fe20000100800 */
[----:B------:R-:W-:-:S03]  /*0560*/  LEA.HI R5, R5, R0, RZ, 0x6 ;  /* 0x0000000005057211 */ /* 0x000fc600078f30ff */
[----:B------:R-:W-:Y:S01]  /*0570*/  STL [R1+0x778], RZ ;  /* 0x000778ff01007387 */ /* 0x000fe20000100800 */
[----:B------:R-:W-:Y:S02]  /*0580*/  IMAD.SHL.U32 R8, R4, 0x8, RZ ;  /* 0x0000000804087824 */ /* 0x000fe400078e00ff */
[----:B------:R-:W-:Y:S01]  /*0590*/  IMAD.MOV R4, RZ, RZ, -R4 ;  /* 0x000000ffff047224 */ /* 0x000fe200078e0a04 */
[----:B------:R-:W-:Y:S02]  /*05a0*/  STL [R1+0x77c], RZ ;  /* 0x00077cff01007387 */ /* 0x000fe40000100800 */
[----:B------:R-:W-:Y:S01]  /*05b0*/  LEA.HI.SX32 R5, R5, -R8, 0x1a ;  /* 0x8000000805057211 */ /* 0x000fe200078fd2ff */
[----:B------:R-:W-:Y:S01]  /*05c0*/  IMAD R6, R6, R4, R7 ;  /* 0x0000000406067224 */ /* 0x000fe200078e0207 */
[----:B------:R-:W-:Y:S02]  /*05d0*/  STL [R1+0x760], RZ ;  /* 0x000760ff01007387 */ /* 0x000fe40000100800 */
[----:B------:R-:W-:-:S02]  /*05e0*/  VIMNMX R13, PT, PT, R5, 0x8, PT ;  /* 0x00000008050d7848 */ /* 0x000fc40003fe0100 */
[----:B------:R-:W-:Y:S01]  /*05f0*/  STL [R1+0x764], RZ ;  /* 0x000764ff01007387 */ /* 0x000fe20000100800 */
[----:B------:R-:W-:Y:S02]  /*0600*/  IABS R11, R6 ;  /* 0x00000006000b7213 */ /* 0x000fe40000000000 */
[----:B------:R-:W-:Y:S01]  /*0610*/  IABS R9, R13 ;  /* 0x0000000d00097213 */ /* 0x000fe20000000000 */
[----:B------:R-:W-:Y:S03]  /*0620*/  STL [R1+0x768], RZ ;  /* 0x000768ff01007387 */ /* 0x000fe60000100800 */
        /* <DEDUP_REMOVED lines=11> */
[----:B------:R-:W-:Y:S04]  /*06e0*/  STL [R1+0x74c], RZ ;  /* 0x00074cff01007387 */ /* 0x000fe80000100800 */
[----:B------:R-:W-:Y:S01]  /*06f0*/  STL [R1+0x730], RZ ;  /* 0x000730ff01007387 */ /* 0x000fe20000100800 */
[----:B------:R-:W0:Y:S03]  /*0700*/  F2I.FTZ.U32.TRUNC.NTZ R5, R5 ;  /* 0x0000000500057305 */ /* 0x000e26000021f000 */
[----:B------:R-:W-:Y:S04]  /*0710*/  STL [R1+0x734], RZ ;  /* 0x000734ff01007387 */ /* 0x000fe80000100800 */
[----:B------:R-:W-:Y:S04]  /*0720*/  STL [R1+0x738], RZ ;  /* 0x000738ff01007387 */ /* 0x000fe80000100800 */
[----:B------:R-:W-:Y:S04]  /*0730*/  STL [R1+0x73c], RZ ;  /* 0x00073cff01007387 */ /* 0x000fe80000100800 */
[----:B------:R-:W-:Y:S01]  /*0740*/  STL [R1+0x720], RZ ;  /* 0x000720ff01007387 */ /* 0x000fe20000100800 */
[----:B0-----:R-:W-:-:S03]  /*0750*/  IMAD.MOV R10, RZ, RZ, -R5 ;  /* 0x000000ffff0a7224 */ /* 0x001fc600078e0a05 */
[----:B------:R-:W-:Y:S01]  /*0760*/  STL [R1+0x724], RZ ;  /* 0x000724ff01007387 */ /* 0x000fe20000100800 */
[----:B------:R-:W-:Y:S01]  /*0770*/  IMAD.MOV.U32 R4, RZ, RZ, R10 ;  /* 0x000000ffff047224 */ /* 0x000fe200078e000a */
[----:B------:R-:W-:Y:S02]  /*0780*/  IABS R10, R13 ;  /* 0x0000000d000a7213 */ /* 0x000fe40000000000 */
[----:B------:R-:W-:Y:S01]  /*0790*/  STL [R1+0x728], RZ ;  /* 0x000728ff01007387 */ /* 0x000fe20000100800 */
[----:B------:R-:W-:Y:S02]  /*07a0*/  IMAD R7, R4, R9, RZ ;  /* 0x0000000904077224 */ /* 0x000fe400078e02ff */
[----:B------:R-:W-:Y:S01]  /*07b0*/  IMAD.MOV.U32 R4, RZ, RZ, RZ ;  /* 0x000000ffff047224 */ /* 0x000fe200078e00ff */
[----:B------:R-:W-:Y:S03]  /*07c0*/  STL [R1+0x72c], RZ ;  /* 0x00072cff01007387 */ /* 0x000fe60000100800 */
[----:B------:R-:W-:Y:S01]  /*07d0*/  IMAD.HI.U32 R4, R5, R7, R4 ;  /* 0x0000000705047227 */ /* 0x000fe200078e0004 */
[----:B------:R-:W-:Y:S03]  /*07e0*/  STL [R1+0x710], RZ ;  /* 0x000710ff01007387 */ /* 0x000fe60000100800 */
[----:B------:R-:W-:Y:S01]  /*07f0*/  IMAD.MOV R5, RZ, RZ, -R10 ;  /* 0x000000ffff057224 */ /* 0x000fe200078e0a0a */
        /* <DEDUP_REMOVED lines=18> */
[----:B------:R-:W-:Y:S04]  /*0920*/  STL [R1+0x6f8], RZ ;  /* 0x0006f8ff01007387 */ /* 0x000fe80000100800 */
[----:B------:R-:W-:Y:S02]  /*0930*/  STL [R1+0x6fc], RZ ;  /* 0x0006fcff01007387 */ /* 0x000fe40000100800 */
[----:B------:R-:W-:-:S02]  /*0940*/  @P0 VIADD R0, R0, 0x1 ;  /* 0x0000000100000836 */ /* 0x000fc40000000000 */
[----:B------:R-:W-:Y:S04]  /*0950*/  STL [R1+0x6e0], RZ ;  /* 0x0006e0ff01007387 */ /* 0x000fe80000100800 */
[----:B------:R-:W-:Y:S01]  /*0960*/  STL [R1+0x6e4], RZ ;  /* 0x0006e4ff01007387 */ /* 0x000fe20000100800 */
[----:B------:R-:W-:Y:S01]  /*0970*/  @!P2 IMAD.MOV R0, RZ, RZ, -R0 ;  /* 0x000000ffff00a224 */ /* 0x000fe200078e0a00 */
[----:B------:R-:W-:Y:S02]  /*0980*/  @!P1 LOP3.LUT R0, RZ, R13, RZ, 0x33, !PT ;  /* 0x0000000dff009212 */ /* 0x000fe400078e33ff */
[----:B------:R-:W-:Y:S03]  /*0990*/  STL [R1+0x6e8], RZ ;  /* 0x0006e8ff01007387 */ /* 0x000fe60000100800 */
[----:B------:R-:W-:Y:S01]  /*09a0*/  IMAD.MOV R4, RZ, RZ, -R0 ;  /* 0x000000ffff047224 */ /* 0x000fe200078e0a00 */
[----:B------:R-:W-:Y:S01]  /*09b0*/  STL [R1+0x6ec], RZ ;  /* 0x0006ecff01007387 */ /* 0x000fe20000100800 */
[----:B------:R-:W-:-:S02]  /*09c0*/  IMAD.SHL.U32 R57, R0, 0x100, RZ ;  /* 0x0000010000397824 */ /* 0x000fc400078e00ff */
[----:B------:R-:W-:Y:S01]  /*09d0*/  IMAD R4, R13, R4, R6 ;  /* 0x000000040d047224 */ /* 0x000fe200078e0206 */
[----:B------:R-:W-:Y:S01]  /*09e0*/  STL [R1+0x6d0], RZ ;  /* 0x0006d0ff01007387 */ /* 0x000fe20000100800 */
[C---:B------:R-:W-:Y:S02]  /*09f0*/  VIADD R7, R57.reuse, 0x1 ;  /* 0x0000000139077836 */ /* 0x040fe40000000000 */
[C---:B------:R-:W-:Y:S01]  /*0a00*/  VIADD R6, R57.reuse, 0x2 ;  /* 0x0000000239067836 */ /* 0x040fe20000000000 */
[----:B------:R-:W-:Y:S01]  /*0a10*/  STL [R1+0x6d4], RZ ;  /* 0x0006d4ff01007387 */ /* 0x000fe20000100800 */
[C---:B------:R-:W-:Y:S02]  /*0a20*/  VIADD R0, R57.reuse, 0x3 ;  /* 0x0000000339007836 */ /* 0x040fe40000000000 */
[----:B------:R-:W-:Y:S01]  /*0a30*/  IMAD.IADD R4, R8, 0x1, R4 ;  /* 0x0000000108047824 */ /* 0x000fe200078e0204 */
[----:B------:R-:W-:Y:S01]  /*0a40*/  STL [R1+0x6d8], RZ ;  /* 0x0006d8ff01007387 */ /* 0x000fe20000100800 */
[----:B------:R-:W-:-:S02]  /*0a50*/  VIADD R55, R57, 0x6d ;  /* 0x0000006d39377836 */ /* 0x000fc40000000000 */
[C---:B------:R-:W-:Y:S01]  /*0a60*/  VIADD R51, R57.reuse, 0xb8 ;  /* 0x000000b839337836 */ /* 0x040fe20000000000 */
[----:B------:R-:W-:Y:S01]  /*0a70*/  STL [R1+0x6dc], RZ ;  /* 0x0006dcff01007387 */ /* 0x000fe20000100800 */
[C---:B------:R-:W-:Y:S02]  /*0a80*/  VIADD R27, R57.reuse, 0xbe ;  /* 0x000000be391b7836 */ /* 0x040fe40000000000 */
[C---:B------:R-:W-:Y:S01]  /*0a90*/  VIADD R52, R57.reuse, 0xbf ;  /* 0x000000bf39347836 */ /* 0x040fe20000000000 */
[----:B------:R-:W-:Y:S01]  /*0aa0*/  STL [R1+0x6c0], RZ ;  /* 0x0006c0ff01007387 */ /* 0x000fe20000100800 */
[C---:B------:R-:W-:Y:S02]  /*0ab0*/  VIADD R29, R57.reuse, 0xc2 ;  /* 0x000000c2391d7836 */ /* 0x040fe40000000000 */
[C---:B------:R-:W-:Y:S01]  /*0ac0*/  VIADD R56, R57.reuse, 0xc8 ;  /* 0x000000c839387836 */ /* 0x040fe20000000000 */
        /* <DEDUP_REMOVED lines=67> */
[----:B------:R-:W-:-:S03]  /*0f00*/  VIADD R8, R57, 0xfb ;  /* 0x000000fb39087836 */ /* 0x000fc60000000000 */
[----:B------:R-:W-:Y:S04]  /*0f10*/  STL [R1+0xa70], RZ ;  /* 0x000a70ff01007387 */ /* 0x000fe80000100800 */
        /* <DEDUP_REMOVED lines=403> */
[----:B------:R-:W-:Y:S04]  /*2850*/  STL [R1+0xa1c], R57 ;  /* 0x000a1c3901007387 */ /* 0x000fe80000100800 */
[----:B------:R0:W-:Y:S04]  /*2860*/  STL [R1+0xcb4], R7 ;  /* 0x000cb40701007387 */ /* 0x0001e80000100800 */
[----:B------:R1:W-:Y:S04]  /*2870*/  STL [R1+0xcb0], R6 ;  /* 0x000cb00601007387 */ /* 0x0003e80000100800 */
[----:B------:R2:W-:Y:S01]  /*2880*/  STL [R1+0xcac], R0 ;  /* 0x000cac0001007387 */ /* 0x0005e20000100800 */
[C---:B0-----:R-:W-:Y:S01]  /*2890*/  VIADD R7, R57.reuse, 0x4 ;  /* 0x0000000439077836 */ /* 0x041fe20000000000 */
[----:B------:R-:W0:Y:S01]  /*28a0*/  S2R R14, SR_TID.X ;  /* 0x00000000000e7919 */ /* 0x000e220000002100 */
[----:B-1----:R-:W-:-:S03]  /*28b0*/  VIADD R6, R57, 0x5 ;  /* 0x0000000539067836 */ /* 0x002fc60000000000 */
[----:B------:R1:W-:Y:S01]  /*28c0*/  STL [R1+0xca8], R7 ;  /* 0x000ca80701007387 */ /* 0x0003e20000100800 */
[----:B--2---:R-:W-:-:S03]  /*28d0*/  VIADD R0, R57, 0x6 ;  /* 0x0000000639007836 */ /* 0x004fc60000000000 */
[----:B------:R2:W-:Y:S04]  /*28e0*/  STL [R1+0xca4], R6 ;  /* 0x000ca40601007387 */ /* 0x0005e80000100800 */
[----:B------:R4:W-:Y:S01]  /*28f0*/  STL [R1+0xca0], R0 ;  /* 0x000ca00001007387 */ /* 0x0009e20000100800 */
[C---:B-1----:R-:W-:Y:S02]  /*2900*/  VIADD R7, R57.reuse, 0x7 ;  /* 0x0000000739077836 */ /* 0x042fe40000000000 */
[----:B--2---:R-:W-:-:S03]  /*2910*/  VIADD R6, R57, 0x8 ;  /* 0x0000000839067836 */ /* 0x004fc60000000000 */
[----:B------:R1:W-:Y:S01]  /*2920*/  STL [R1+0xc9c], R7 ;  /* 0x000c9c0701007387 */ /* 0x0003e20000100800 */
[----:B----4-:R-:W-:-:S03]  /*2930*/  VIADD R0, R57, 0x9 ;  /* 0x0000000939007836 */ /* 0x010fc60000000000 */
[----:B------:R2:W-:Y:S04]  /*2940*/  STL [R1+0xc98], R6 ;  /* 0x000c980601007387 */ /* 0x0005e80000100800 */
[----:B------:R4:W-:Y:S01]  /*2950*/  STL [R1+0xc94], R0 ;  /* 0x000c940001007387 */ /* 0x0009e20000100800 */
[C---:B-1----:R-:W-:Y:S01]  /*2960*/  VIADD R7, R57.reuse, 0xa ;  /* 0x0000000a39077836 */ /* 0x042fe20000000000 */
[----:B0-----:R-:W-:Y:S01]  /*2970*/  LOP3.LUT R5, R14, 0x1f, RZ, 0xc0, !PT ;  /* 0x0000001f0e057812 */ /* 0x001fe200078ec0ff */
[----:B--2---:R-:W-:-:S03]  /*2980*/  VIADD R6, R57, 0xb ;  /* 0x0000000b39067836 */ /* 0x004fc60000000000 */
[----:B------:R0:W-:Y:S01]  /*2990*/  STL [R1+0xc90], R7 ;  /* 0x000c900701007387 */ /* 0x0001e20000100800 */
[----:B----4-:R-:W-:-:S03]  /*29a0*/  VIADD R0, R57, 0xc ;  /* 0x0000000c39007836 */ /* 0x010fc60000000000 */
[----:B------:R1:W-:Y:S04]  /*29b0*/  STL [R1+0xc8c], R6 ;  /* 0x000c8c0601007387 */ /* 0x0003e80000100800 */
[----:B------:R2:W-:Y:S01]  /*29c0*/  STL [R1+0xc88], R0 ;  /* 0x000c880001007387 */ /* 0x0005e20000100800 */
[C---:B0-----:R-:W-:Y:S02]  /*29d0*/  VIADD R7, R57.reuse, 0xd ;  /* 0x0000000d39077836 */ /* 0x041fe40000000000 */
[----:B-1----:R-:W-:-:S03]  /*29e0*/  VIADD R6, R57, 0xe ;  /* 0x0000000e39067836 */ /* 0x002fc60000000000 */
[----:B------:R0:W-:Y:S01]  /*29f0*/  STL [R1+0xc84], R7 ;  /* 0x000c840701007387 */ /* 0x0001e20000100800 */
[----:B--2---:R-:W-:-:S03]  /*2a00*/  VIADD R0, R57, 0xf ;  /* 0x0000000f39007836 */ /* 0x004fc60000000000 */
        /* <DEDUP_REMOVED lines=195> */
[C---:B-1----:R-:W-:Y:S02]  /*3640*/  VIADD R6, R57.reuse, 0x71 ;  /* 0x0000007139067836 */ /* 0x042fe40000000000 */
[----:B--2---:R-:W-:-:S03]  /*3650*/  VIADD R0, R57, 0x72 ;  /* 0x0000007239007836 */ /* 0x004fc60000000000 */
[----:B------:R0:W-:Y:S04]  /*3660*/  STL [R1+0x36c], R6 ;  /* 0x00036c0601007387 */ /* 0x0001e80000100800 */
        /* <DEDUP_REMOVED lines=144> */
[----:B------:R1:W-:Y:S01]  /*3f70*/  STL [R1+0x54], R0 ;  /* 0x0000540001007387 */ /* 0x0003e20000100800 */
[C---:B0-----:R-:W-:Y:S02]  /*3f80*/  VIADD R6, R57.reuse, 0xbc ;  /* 0x000000bc39067836 */ /* 0x041fe40000000000 */
[----:B-1----:R-:W-:-:S03]  /*3f90*/  VIADD R0, R57, 0xbd ;  /* 0x000000bd39007836 */ /* 0x002fc60000000000 */
[----:B------:R0:W-:Y:S04]  /*3fa0*/  STL [R1+0x50], R6 ;  /* 0x0000500601007387 */ /* 0x0001e80000100800 */
[----:B------:R1:W-:Y:S01]  /*3fb0*/  STL [R1+0x4c], R0 ;  /* 0x00004c0001007387 */ /* 0x0003e20000100800 */
[C---:B0-----:R-:W-:Y:S02]  /*3fc0*/  VIADD R6, R57.reuse, 0xc0 ;  /* 0x000000c039067836 */ /* 0x041fe40000000000 */
[----:B-1----:R-:W-:-:S03]  /*3fd0*/  VIADD R0, R57, 0xc1 ;  /* 0x000000c139007836 */ /* 0x002fc60000000000 */
[----:B------:R0:W-:Y:S04]  /*3fe0*/  STL [R1+0x40], R6 ;  /* 0x0000400601007387 */ /* 0x0001e80000100800 */
[----:B------:R1:W-:Y:S04]  /*3ff0*/  STL [R1+0x3c], R0 ;  /* 0x00003c0001007387 */ /* 0x0003e80000100800 */
[----:B------:R2:W-:Y:S01]  /*4000*/  STL [R1+0x34], R7 ;  /* 0x0000340701007387 */ /* 0x0005e20000100800 */
[C---:B0-----:R-:W-:Y:S02]  /*4010*/  VIADD R6, R57.reuse, 0xc5 ;  /* 0x000000c539067836 */ /* 0x041fe40000000000 */
[----:B-1----:R-:W-:-:S02]  /*4020*/  VIADD R0, R57, 0xc4 ;  /* 0x000000c439007836 */ /* 0x002fc40000000000 */
[----:B--2---:R-:W-:-:S03]  /*4030*/  VIADD R7, R57, 0xfc ;  /* 0x000000fc39077836 */ /* 0x004fc60000000000 */
[----:B------:R0:W-:Y:S04]  /*4040*/  STL [R1+0x30], R0 ;  /* 0x0000300001007387 */ /* 0x0001e80000100800 */
[----:B------:R1:W-:Y:S01]  /*4050*/  STL [R1+0x2c], R6 ;  /* 0x00002c0601007387 */ /* 0x0003e20000100800 */
[C---:B0-----:R-:W-:Y:S02]  /*4060*/  VIADD R0, R57.reuse, 0xc6 ;  /* 0x000000c639007836 */ /* 0x041fe40000000000 */
[----:B-1----:R-:W-:-:S03]  /*4070*/  VIADD R6, R57, 0xc7 ;  /* 0x000000c739067836 */ /* 0x002fc60000000000 */
[----:B------:R0:W-:Y:S04]  /*4080*/  STL [R1+0x28], R0 ;  /* 0x0000280001007387 */ /* 0x0001e80000100800 */
[----:B------:R1:W-:Y:S01]  /*4090*/  STL [R1+0x24], R6 ;  /* 0x0000240601007387 */ /* 0x0003e20000100800 */
[C---:B0-----:R-:W-:Y:S02]  /*40a0*/  VIADD R0, R57.reuse, 0xc9 ;  /* 0x000000c939007836 */ /* 0x041fe40000000000 */
[----:B-1----:R-:W-:-:S03]  /*40b0*/  VIADD R6, R57, 0xce ;  /* 0x000000ce39067836 */ /* 0x002fc60000000000 */
[----:B------:R0:W-:Y:S02]  /*40c0*/  STL [R1+0x1c], R0 ;  /* 0x00001c0001007387 */ /* 0x0001e40000100800 */
[----:B0-----:R-:W-:-:S05]  /*40d0*/  VIADD R0, R57, 0xcd ;  /* 0x000000cd39007836 */ /* 0x001fca0000000000 */
[----:B------:R0:W-:Y:S04]  /*40e0*/  STL [R1+0xc], R0 ;  /* 0x00000c0001007387 */ /* 0x0001e80000100800 */
[----:B------:R1:W-:Y:S01]  /*40f0*/  STL [R1+0x8], R6 ;  /* 0x0000080601007387 */ /* 0x0003e20000100800 */
[C---:B0-----:R-:W-:Y:S02]  /*4100*/  VIADD R0, R57.reuse, 0xcf ;  /* 0x000000cf39007836 */ /* 0x041fe40000000000 */
[----:B-1----:R-:W-:-:S03]  /*4110*/  VIADD R6, R57, 0xd0 ;  /* 0x000000d039067836 */ /* 0x002fc60000000000 */
[----:B------:R0:W-:Y:S04]  /*4120*/  STL [R1+0x4], R0 ;  /* 0x0000040001007387 */ /* 0x0001e80000100800 */
[----:B------:R1:W-:Y:S01]  /*4130*/  STL [R1], R6 ;  /* 0x0000000601007387 */ /* 0x0003e20000100800 */
[----:B0-----:R-:W-:Y:S02]  /*4140*/  IMAD.SHL.U32 R0, R4, 0x40, RZ ;  /* 0x0000004004007824 */ /* 0x001fe400078e00ff */
[----:B-1----:R-:W-:-:S03]  /*4150*/  VIADD R6, R57, 0xfd ;  /* 0x000000fd39067836 */ /* 0x002fc60000000000 */
[C---:B------:R-:W-:Y:S01]  /*4160*/  LOP3.LUT R4, R0.reuse, 0x1f, R14, 0xf8, !PT ;  /* 0x0000001f00047812 */ /* 0x040fe200078ef80e */
[C---:B------:R-:W-:Y:S01]  /*4170*/  VIADD R14, R57.reuse, 0xf5 ;  /* 0x000000f5390e7836 */ /* 0x040fe20000000000 */
[----:B------:R-:W-:Y:S01]  /*4180*/  LOP3.LUT R0, R0, 0x20, R5, 0xfe, !PT ;  /* 0x0000002000007812 */ /* 0x000fe200078efe05 */
[C---:B------:R-:W-:Y:S02]  /*4190*/  VIADD R5, R57.reuse, 0xfe ;  /* 0x000000fe39057836 */ /* 0x040fe40000000000 */
[----:B------:R0:W-:Y:S04]  /*41a0*/  STL [R1+0xf74], R4 ;  /* 0x000f740401007387 */ /* 0x0001e80000100800 */
[----:B------:R1:W-:Y:S01]  /*41b0*/  STL [R1+0xf70], R0 ;  /* 0x000f700001007387 */ /* 0x0003e20000100800 */
[----:B0-----:R-:W-:Y:S01]  /*41c0*/  VIADD R4, R57, 0xff ;  /* 0x000000ff39047836 */ /* 0x001fe20000000000 */
[----:B---3--:R-:W-:Y:S06]  /*41d0*/  BRA.U !UP0, `(.L_x_0) ;  /* 0x00000b65081c7547 */ /* 0x008fec000b800000 */
[----:B------:R0:W-:Y:S01]  /*41e0*/  STL [R1+0x44dc], R44 ;  /* 0x0044dc2c01007387 */ /* 0x0001e20000100800 */
[----:B------:R-:W-:Y:S01]  /*41f0*/  IMAD.MOV.U32 R26, RZ, RZ, RZ ;  /* 0x000000ffff1a7224 */ /* 0x000fe200078e00ff */
[----:B------:R-:W-:Y:S01]  /*4200*/  IABS R57, R3 ;  /* 0x0000000300397213 */ /* 0x000fe20000000000 */
[----:B------:R-:W2:Y:S01]  /*4210*/  LDCU.128 UR20, c[0x0][0x380] ;  /* 0x00007000ff1477ac */ /* 0x000ea20008000c00 */
[----:B------:R-:W3:Y:S01]  /*4220*/  LDCU UR75, c[0x0][0x3a4] ;  /* 0x00007480ff4b77ac */ /* 0x000ee20008000800 */
[----:B0-----:R-:W4:Y:S01]  /*4230*/  LDL R44, [R1+0xf74] ;  /* 0x000f7400012c7983 */ /* 0x001f220000100800 */
[----:B------:R-:W0:Y:S03]  /*4240*/  LDCU UR77, c[0x0][0x3b0] ;  /* 0x00007600ff4d77ac */ /* 0x000e260008000800 */
[----:B------:R5:W-:Y:S01]  /*4250*/  STL [R1+0x44d8], R45 ;  /* 0x0044d82d01007387 */ /* 0x000be20000100800 */
[----:B------:R-:W1:Y:S01]  /*4260*/  LDCU UR42, c[0x0][0x3a8] ;  /* 0x00007500ff2a77ac */ /* 0x000e620008000800 */
[----:B------:R-:W0:Y:S01]  /*4270*/  LDCU UR65, c[0x0][0x3a8] ;  /* 0x00007500ff4177ac */ /* 0x000e220008000800 */
[----:B------:R-:W0:Y:S01]  /*4280*/  LDCU UR45, c[0x0][0x3a8] ;  /* 0x00007500ff2d77ac */ /* 0x000e220008000800 */
[----:B-----5:R-:W5:Y:S01]  /*4290*/  LDL R45, [R1+0xf70] ;  /* 0x000f7000012d7983 */ /* 0x020f620000100800 */
[----:B------:R-:W0:Y:S03]  /*42a0*/  LDCU UR52, c[0x0][0x3a8] ;  /* 0x00007500ff3477ac */ /* 0x000e260008000800 */
[----:B------:R1:W-:Y:S01]  /*42b0*/  STL [R1+0x44d4], R46 ;  /* 0x0044d42e01007387 */ /* 0x0003e20000100800 */
[----:B------:R-:W0:Y:S03]  /*42c0*/  LDCU UR61, c[0x0][0x3a8] ;  /* 0x00007500ff3d77ac */ /* 0x000e260008000800 */
[----:B------:R2:W-:Y:S01]  /*42d0*/  STL [R1+0x44d0], R47 ;  /* 0x0044d02f01007387 */ /* 0x0005e20000100800 */
[----:B------:R-:W0:Y:S03]  /*42e0*/  LDCU UR69, c[0x0][0x3a8] ;  /* 0x00007500ff4577ac */ /* 0x000e260008000800 */
[----:B------:R3:W-:Y:S01]  /*42f0*/  STL [R1+0x44cc], R48 ;  /* 0x0044cc3001007387 */ /* 0x0007e20000100800 */
[----:B-1----:R-:W-:Y:S01]  /*4300*/  IMAD.MOV.U32 R46, RZ, RZ, R27 ;  /* 0x000000ffff2e7224 */ /* 0x002fe200078e001b */
[----:B------:R-:W1:Y:S02]  /*4310*/  LDCU UR43, c[0x0][0x3a8] ;  /* 0x00007500ff2b77ac */ /* 0x000e640008000800 */
[----:B------:R0:W-:Y:S01]  /*4320*/  STL [R1+0x44c8], R49 ;  /* 0x0044c83101007387 */ /* 0x0001e20000100800 */
[----:B--2---:R-:W-:Y:S01]  /*4330*/  IMAD.MOV.U32 R47, RZ, RZ, R52 ;  /* 0x000000ffff2f7224 */ /* 0x004fe200078e0034 */
[----:B------:R-:W-:-:S02]  /*4340*/  IABS R52, R5 ;  /* 0x0000000500347213 */ /* 0x000fc40000000000 */
[----:B------:R2:W-:Y:S01]  /*4350*/  STL [R1+0x44c4], R50 ;  /* 0x0044c43201007387 */ /* 0x0005e20000100800 */
[----:B------:R-:W1:Y:S01]  /*4360*/  LDCU UR47, c[0x0][0x3a8] ;  /* 0x00007500ff2f77ac */ /* 0x000e620008000800 */
[----:B---3--:R-:W-:Y:S01]  /*4370*/  IMAD.MOV.U32 R48, RZ, RZ, R51 ;  /* 0x000000ffff307224 */ /* 0x008fe200078e0033 */
[----:B------:R-:W-:Y:S01]  /*4380*/  IABS R51, R2 ;  /* 0x0000000200337213 */ /* 0x000fe20000000000 */
[----:B------:R3:W-:Y:S01]  /*4390*/  STL [R1+0x44c0], R58 ;  /* 0x0044c03a01007387 */ /* 0x0007e20000100800 */
[----:B------:R-:W1:Y:S01]  /*43a0*/  LDCU UR50, c[0x0][0x3a8] ;  /* 0x00007500ff3277ac */ /* 0x000e620008000800 */
[----:B0-----:R-:W-:Y:S01]  /*43b0*/  IMAD.MOV.U32 R49, RZ, RZ, R29 ;  /* 0x000000ffff317224 */ /* 0x001fe200078e001d */
[----:B------:R-:W0:Y:S01]  /*43c0*/  I2F.RP R0, R51 ;  /* 0x0000003300007306 */ /* 0x000e220000209400 */
[----:B------:R0:W-:Y:S01]  /*43d0*/  STL [R1+0x44bc], R59 ;  /* 0x0044bc3b01007387 */ /* 0x0001e20000100800 */
[----:B------:R-:W1:Y:S01]  /*43e0*/  LDCU UR56, c[0x0][0x3a8] ;  /* 0x00007500ff3877ac */ /* 0x000e620008000800 */
[----:B--2---:R-:W-:Y:S01]  /*43f0*/  IMAD.MOV.U32 R50, RZ, RZ, R53 ;  /* 0x000000ffff327224 */ /* 0x004fe200078e0035 */
[----:B------:R-:W-:Y:S01]  /*4400*/  IABS R53, R4 ;  /* 0x0000000400357213 */ /* 0x000fe20000000000 */
[----:B------:R2:W-:Y:S01]  /*4410*/  STL [R1+0x44b8], R60 ;  /* 0x0044b83c01007387 */ /* 0x0005e20000100800 */
[----:B------:R-:W1:Y:S01]  /*4420*/  LDCU UR59, c[0x0][0x3a8] ;  /* 0x00007500ff3b77ac */ /* 0x000e620008000800 */
[----:B---3--:R-:W-:-:S02]  /*4430*/  IMAD.MOV.U32 R58, RZ, RZ, R28 ;  /* 0x000000ffff3a7224 */ /* 0x008fc400078e001c */
[----:B------:R3:W-:Y:S01]  /*4440*/  STL [R1+0x44b4], R61 ;  /* 0x0044b43d01007387 */ /* 0x0007e20000100800 */
[----:B------:R-:W1:Y:S01]  /*4450*/  I2F.RP R28, R57 ;  /* 0x00000039001c7306 */ /* 0x000e620000209400 */
[----:B0-----:R-:W-:Y:S01]  /*4460*/  IMAD.MOV.U32 R59, RZ, RZ, R56 ;  /* 0x000000ffff3b7224 */ /* 0x001fe200078e0038 */
[----:B------:R-:W0:Y:S01]  /*4470*/  LDCU UR63, c[0x0][0x3a8] ;  /* 0x00007500ff3f77ac */ /* 0x000e220008000800 */
[----:B--2---:R-:W-:Y:S01]  /*4480*/  IMAD.MOV.U32 R60, RZ, RZ, R55 ;  /* 0x000000ffff3c7224 */ /* 0x004fe200078e0037 */
[----:B------:R-:W2:Y:S04]  /*4490*/  LDCU UR67, c[0x0][0x3a8] ;  /* 0x00007500ff4377ac */ /* 0x000ea80008000800 */
[----:B------:R-:W0:Y:S01]  /*44a0*/  MUFU.RCP R0, R0 ;  /* 0x0000000000007308 */ /* 0x000e220000001000 */
[----:B---3--:R-:W-:Y:S01]  /*44b0*/  IMAD.MOV.U32 R61, RZ, RZ, R54 ;  /* 0x000000ffff3d7224 */ /* 0x008fe200078e0036 */
[----:B------:R-:W3:Y:S01]  /*44c0*/  LDCU UR71, c[0x0][0x3a8] ;  /* 0x00007500ff4777ac */ /* 0x000ee20008000800 */
[----:B------:R-:W2:Y:S05]  /*44d0*/  LDCU UR73, c[0x0][0x3a8] ;  /* 0x00007500ff4977ac */ /* 0x000eaa0008000800 */
[----:B-1----:R-:W1:Y:S01]  /*44e0*/  MUFU.RCP R28, R28 ;  /* 0x0000001c001c7308 */ /* 0x002e620000001000 */
[----:B------:R-:W2:Y:S01]  /*44f0*/  LDCU UR44, c[0x0][0x3a8] ;  /* 0x00007500ff2c77ac */ /* 0x000ea20008000800 */
[----:B------:R-:W2:Y:S01]  /*4500*/  LDCU UR46, c[0x0][0x3a8] ;  /* 0x00007500ff2e77ac */ /* 0x000ea20008000800 */
[----:B0-----:R-:W-:Y:S01]  /*4510*/  VIADD R0, R0, 0xffffffe ;  /* 0x0ffffffe00007836 */ /* 0x001fe20000000000 */
[----:B------:R-:W0:Y:S04]  /*4520*/  LDCU UR48, c[0x0][0x3a8] ;  /* 0x00007500ff3077ac */ /* 0x000e280008000800 */
[----:B------:R-:W0:Y:S01]  /*4530*/  F2I.FTZ.U32.TRUNC.NTZ R27, R0 ;  /* 0x00000000001b7305 */ /* 0x000e22000021f000 */
[----:B------:R-:W2:Y:S01]  /*4540*/  LDCU UR49, c[0x0][0x3a8] ;  /* 0x00007500ff3177ac */ /* 0x000ea20008000800 */
[----:B-1----:R-:W-:Y:S01]  /*4550*/  VIADD R28, R28, 0xffffffe ;  /* 0x0ffffffe1c1c7836 */ /* 0x002fe20000000000 */
[----:B------:R-:W1:Y:S05]  /*4560*/  LDCU UR51, c[0x0][0x3a8] ;  /* 0x00007500ff3377ac */ /* 0x000e6a0008000800 */
[----:B------:R3:W1:Y:S01]  /*4570*/  F2I.FTZ.U32.TRUNC.NTZ R29, R28 ;  /* 0x0000001c001d7305 */ /* 0x000662000021f000 */
[----:B------:R-:W1:Y:S01]  /*4580*/  LDCU UR53, c[0x0][0x3a8] ;  /* 0x00007500ff3577ac */ /* 0x000e620008000800 */
[----:B------:R-:W2:Y:S01]  /*4590*/  LDCU UR57, c[0x0][0x3a8] ;  /* 0x00007500ff3977ac */ /* 0x000ea20008000800 */
[----:B0-----:R-:W-:-:S02]  /*45a0*/  IMAD.MOV R0, RZ, RZ, -R27 ;  /* 0x000000ffff007224 */ /* 0x001fc400078e0a1b */
[----:B---3--:R-:W-:Y:S01]  /*45b0*/  IMAD.MOV.U32 R28, RZ, RZ, RZ ;  /* 0x000000ffff1c7224 */ /* 0x008fe200078e00ff */
[----:B------:R-:W0:Y:S01]  /*45c0*/  LDCU UR58, c[0x0][0x3a8] ;  /* 0x00007500ff3a77ac */ /* 0x000e220008000800 */
[----:B------:R-:W-:Y:S01]  /*45d0*/  IMAD R0, R0, R51, RZ ;  /* 0x0000003300007224 */ /* 0x000fe200078e02ff */
[----:B------:R-:W3:Y:S03]  /*45e0*/  LDCU UR60, c[0x0][0x3a8] ;  /* 0x00007500ff3c77ac */ /* 0x000ee60008000800 */
[----:B------:R-:W-:Y:S01]  /*45f0*/  IMAD.HI.U32 R26, R27, R0, R26 ;  /* 0x000000001b1a7227 */ /* 0x000fe200078e001a */
[----:B------:R-:W0:Y:S03]  /*4600*/  LDCU UR62, c[0x0][0x3a8] ;  /* 0x00007500ff3e77ac */ /* 0x000e260008000800 */
[--C-:B-1----:R-:W-:Y:S01]  /*4610*/  IMAD.MOV R0, RZ, RZ, -R29.reuse ;  /* 0x000000ffff007224 */ /* 0x102fe200078e0a1d */
[----:B------:R-:W1:Y:S03]  /*4620*/  LDCU UR64, c[0x0][0x3a8] ;  /* 0x00007500ff4077ac */ /* 0x000e660008000800 */
[----:B------:R-:W-:Y:S01]  /*4630*/  IMAD R0, R0, R57, RZ ;  /* 0x0000003900007224 */ /* 0x000fe200078e02ff */
[----:B------:R-:W0:Y:S03]  /*4640*/  LDCU UR66, c[0x0][0x3a8] ;  /* 0x00007500ff4277ac */ /* 0x000e260008000800 */
[----:B------:R-:W-:Y:S01]  /*4650*/  IMAD.HI.U32 R0, R29, R0, R28 ;  /* 0x000000001d007227 */ /* 0x000fe200078e001c */
[----:B------:R-:W-:-:S02]  /*4660*/  IABS R28, R7 ;  /* 0x00000007001c7213 */ /* 0x000fc40000000000 */
[----:B------:R-:W-:Y:S01]  /*4670*/  IABS R29, R6 ;  /* 0x00000006001d7213 */ /* 0x000fe20000000000 */
[----:B------:R-:W0:Y:S04]  /*4680*/  LDCU UR68, c[0x0][0x3a8] ;  /* 0x00007500ff4477ac */ /* 0x000e280008000800 */
[----:B------:R-:W-:Y:S01]  /*4690*/  IMAD.HI.U32 R56, R0, R29, RZ ;  /* 0x0000001d00387227 */ /* 0x000fe200078e00ff */
[----:B------:R-:W0:Y:S03]  /*46a0*/  LDCU UR70, c[0x0][0x3a8] ;  /* 0x00007500ff4677ac */ /* 0x000e260008000800 */
[----:B------:R-:W-:Y:S01]  /*46b0*/  IMAD.MOV R56, RZ, RZ, -R56 ;  /* 0x000000ffff387224 */ /* 0x000fe200078e0a38 */
[----:B------:R-:W0:Y:S01]  /*46c0*/  LDCU UR72, c[0x0][0x3a8] ;  /* 0x00007500ff4877ac */ /* 0x000e220008000800 */
        /* <DEDUP_REMOVED lines=34> */
[----:B----4-:R-:W-:-:S05]  /*48f0*/  IABS R55, R44 ;  /* 0x0000002c00377213 */ /* 0x010fca0000000000 */
[----:B------:R-:W-:-:S04]  /*4900*/  IMAD.HI.U32 R27, R26, R55, RZ ;  /* 0x000000371a1b7227 */ /* 0x000fc800078e00ff */
[----:B------:R-:W-:-:S04]  /*4910*/  IMAD.MOV R27, RZ, RZ, -R27 ;  /* 0x000000ffff1b7224 */ /* 0x000fc800078e0a1b */
[----:B------:R-:W-:Y:S01]  /*4920*/  IMAD R55, R51, R27, R55 ;  /* 0x0000001b33377224 */ /* 0x000fe200078e0237 */
[----:B-----5:R-:W-:Y:S01]  /*4930*/  IABS R54, R45 ;  /* 0x0000002d00367213 */ /* 0x020fe20000000000 */
[----:B------:R-:W-:-:S03]  /*4940*/  IMAD.HI.U32 R27, R0, R53, RZ ;  /* 0x00000035001b7227 */ /* 0x000fc600078e00ff */
[----:B------:R-:W-:Y:S01]  /*4950*/  ISETP.GT.U32.AND P0, PT, R51, R55, PT ;  /* 0x000000373300720c */ /* 0x000fe20003f04070 */
[----:B------:R-:W-:-:S04]  /*4960*/  IMAD.HI.U32 R26, R26, R54, RZ ;  /* 0x000000361a1a7227 */ /* 0x000fc800078e00ff */
[----:B------:R-:W-:Y:S02]  /*4970*/  IMAD.MOV R26, RZ, RZ, -R26 ;  /* 0x000000ffff1a7224 */ /* 0x000fe400078e0a1a */
[----:B------:R-:W-:Y:S02]  /*4980*/  IMAD.MOV R27, RZ, RZ, -R27 ;  /* 0x000000ffff1b7224 */ /* 0x000fe400078e0a1b */
[----:B------:R-:W-:Y:S02]  /*4990*/  IMAD R54, R51, R26, R54 ;  /* 0x0000001a33367224 */ /* 0x000fe400078e0236 */
[----:B------:R-:W-:Y:S02]  /*49a0*/  IMAD R53, R57, R27, R53 ;  /* 0x0000001b39357224 */ /* 0x000fe400078e0235 */
[----:B------:R-:W-:Y:S01]  /*49b0*/  @!P0 IMAD.IADD R55, R55, 0x1, -R51 ;  /* 0x0000000137378824 */ /* 0x000fe200078e0a33 */
[----:B------:R-:W-:Y:S01]  /*49c0*/  ISETP.GE.AND P0, PT, R4, RZ, PT ;  /* 0x000000ff0400720c */ /* 0x000fe20003f06270 */
[----:B------:R-:W-:Y:S01]  /*49d0*/  IMAD.HI.U32 R26, R0, R52, RZ ;  /* 0x00000034001a7227 */ /* 0x000fe200078e00ff */
[----:B------:R-:W4:Y:S01]  /*49e0*/  LDL.LU R4, [R1+0x80] ;  /* 0x0000800001047983 */ /* 0x000f220000300800 */
[----:B------:R-:W-:-:S02]  /*49f0*/  ISETP.GT.U32.AND P1, PT, R51, R54, PT ;  /* 0x000000363300720c */ /* 0x000fc40003f24070 */
[----:B------:R-:W-:Y:S01]  /*4a00*/  ISETP.GT.U32.AND P3, PT, R51, R55, PT ;  /* 0x000000373300720c */ /* 0x000fe20003f64070 */
[----:B------:R-:W-:Y:S01]  /*4a10*/  IMAD.MOV R26, RZ, RZ, -R26 ;  /* 0x000000ffff1a7224 */ /* 0x000fe200078e0a1a */
[----:B------:R-:W-:Y:S01]  /*4a20*/  ISETP.GT.U32.AND P5, PT, R57, R53, PT ;  /* 0x000000353900720c */ /* 0x000fe20003fa4070 */
[----:B------:R-:W-:-:S08]  /*4a30*/  IMAD.HI.U32 R27, R0, R28, RZ ;  /* 0x0000001c001b7227 */ /* 0x000fd000078e00ff */
[----:B------:R-:W-:Y:S01]  /*4a40*/  @!P1 IMAD.IADD R54, R54, 0x1, -R51 ;  /* 0x0000000136369824 */ /* 0x000fe200078e0a33 */
[----:B------:R-:W-:Y:S01]  /*4a50*/  ISETP.GE.AND P1, PT, R44, RZ, PT ;  /* 0x000000ff2c00720c */ /* 0x000fe20003f26270 */
[----:B------:R-:W-:Y:S01]  /*4a60*/  IMAD R26, R57, R26, R52 ;  /* 0x0000001a391a7224 */ /* 0x000fe200078e0234 */
[----:B------:R-:W-:Y:S01]  /*4a70*/  ISETP.GE.AND P2, PT, R45, RZ, PT ;  /* 0x000000ff2d00720c */ /* 0x000fe20003f46270 */
[----:B------:R-:W-:Y:S01]  /*4a80*/  IMAD.MOV R27, RZ, RZ, -R27 ;  /* 0x000000ffff1b7224 */ /* 0x000fe200078e0a1b */
[----:B------:R-:W-:Y:S01]  /*4a90*/  ISETP.GT.U32.AND P4, PT, R51, R54, PT ;  /* 0x000000363300720c */ /* 0x000fe20003f84070 */
[----:B------:R-:W-:Y:S01]  /*4aa0*/  @!P3 IMAD.IADD R55, R55, 0x1, -R51 ;  /* 0x000000013737b824 */ /* 0x000fe200078e0a33 */
[C---:B------:R-:W-:Y:S01]  /*4ab0*/  ISETP.GT.U32.AND P6, PT, R57.reuse, R26, PT ;  /* 0x0000001a3900720c */ /* 0x040fe20003fc4070 */
[----:B------:R-:W-:Y:S01]  /*4ac0*/  IMAD R27, R57, R27, R28 ;  /* 0x0000001b391b7224 */ /* 0x000fe200078e021c */
[----:B------:R-:W5:Y:S01]  /*4ad0*/  LDL.LU R52, [R1+0x12c] ;  /* 0x00012c0001347983 */ /* 0x000f620000300800 */
[----:B------:R-:W-:Y:S01]  /*4ae0*/  @!P5 IMAD.IADD R53, R53, 0x1, -R57 ;  /* 0x000000013535d824 */ /* 0x000fe200078e0a39 */
[----:B------:R-:W-:-:S03]  /*4af0*/  ISETP.NE.AND P5, PT, R2, RZ, PT ;  /* 0x000000ff0200720c */ /* 0x000fc60003fa5270 */
[----:B------:R-:W-:-:S04]  /*4b00*/  @!P1 IMAD.MOV R55, RZ, RZ, -R55 ;  /* 0x000000ffff379224 */ /* 0x000fc800078e0a37 */
[----:B------:R-:W-:Y:S01]  /*4b10*/  @!P4 IMAD.IADD R54, R54, 0x1, -R51 ;  /* 0x000000013636c824 */ /* 0x000fe200078e0a33 */
[----:B------:R-:W-:-:S03]  /*4b20*/  ISETP.GT.U32.AND P4, PT, R57, R53, PT ;  /* 0x000000353900720c */ /* 0x000fc60003f84070 */
[----:B------:R-:W-:Y:S02]  /*4b30*/  @!P2 IMAD.MOV R54, RZ, RZ, -R54 ;  /* 0x000000ffff36a224 */ /* 0x000fe400078e0a36 */
[----:B------:R-:W-:Y:S02]  /*4b40*/  IMAD R29, R57, R56, R29 ;  /* 0x00000038391d7224 */ /* 0x000fe400078e021d */
[----:B------:R-:W2:Y:S01]  /*4b50*/  LDL.LU R56, [R1+0x13c] ;  /* 0x00013c0001387983 */ /* 0x000ea20000300800 */
[--C-:B------:R-:W-:Y:S01]  /*4b60*/  @!P6 IMAD.IADD R26, R26, 0x1, -R57.reuse ;  /* 0x000000011a1ae824 */ /* 0x100fe200078e0a39 */
[----:B------:R-:W-:Y:S02]  /*4b70*/  ISETP.GE.AND P6, PT, R5, RZ, PT ;  /* 0x000000ff0500720c */ /* 0x000fe40003fc6270 */
[----:B------:R-:W2:Y:S04]  /*4b80*/  LDL.LU R44, [R1+0x44dc] ;  /* 0x0044dc00012c7983 */ /* 0x000ea80000300800 */
[----:B------:R-:W2:Y:S04]  /*4b90*/  LDL.LU R45, [R1+0x44d8] ;  /* 0x0044d800012d7983 */ /* 0x000ea80000300800 */
[----:B------:R-:W2:Y:S01]  /*4ba0*/  LDL.LU R5, [R1+0x1c4] ;  /* 0x0001c40001057983 */ /* 0x000ea20000300800 */
[----:B------:R-:W-:Y:S01]  /*4bb0*/  @!P4 IMAD.IADD R53, R53, 0x1, -R57 ;  /* 0x000000013535c824 */ /* 0x000fe200078e0a39 */
[----:B------:R-:W-:Y:S01]  /*4bc0*/  ISETP.GE.AND P4, PT, R7, RZ, PT ;  /* 0x000000ff0700720c */ /* 0x000fe20003f86270 */
[----:B----4-:R-:W-:-:S04]  /*4bd0*/  IMAD.MOV.U32 R28, RZ, RZ, R4 ;  /* 0x000000ffff1c7224 */ /* 0x010fc800078e0004 */
[----:B------:R-:W-:Y:S01]  /*4be0*/  IMAD.MOV.U32 R51, RZ, RZ, R28 ;  /* 0x000000ffff337224 */ /* 0x000fe200078e001c */
[----:B------:R-:W-:-:S04]  /*4bf0*/  LOP3.LUT R28, RZ, R2, RZ, 0x33, !PT ;  /* 0x00000002ff1c7212 */ /* 0x000fc800078e33ff */
[C---:B------:R-:W-:Y:S02]  /*4c00*/  SEL R55, R28.reuse, R55, !P5 ;  /* 0x000000371c377207 */ /* 0x040fe40006800000 */
[----:B------:R-:W-:-:S03]  /*4c10*/  SEL R28, R28, R54, !P5 ;  /* 0x000000361c1c7207 */ /* 0x000fc60006800000 */
[----:B------:R4:W-:Y:S01]  /*4c20*/  STL [R1+0x444], R55 ;  /* 0x0004443701007387 */ /* 0x0009e20000100800 */
[----:B------:R-:W-:-:S03]  /*4c30*/  ISETP.GE.AND P5, PT, R6, RZ, PT ;  /* 0x000000ff0600720c */ /* 0x000fc60003fa6270 */
[----:B----4-:R-:W4:Y:S04]  /*4c40*/  LDL.LU R55, [R1+0x3c] ;  /* 0x00003c0001377983 */ /* 0x010f280000300800 */
[----:B------:R0:W-:Y:S04]  /*4c50*/  STL [R1+0x440], R28 ;  /* 0x0004401c01007387 */ /* 0x0001e80000100800 */
[----:B------:R-:W3:Y:S04]  /*4c60*/  LDL.LU R54, [R1+0x34] ;  /* 0x0000340001367983 */ /* 0x000ee80000300800 */
[----:B0-----:R-:W3:Y:S04]  /*4c70*/  LDL.LU R28, [R1+0x30] ;  /* 0x00003000011c7983 */ /* 0x001ee80000300800 */
[----:B------:R-:W3:Y:S04]  /*4c80*/  LDL.LU R6, [R1+0x5c] ;  /* 0x00005c0001067983 */ /* 0x000ee80000300800 */
[----:B------:R-:W3:Y:S01]  /*4c90*/  LDL.LU R7, [R1+0x138] ;  /* 0x0001380001077983 */ /* 0x000ee20000300800 */
[----:B------:R-:W-:-:S02]  /*4ca0*/  IABS R4, R8 ;  /* 0x0000000800047213 */ /* 0x000fc40000000000 */
[C---:B------:R-:W-:Y:S02]  /*4cb0*/  ISETP.GT.U32.AND P1, PT, R57.reuse, R27, PT ;  /* 0x0000001b3900720c */ /* 0x040fe40003f24070 */
[C---:B------:R-:W-:Y:S02]  /*4cc0*/  ISETP.GT.U32.AND P2, PT, R57.reuse, R26, PT ;  /* 0x0000001a3900720c */ /* 0x040fe40003f44070 */
[----:B------:R-:W-:Y:S01]  /*4cd0*/  ISETP.GT.U32.AND P3, PT, R57, R29, PT ;  /* 0x0000001d3900720c */ /* 0x000fe20003f64070 */
[----:B------:R-:W-:-:S04]  /*4ce0*/  IMAD.HI.U32 R2, R0, R4, RZ ;  /* 0x0000000400027227 */ /* 0x000fc800078e00ff */
[----:B------:R-:W-:-:S04]  /*4cf0*/  IMAD.MOV R2, RZ, RZ, -R2 ;  /* 0x000000ffff027224 */ /* 0x000fc800078e0a02 */
[----:B------:R-:W-:Y:S02]  /*4d00*/  IMAD R2, R57, R2, R4 ;  /* 0x0000000239027224 */ /* 0x000fe400078e0204 */
[--C-:B------:R-:W-:Y:S02]  /*4d10*/  @!P1 IMAD.IADD R27, R27, 0x1, -R57.reuse ;  /* 0x000000011b1b9824 */ /* 0x100fe400078e0a39 */
[--C-:B------:R-:W-:Y:S02]  /*4d20*/  @!P2 IMAD.IADD R26, R26, 0x1, -R57.reuse ;  /* 0x000000011a1aa824 */ /* 0x100fe400078e0a39 */
[----:B------:R-:W-:Y:S01]  /*4d30*/  @!P3 IMAD.IADD R29, R29, 0x1, -R57 ;  /* 0x000000011d1db824 */ /* 0x000fe200078e0a39 */
[----:B------:R-:W-:Y:S01]  /*4d40*/  ISETP.GE.AND P3, PT, R8, RZ, PT ;  /* 0x000000ff0800720c */ /* 0x000fe20003f66270 */
[----:B--2---:R-:W-:Y:S01]  /*4d50*/  IMAD.MOV.U32 R8, RZ, RZ, R5 ;  /* 0x000000ffff087224 */ /* 0x004fe200078e0005 */
[----:B------:R-:W-:Y:S01]  /*4d60*/  IABS R4, R10 ;  /* 0x0000000a00047213 */ /* 0x000fe20000000000 */
[----:B------:R-:W-:Y:S01]  /*4d70*/  IMAD.MOV.U32 R5, RZ, RZ, R53 ;  /* 0x000000ffff057224 */ /* 0x000fe200078e0035 */
[C---:B------:R-:W-:Y:S01]  /*4d80*/  ISETP.GT.U32.AND P2, PT, R57.reuse, R27, PT ;  /* 0x0000001b3900720c */ /* 0x040fe20003f44070 */
[----:B------:R-:W-:Y:S01]  /*4d90*/  @!P6 IMAD.MOV R26, RZ, RZ, -R26 ;  /* 0x000000ffff1ae224 */ /* 0x000fe200078e0a1a */
[C---:B------:R-:W-:Y:S01]  /*4da0*/  ISETP.GT.U32.AND P6, PT, R57.reuse, R2, PT ;  /* 0x000000023900720c */ /* 0x040fe20003fc4070 */
[----:B------:R-:W-:Y:S01]  /*4db0*/  @!P0 IMAD.MOV R5, RZ, RZ, -R5 ;  /* 0x000000ffff058224 */ /* 0x000fe200078e0a05 */
[----:B------:R-:W-:-:S04]  /*4dc0*/  ISETP.GT.U32.AND P1, PT, R57, R29, PT ;  /* 0x0000001d3900720c */ /* 0x000fc80003f24070 */
[----:B------:R0:W-:Y:S04]  /*4dd0*/  STL [R1+0x348], R5 ;  /* 0x0003480501007387 */ /* 0x0001e80000100800 */
[----:B------:R-:W-:Y:S01]  /*4de0*/  STL [R1+0x344], R26 ;  /* 0x0003441a01007387 */ /* 0x000fe20000100800 */
[--C-:B------:R-:W-:Y:S01]  /*4df0*/  @!P2 IMAD.IADD R27, R27, 0x1, -R57.reuse ;  /* 0x000000011b1ba824 */ /* 0x100fe200078e0a39 */
[----:B0-----:R-:W-:Y:S01]  /*4e00*/  IABS R5, R9 ;  /* 0x0000000900057213 */ /* 0x001fe20000000000 */
[----:B------:R-:W-:Y:S01]  /*4e10*/  @!P6 IMAD.IADD R2, R2, 0x1, -R57 ;  /* 0x000000010202e824 */ /* 0x000fe200078e0a39 */
[----:B------:R-:W-:Y:S01]  /*4e20*/  ISETP.GE.AND P0, PT, R9, RZ, PT ;  /* 0x000000ff0900720c */ /* 0x000fe20003f06270 */
[----:B------:R-:W-:Y:S02]  /*4e30*/  @!P4 IMAD.MOV R27, RZ, RZ, -R27 ;  /* 0x000000ffff1bc224 */ /* 0x000fe400078e0a1b */
[----:B------:R-:W-:Y:S01]  /*4e40*/  IMAD.MOV.U32 R9, RZ, RZ, R8 ;  /* 0x000000ffff097224 */ /* 0x000fe200078e0008 */
[----:B------:R-:W-:-:S02]  /*4e50*/  ISETP.GT.U32.AND P6, PT, R57, R2, PT ;  /* 0x000000023900720c */ /* 0x000fc40003fc4070 */
[----:B------:R-:W-:Y:S01]  /*4e60*/  IABS R8, R11 ;  /* 0x0000000b00087213 */ /* 0x000fe20000000000 */
[----:B------:R-:W-:Y:S01]  /*4e70*/  @!P1 IMAD.IADD R29, R29, 0x1, -R57 ;  /* 0x000000011d1d9824 */ /* 0x000fe200078e0a39 */
[----:B------:R-:W-:-:S03]  /*4e80*/  ISETP.GE.AND P1, PT, R10, RZ, PT ;  /* 0x000000ff0a00720c */ /* 0x000fc60003f26270 */
[----:B------:R-:W-:Y:S01]  /*4e90*/  IMAD.HI.U32 R10, R0, R8, RZ ;  /* 0x00000008000a7227 */ /* 0x000fe200078e00ff */
[----:B------:R-:W-:-:S03]  /*4ea0*/  ISETP.GE.AND P2, PT, R11, RZ, PT ;  /* 0x000000ff0b00720c */ /* 0x000fc60003f46270 */
[----:B------:R-:W-:Y:S02]  /*4eb0*/  @!P5 IMAD.MOV R29, RZ, RZ, -R29 ;  /* 0x000000ffff1dd224 */ /* 0x000fe400078e0a1d */
[----:B------:R-:W-:Y:S01]  /*4ec0*/  IMAD.MOV.U32 R11, RZ, RZ, R9 ;  /* 0x000000ffff0b7224 */ /* 0x000fe200078e0009 */
[----:B------:R-:W-:Y:S01]  /*4ed0*/  IABS R9, R12 ;  /* 0x0000000c00097213 */ /* 0x000fe20000000000 */
[----:B------:R-:W-:Y:S02]  /*4ee0*/  IMAD.MOV R10, RZ, RZ, -R10 ;  /* 0x000000ffff0a7224 */ /* 0x000fe400078e0a0a */
[----:B------:R-:W-:Y:S02]  /*4ef0*/  @!P6 IMAD.IADD R2, R2, 0x1, -R57 ;  /* 0x000000010202e824 */ /* 0x000fe400078e0a39 */
[----:B------:R-:W-:Y:S01]  /*4f00*/  IMAD R8, R57, R10, R8 ;  /* 0x0000000a39087224 */ /* 0x000fe200078e0208 */
[----:B------:R0:W-:Y:S01]  /*4f10*/  STL [R1+0x340], R29 ;  /* 0x0003401d01007387 */ /* 0x0001e20000100800 */
[----:B------:R-:W-:-:S04]  /*4f20*/  IMAD.HI.U32 R10, R0, R9, RZ ;  /* 0x00000009000a7227 */ /* 0x000fc800078e00ff */
[----:B------:R-:W-:Y:S02]  /*4f30*/  @!P3 IMAD.MOV R2, RZ, RZ, -R2 ;  /* 0x000000ffff02b224 */ /* 0x000fe400078e0a02 */
[----:B------:R-:W-:Y:S02]  /*4f40*/  IMAD.MOV R10, RZ, RZ, -R10 ;  /* 0x000000ffff0a7224 */ /* 0x000fe400078e0a0a */
[----:B0-----:R-:W-:Y:S02]  /*4f50*/  IMAD.MOV.U32 R29, RZ, RZ, R11 ;  /* 0x000000ffff1d7224 */ /* 0x001fe400078e000b */
[C---:B------:R-:W-:Y:S01]  /*4f60*/  IMAD R9, R57.reuse, R10, R9 ;  /* 0x0000000a39097224 */ /* 0x040fe200078e0209 */
[----:B------:R0:W-:Y:S01]  /*4f70*/  STL [R1+0x33c], R27 ;  /* 0x00033c1b01007387 */ /* 0x0001e20000100800 */
[----:B------:R-:W-:-:S13]  /*4f80*/  ISETP.GT.U32.AND P6, PT, R57, R8, PT ;  /* 0x000000083900720c */ /* 0x000fda0003fc4070 */
[----:B------:R-:W-:-:S05]  /*4f90*/  @!P6 IMAD.IADD R8, R8, 0x1, -R57 ;  /* 0x000000010808e824 */ /* 0x000fca00078e0a39 */
[----:B------:R-:W-:Y:S01]  /*4fa0*/  ISETP.GT.U32.AND P6, PT, R57, R8, PT ;  /* 0x000000083900720c */ /* 0x000fe20003fc4070 */
[----:B------:R-:W-:-:S12]  /*4fb0*/  STL [R1+0x338], R2 ;  /* 0x0003380201007387 */ /* 0x000fd80000100800 */
[----:B------:R-:W-:Y:S02]  /*4fc0*/  @!P6 IMAD.IADD R8, R8, 0x1, -R57 ;  /* 0x000000010808e824 */ /* 0x000fe400078e0a39 */
[----:B---3--:R-:W-:Y:S02]  /*4fd0*/  IMAD.MOV.U32 R53, RZ, RZ, R7 ;  /* 0x000000ffff357224 */ /* 0x008fe400078e0007 */
[----:B------:R-:W-:-:S04]  /*4fe0*/  IMAD.HI.U32 R7, R0, R4, RZ ;  /* 0x0000000400077227 */ /* 0x000fc800078e00ff */
[----:B------:R-:W-:Y:S02]  /*4ff0*/  IMAD.MOV R7, RZ, RZ, -R7 ;  /* 0x000000ffff077224 */ /* 0x000fe400078e0a07 */
[----:B------:R-:W-:Y:S02]  /*5000*/  IMAD.MOV.U32 R26, RZ, RZ, R6 ;  /* 0x000000ffff1a7224 */ /* 0x000fe400078e0006 */
[----:B------:R-:W-:Y:S02]  /*5010*/  IMAD R4, R57, R7, R4 ;  /* 0x0000000739047224 */ /* 0x000fe400078e0204 */
[----:B------:R-:W-:-:S03]  /*5020*/  IMAD.HI.U32 R6, R0, R5, RZ ;  /* 0x0000000500067227 */ /* 0x000fc600078e00ff */
[----:B------:R-:W-:Y:S01]  /*5030*/  ISETP.GT.U32.AND P4, PT, R57, R4, PT ;  /* 0x000000043900720c */ /* 0x000fe20003f84070 */
[----:B------:R-:W-:-:S04]  /*5040*/  IMAD.MOV R6, RZ, RZ, -R6 ;  /* 0x000000ffff067224 */ /* 0x000fc800078e0a06 */
[----:B------:R-:W-:-:S05]  /*5050*/  IMAD R5, R57, R6, R5 ;  /* 0x0000000639057224 */ /* 0x000fca00078e0205 */
[----:B------:R-:W-:Y:S02]  /*5060*/  ISETP.GT.U32.AND P5, PT, R57, R5, PT ;  /* 0x000000053900720c */ /* 0x000fe40003fa4070 */
[----:B------:R-:W-:Y:S01]  /*5070*/  IABS R7, R14 ;  /* 0x0000000e00077213 */ /* 0x000fe20000000000 */
[----:B------:R-:W-:-:S04]  /*5080*/  @!P4 IMAD.IADD R4, R4, 0x1, -R57 ;  /* 0x000000010404c824 */ /* 0x000fc800078e0a39 */
[C---:B------:R-:W-:Y:S01]  /*5090*/  IMAD.HI.U32 R11, R0.reuse, R7, RZ ;  /* 0x00000007000b7227 */ /* 0x040fe200078e00ff */
[----:B------:R-:W-:Y:S02]  /*50a0*/  ISETP.GT.U32.AND P3, PT, R57, R4, PT ;  /* 0x000000043900720c */ /* 0x000fe40003f64070 */
[----:B------:R-:W-:Y:S01]  /*50b0*/  IABS R6, R13 ;  /* 0x0000000d00067213 */ /* 0x000fe20000000000 */
[----:B------:R-:W-:Y:S02]  /*50c0*/  IMAD.MOV R11, RZ, RZ, -R11 ;  /* 0x000000ffff0b7224 */ /* 0x000fe400078e0a0b */
[----:B------:R-:W-:Y:S02]  /*50d0*/  @!P5 IMAD.IADD R5, R5, 0x1, -R57 ;  /* 0x000000010505d824 */ /* 0x000fe400078e0a39 */
[----:B0-----:R-:W-:Y:S02]  /*50e0*/  IMAD.MOV.U32 R27, RZ, RZ, R26 ;  /* 0x000000ffff1b7224 */ /* 0x001fe400078e001a */
[C---:B------:R-:W-:Y:S01]  /*50f0*/  IMAD R7, R57.reuse, R11, R7 ;  /* 0x0000000b39077224 */ /* 0x040fe200078e0207 */
[C---:B------:R-:W-:Y:S01]  /*5100*/  ISETP.GT.U32.AND P4, PT, R57.reuse, R5, PT ;  /* 0x000000053900720c */ /* 0x040fe20003f84070 */
[----:B------:R-:W-:Y:S01]  /*5110*/  IMAD.HI.U32 R26, R0, R6, RZ ;  /* 0x00000006001a7227 */ /* 0x000fe200078e00ff */
[----:B------:R-:W-:-:S03]  /*5120*/  ISETP.GT.U32.AND P5, PT, R57, R9, PT ;  /* 0x000000093900720c */ /* 0x000fc60003fa4070 */
[----:B------:R-:W-:Y:S01]  /*5130*/  @!P3 IMAD.IADD R4, R4, 0x1, -R57 ;  /* 0x000000010404b824 */ /* 0x000fe200078e0a39 */
[----:B------:R-:W-:Y:S01]  /*5140*/  ISETP.GT.U32.AND P3, PT, R57, R7, PT ;  /* 0x000000073900720c */ /* 0x000fe20003f64070 */
[----:B------:R-:W-:-:S04]  /*5150*/  IMAD.MOV R26, RZ, RZ, -R26 ;  /* 0x000000ffff1a7224 */ /* 0x000fc800078e0a1a */
[----:B------:R-:W-:Y:S02]  /*5160*/  IMAD R6, R57, R26, R6 ;  /* 0x0000001a39067224 */ /* 0x000fe400078e0206 */
[--C-:B------:R-:W-:Y:S02]  /*5170*/  @!P4 IMAD.IADD R5, R5, 0x1, -R57.reuse ;  /* 0x000000010505c824 */ /* 0x100fe400078e0a39 */
[----:B------:R-:W-:Y:S01]  /*5180*/  @!P5 IMAD.IADD R9, R9, 0x1, -R57 ;  /* 0x000000010909d824 */ /* 0x000fe200078e0a39 */
[----:B------:R-:W-:-:S03]  /*5190*/  ISETP.GT.U32.AND P4, PT, R57, R6, PT ;  /* 0x000000063900720c */ /* 0x000fc60003f84070 */
[----:B------:R-:W-:Y:S01]  /*51a0*/  @!P3 IMAD.IADD R7, R7, 0x1, -R57 ;  /* 0x000000010707b824 */ /* 0x000fe200078e0a39 */
[----:B------:R-:W-:Y:S01]  /*51b0*/  ISETP.GE.AND P3, PT, R14, RZ, PT ;  /* 0x000000ff0e00720c */ /* 0x000fe20003f66270 */
[----:B------:R-:W-:Y:S01]  /*51c0*/  IMAD.MOV.U32 R14, RZ, RZ, R46 ;  /* 0x000000ffff0e7224 */ /* 0x000fe200078e002e */
[----:B------:R-:W-:Y:S01]  /*51d0*/  ISETP.GT.U32.AND P5, PT, R57, R9, PT ;  /* 0x000000093900720c */ /* 0x000fe20003fa4070 */
[----:B------:R-:W-:Y:S02]  /*51e0*/  IMAD.MOV.U32 R46, RZ, RZ, R5 ;  /* 0x000000ffff2e7224 */ /* 0x000fe400078e0005 */
[----:B------:R-:W-:Y:S02]  /*51f0*/  @!P1 IMAD.MOV R4, RZ, RZ, -R4 ;  /* 0x000000ffff049224 */ /* 0x000fe400078e0a04 */
[----:B------:R-:W-:Y:S02]  /*5200*/  @!P0 IMAD.MOV R46, RZ, RZ, -R46 ;  /* 0x000000ffff2e8224 */ /* 0x000fe400078e0a2e */
[----:B------:R-:W-:Y:S01]  /*5210*/  @!P4 IMAD.IADD R6, R6, 0x1, -R57 ;  /* 0x000000010606c824 */ /* 0x000fe200078e0a39 */
[----:B------:R-:W-:-:S02]  /*5220*/  ISETP.GE.AND P4, PT, R13, RZ, PT ;  /* 0x000000ff0d00720c */ /* 0x000fc40003f86270 */
[----:B------:R-:W2:Y:S04]  /*5230*/  LDL.LU R13, [R1+0x58] ;  /* 0x00005800010d7983 */ /* 0x000ea80000300800 */
[----:B------:R0:W-:Y:S01]  /*5240*/  STL [R1+0x334], R46 ;  /* 0x0003342e01007387 */ /* 0x0001e20000100800 */
[----:B------:R-:W-:-:S03]  /*5250*/  @!P5 IMAD.IADD R9, R9, 0x1, -R57 ;  /* 0x000000010909d824 */ /* 0x000fc600078e0a39 */
[----:B0-----:R-:W3:Y:S04]  /*5260*/  LDL.LU R46, [R1+0x44d4] ;  /* 0x0044d400012e7983 */ /* 0x001ee80000300800 */
[----:B------:R0:W-:Y:S02]  /*5270*/  STL [R1+0x330], R4 ;  /* 0x0003300401007387 */ /* 0x0001e40000100800 */
[----:B0-----:R-:W-:Y:S02]  /*5280*/  IMAD.MOV.U32 R4, RZ, RZ, R27 ;  /* 0x000000ffff047224 */ /* 0x001fe400078e001b */
[----:B----4-:R-:W-:Y:S02]  /*5290*/  IMAD.MOV.U32 R27, RZ, RZ, R55 ;  /* 0x000000ffff1b7224 */ /* 0x010fe400078e0037 */
[----:B------:R-:W-:-:S02]  /*52a0*/  IMAD.MOV.U32 R55, RZ, RZ, R47 ;  /* 0x000000ffff377224 */ /* 0x000fc400078e002f */
[----:B------:R-:W-:Y:S02]  /*52b0*/  IMAD.MOV.U32 R47, RZ, RZ, R8 ;  /* 0x000000ffff2f7224 */ /* 0x000fe400078e0008 */
[----:B------:R-:W-:Y:S02]  /*52c0*/  IMAD.MOV.U32 R8, RZ, RZ, R48 ;  /* 0x000000ffff087224 */ /* 0x000fe400078e0030 */
[----:B------:R-:W-:Y:S02]  /*52d0*/  IMAD.MOV.U32 R48, RZ, RZ, R9 ;  /* 0x000000ffff307224 */ /* 0x000fe400078e0009 */
[----:B------:R-:W4:Y:S01]  /*52e0*/  LDL.LU R9, [R1+0x104] ;  /* 0x0001040001097983 */ /* 0x000f220000300800 */
[----:B------:R-:W-:-:S05]  /*52f0*/  IABS R10, R15 ;  /* 0x0000000f000a7213 */ /* 0x000fca0000000000 */
[----:B------:R-:W-:-:S04]  /*5300*/  IMAD.HI.U32 R11, R0, R10, RZ ;  /* 0x0000000a000b7227 */ /* 0x000fc800078e00ff */
[----:B------:R-:W-:-:S04]  /*5310*/  IMAD.MOV R11, RZ, RZ, -R11 ;  /* 0x000000ffff0b7224 */ /* 0x000fc800078e0a0b */
[----:B------:R-:W-:Y:S01]  /*5320*/  IMAD R10, R57, R11, R10 ;  /* 0x0000000b390a7224 */ /* 0x000fe200078e020a */
[----:B------:R-:W-:-:S04]  /*5330*/  IABS R2, R16 ;  /* 0x0000001000027213 */ /* 0x000fc80000000000 */
[----:B------:R-:W-:Y:S01]  /*5340*/  ISETP.GT.U32.AND P5, PT, R57, R10, PT ;  /* 0x0000000a3900720c */ /* 0x000fe20003fa4070 */
[----:B------:R-:W-:Y:S01]  /*5350*/  IMAD.HI.U32 R26, R0, R2, RZ ;  /* 0x00000002001a7227 */ /* 0x000fe200078e00ff */
[----:B------:R-:W-:Y:S02]  /*5360*/  ISETP.GE.AND P6, PT, R12, RZ, PT ;  /* 0x000000ff0c00720c */ /* 0x000fe40003fc6270 */
[----:B------:R-:W-:Y:S01]  /*5370*/  IABS R11, R17 ;  /* 0x00000011000b7213 */ /* 0x000fe20000000000 */
[----:B------:R-:W-:Y:S01]  /*5380*/  IMAD.MOV R26, RZ, RZ, -R26 ;  /* 0x000000ffff1a7224 */ /* 0x000fe200078e0a1a */
[----:B------:R-:W-:-:S03]  /*5390*/  IABS R12, R18 ;  /* 0x00000012000c7213 */ /* 0x000fc60000000000 */
[----:B------:R-:W-:Y:S02]  /*53a0*/  IMAD R26, R57, R26, R2 ;  /* 0x0000001a391a7224 */ /* 0x000fe400078e0202 */
[----:B------:R-:W-:-:S04]  /*53b0*/  IMAD.HI.U32 R2, R0, R11, RZ ;  /* 0x0000000b00027227 */ /* 0x000fc800078e00ff */
[----:B------:R-:W-:Y:S01]  /*53c0*/  @!P5 IMAD.IADD R10, R10, 0x1, -R57 ;  /* 0x000000010a0ad824 */ /* 0x000fe200078e0a39 */
[C---:B------:R-:W-:Y:S01]  /*53d0*/  ISETP.GT.U32.AND P5, PT, R57.reuse, R7, PT ;  /* 0x000000073900720c */ /* 0x040fe20003fa4070 */
[----:B------:R-:W-:Y:S01]  /*53e0*/  @!P6 IMAD.MOV R48, RZ, RZ, -R48 ;  /* 0x000000ffff30e224 */ /* 0x000fe200078e0a30 */
[----:B------:R-:W-:Y:S01]  /*53f0*/  ISETP.GT.U32.AND P6, PT, R57, R26, PT ;  /* 0x0000001a3900720c */ /* 0x000fe20003fc4070 */
[----:B------:R-:W-:-:S04]  /*5400*/  IMAD.HI.U32 R5, R0, R12, RZ ;  /* 0x0000000c00057227 */ /* 0x000fc800078e00ff */
[----:B------:R-:W-:Y:S02]  /*5410*/  IMAD.MOV R2, RZ, RZ, -R2 ;  /* 0x000000ffff027224 */ /* 0x000fe400078e0a02 */
[----:B------:R-:W-:Y:S02]  /*5420*/  IMAD.MOV R5, RZ, RZ, -R5 ;  /* 0x000000ffff057224 */ /* 0x000fe400078e0a05 */
[C---:B------:R-:W-:Y:S02]  /*5430*/  IMAD R2, R57.reuse, R2, R11 ;  /* 0x0000000239027224 */ /* 0x040fe400078e020b */
[----:B------:R-:W-:Y:S02]  /*5440*/  IMAD R12, R57, R5, R12 ;  /* 0x00000005390c7224 */ /* 0x000fe400078e020c */
[--C-:B------:R-:W-:Y:S01]  /*5450*/  @!P5 IMAD.IADD R7, R7, 0x1, -R57.reuse ;  /* 0x000000010707d824 */ /* 0x100fe200078e0a39 */
[C---:B------:R-:W-:Y:S02]  /*5460*/  ISETP.GT.U32.AND P5, PT, R57.reuse, R2, PT ;  /* 0x000000023900720c */ /* 0x040fe40003fa4070 */
[C---:B------:R-:W-:Y:S01]  /*5470*/  ISETP.GT.U32.AND P0, PT, R57.reuse, R6, PT ;  /* 0x000000063900720c */ /* 0x040fe20003f04070 */
[----:B------:R-:W-:Y:S01]  /*5480*/  @!P6 IMAD.IADD R26, R26, 0x1, -R57 ;  /* 0x000000011a1ae824 */ /* 0x000fe200078e0a39 */
[----:B------:R-:W-:-:S02]  /*5490*/  ISETP.GT.U32.AND P1, PT, R57, R10, PT ;  /* 0x0000000a3900720c */ /* 0x000fc40003f24070 */
[----:B------:R-:W-:Y:S01]  /*54a0*/  ISETP.GT.U32.AND P6, PT, R57, R12, PT ;  /* 0x0000000c3900720c */ /* 0x000fe20003fc4070 */
[----:B------:R-:W-:Y:S01]  /*54b0*/  IMAD.MOV.U32 R11, RZ, RZ, R4 ;  /* 0x000000ffff0b7224 */ /* 0x000fe200078e0004 */
[----:B------:R-:W-:Y:S02]  /*54c0*/  IABS R5, R19 ;  /* 0x0000001300057213 */ /* 0x000fe40000000000 */
[----:B------:R-:W-:-:S03]  /*54d0*/  IABS R4, R20 ;  /* 0x0000001400047213 */ /* 0x000fc60000000000 */
[--C-:B------:R-:W-:Y:S02]  /*54e0*/  @!P5 IMAD.IADD R2, R2, 0x1, -R57.reuse ;  /* 0x000000010202d824 */ /* 0x100fe400078e0a39 */
[----:B------:R-:W-:Y:S02]  /*54f0*/  @!P0 IMAD.IADD R6, R6, 0x1, -R57 ;  /* 0x0000000106068824 */ /* 0x000fe400078e0a39 */
[----:B------:R-:W-:Y:S01]  /*5500*/  @!P2 IMAD.MOV R47, RZ, RZ, -R47 ;  /* 0x000000ffff2fa224 */ /* 0x000fe200078e0a2f */
[----:B------:R-:W-:Y:S01]  /*5510*/  ISETP.GE.AND P2, PT, R15, RZ, PT ;  /* 0x000000ff0f00720c */ /* 0x000fe20003f46270 */
[--C-:B------:R-:W-:Y:S01]  /*5520*/  @!P1 IMAD.IADD R10, R10, 0x1, -R57.reuse ;  /* 0x000000010a0a9824 */ /* 0x100fe200078e0a39 */
[----:B------:R-:W-:Y:S01]  /*5530*/  ISETP.GE.AND P1, PT, R17, RZ, PT ;  /* 0x000000ff1100720c */ /* 0x000fe20003f26270 */
[----:B------:R-:W-:Y:S01]  /*5540*/  @!P6 IMAD.IADD R12, R12, 0x1, -R57 ;  /* 0x000000010c0ce824 */ /* 0x000fe200078e0a39 */
[----:B------:R-:W-:Y:S01]  /*5550*/  ISETP.GT.U32.AND P6, PT, R57, R2, PT ;  /* 0x000000023900720c */ /* 0x000fe20003fc4070 */
[----:B------:R-:W-:-:S02]  /*5560*/  IMAD.MOV.U32 R17, RZ, RZ, R6 ;  /* 0x000000ffff117224 */ /* 0x000fc400078e0006 */
[----:B------:R-:W-:Y:S01]  /*5570*/  IMAD.HI.U32 R6, R0, R5, RZ ;  /* 0x0000000500067227 */ /* 0x000fe200078e00ff */
[----:B------:R-:W-:-:S03]  /*5580*/  ISETP.GE.AND P0, PT, R16, RZ, PT ;  /* 0x000000ff1000720c */ /* 0x000fc60003f06270 */
[----:B------:R-:W-:Y:S01]  /*5590*/  IMAD.MOV.U32 R16, RZ, RZ, R8 ;  /* 0x000000ffff107224 */ /* 0x000fe200078e0008 */
[----:B------:R-:W-:Y:S01]  /*55a0*/  IABS R8, R21 ;  /* 0x0000001500087213 */ /* 0x000fe20000000000 */
[----:B------:R-:W-:Y:S01]  /*55b0*/  IMAD.MOV R6, RZ, RZ, -R6 ;  /* 0x000000ffff067224 */ /* 0x000fe200078e0a06 */
[C---:B------:R-:W-:Y:S01]  /*55c0*/  ISETP.GT.U32.AND P5, PT, R57.reuse, R26, PT ;  /* 0x0000001a3900720c */ /* 0x040fe20003fa4070 */
[----:B------:R-:W-:Y:S01]  /*55d0*/  @!P3 IMAD.MOV R7, RZ, RZ, -R7 ;  /* 0x000000ffff07b224 */ /* 0x000fe200078e0a07 */
[C---:B------:R-:W-:Y:S01]  /*55e0*/  ISETP.GT.U32.AND P3, PT, R57.reuse, R12, PT ;  /* 0x0000000c3900720c */ /* 0x040fe20003f64070 */
[----:B------:R-:W-:Y:S02]  /*55f0*/  IMAD R5, R57, R6, R5 ;  /* 0x0000000639057224 */ /* 0x000fe400078e0205 */
[----:B------:R-:W-:-:S04]  /*5600*/  IMAD.HI.U32 R6, R0, R8, RZ ;  /* 0x0000000800067227 */ /* 0x000fc800078e00ff */
[----:B------:R-:W-:Y:S02]  /*5610*/  @!P6 IMAD.IADD R2, R2, 0x1, -R57 ;  /* 0x000000010202e824 */ /* 0x000fe400078e0a39 */
[----:B------:R-:W-:Y:S01]  /*5620*/  IMAD.MOV R6, RZ, RZ, -R6 ;  /* 0x000000ffff067224 */ /* 0x000fe200078e0a06 */
[----:B------:R0:W-:Y:S01]  /*5630*/  STL [R1+0x32c], R47 ;  /* 0x00032c2f01007387 */ /* 0x0001e20000100800 */
[----:B------:R-:W-:Y:S02]  /*5640*/  @!P4 IMAD.MOV R17, RZ, RZ, -R17 ;  /* 0x000000ffff11c224 */ /* 0x000fe400078e0a11 */
[----:B------:R-:W-:Y:S02]  /*5650*/  IMAD R6, R57, R6, R8 ;  /* 0x0000000639067224 */ /* 0x000fe400078e0208 */
[--C-:B------:R-:W-:Y:S01]  /*5660*/  @!P5 IMAD.IADD R26, R26, 0x1, -R57.reuse ;  /* 0x000000011a1ad824 */ /* 0x100fe200078e0a39 */
[----:B0-----:R-:W3:Y:S01]  /*5670*/  LDL.LU R47, [R1+0x44d0] ;  /* 0x0044d000012f7983 */ /* 0x001ee20000300800 */
[----:B------:R-:W-:-:S03]  /*5680*/  @!P3 IMAD.IADD R12, R12, 0x1, -R57 ;  /* 0x000000010c0cb824 */ /* 0x000fc600078e0a39 */
[----:B------:R0:W-:Y:S01]  /*5690*/  STL [R1+0x328], R48 ;  /* 0x0003283001007387 */ /* 0x0001e20000100800 */
[----:B------:R-:W-:Y:S01]  /*56a0*/  ISETP.GT.U32.AND P3, PT, R57, R6, PT ;  /* 0x000000063900720c */ /* 0x000fe20003f64070 */
[----:B------:R-:W-:Y:S02]  /*56b0*/  @!P2 IMAD.MOV R10, RZ, RZ, -R10 ;  /* 0x000000ffff0aa224 */ /* 0x000fe400078e0a0a */
[----:B0-----:R-:W3:Y:S04]  /*56c0*/  LDL.LU R48, [R1+0x44cc] ;  /* 0x0044cc0001307983 */ /* 0x001ee80000300800 */
[----:B------:R-:W-:Y:S04]  /*56d0*/  STL [R1+0x324], R17 ;  /* 0x0003241101007387 */ /* 0x000fe80000100800 */
[----:B------:R0:W-:Y:S02]  /*56e0*/  STL [R1+0x17c], R7 ;  /* 0x00017c0701007387 */ /* 0x0001e40000100800 */
[----:B0-----:R-:W-:Y:S01]  /*56f0*/  IMAD.MOV.U32 R7, RZ, RZ, R26 ;  /* 0x000000ffff077224 */ /* 0x001fe200078e001a */
[----:B------:R-:W-:-:S03]  /*5700*/  IABS R17, R22 ;  /* 0x0000001600117213 */ /* 0x000fc60000000000 */
[----:B------:R-:W-:Y:S01]  /*5710*/  @!P0 IMAD.MOV R7, RZ, RZ, -R7 ;  /* 0x000000ffff078224 */ /* 0x000fe200078e0a07 */
[----:B------:R-:W-:Y:S01]  /*5720*/  STL [R1+0x184], R10 ;  /* 0x0001840a01007387 */ /* 0x000fe20000100800 */
[----:B------:R-:W-:Y:S01]  /*5730*/  ISETP.GT.U32.AND P5, PT, R57, R5, PT ;  /* 0x000000053900720c */ /* 0x000fe20003fa4070 */
[----:B------:R-:W-:Y:S02]  /*5740*/  @!P1 IMAD.MOV R2, RZ, RZ, -R2 ;  /* 0x000000ffff029224 */ /* 0x000fe400078e0a02 */
[----:B------:R0:W-:Y:S01]  /*5750*/  STL [R1+0x18c], R7 ;  /* 0x00018c0701007387 */ /* 0x0001e20000100800 */
[----:B------:R-:W-:Y:S01]  /*5760*/  ISETP.GE.AND P1, PT, R21, RZ, PT ;  /* 0x000000ff1500720c */ /* 0x000fe20003f26270 */
[----:B------:R-:W-:Y:S01]  /*5770*/  IMAD.MOV.U32 R21, RZ, RZ, R16 ;  /* 0x000000ffff157224 */ /* 0x000fe200078e0010 */
[----:B------:R-:W-:Y:S01]  /*5780*/  IABS R16, R23 ;  /* 0x0000001700107213 */ /* 0x000fe20000000000 */
[----:B------:R-:W-:Y:S02]  /*5790*/  @!P3 IMAD.IADD R6, R6, 0x1, -R57 ;  /* 0x000000010606b824 */ /* 0x000fe400078e0a39 */
[----:B0-----:R-:W-:Y:S01]  /*57a0*/  IMAD.HI.U32 R7, R0, R17, RZ ;  /* 0x0000001100077227 */ /* 0x001fe200078e00ff */
[----:B------:R-:W-:-:S03]  /*57b0*/  ISETP.GE.AND P0, PT, R20, RZ, PT ;  /* 0x000000ff1400720c */ /* 0x000fc60003f06270 */
[----:B------:R-:W-:Y:S01]  /*57c0*/  IMAD.MOV R7, RZ, RZ, -R7 ;  /* 0x000000ffff077224 */ /* 0x000fe200078e0a07 */
[----:B------:R0:W-:Y:S01]  /*57d0*/  STL [R1+0x304], R2 ;  /* 0x0003040201007387 */ /* 0x0001e20000100800 */
[C---:B------:R-:W-:Y:S02]  /*57e0*/  ISETP.GT.U32.AND P3, PT, R57.reuse, R6, PT ;  /* 0x000000063900720c */ /* 0x040fe40003f64070 */
[----:B------:R-:W-:Y:S02]  /*57f0*/  IMAD R17, R57, R7, R17 ;  /* 0x0000000739117224 */ /* 0x000fe400078e0211 */
[----:B------:R-:W-:Y:S02]  /*5800*/  @!P5 IMAD.IADD R5, R5, 0x1, -R57 ;  /* 0x000000010505d824 */ /* 0x000fe400078e0a39 */
[----:B0-----:R-:W-:-:S04]  /*5810*/  IMAD.HI.U32 R2, R0, R16, RZ ;  /* 0x0000001000027227 */ /* 0x001fc800078e00ff */
[----:B------:R-:W-:Y:S02]  /*5820*/  IMAD.MOV R8, RZ, RZ, -R2 ;  /* 0x000000ffff087224 */ /* 0x000fe400078e0a02 */
[----:B------:R-:W-:Y:S01]  /*5830*/  IMAD.MOV.U32 R26, RZ, RZ, R14 ;  /* 0x000000ffff1a7224 */ /* 0x000fe200078e000e */
[----:B------:R-:W-:Y:S01]  /*5840*/  IABS R14, R25 ;  /* 0x00000019000e7213 */ /* 0x000fe20000000000 */
[C---:B------:R-:W-:Y:S01]  /*5850*/  IMAD R16, R57.reuse, R8, R16 ;  /* 0x0000000839107224 */ /* 0x040fe200078e0210 */
[C---:B------:R-:W-:Y:S01]  /*5860*/  ISETP.GT.U32.AND P5, PT, R57.reuse, R5, PT ;  /* 0x000000053900720c */ /* 0x040fe20003fa4070 */
[----:B------:R-:W-:Y:S02]  /*5870*/  @!P3 IMAD.IADD R6, R6, 0x1, -R57 ;  /* 0x000000010606b824 */ /* 0x000fe400078e0a39 */
[----:B------:R-:W-:Y:S01]  /*5880*/  IMAD.HI.U32 R2, R0, R14, RZ ;  /* 0x0000000e00027227 */ /* 0x000fe200078e00ff */
[----:B------:R-:W-:Y:S02]  /*5890*/  ISETP.GT.U32.AND P3, PT, R57, R16, PT ;  /* 0x000000103900720c */ /* 0x000fe40003f64070 */
[----:B------:R-:W-:Y:S01]  /*58a0*/  ISETP.GE.AND P2, PT, R19, RZ, PT ;  /* 0x000000ff1300720c */ /* 0x000fe20003f46270 */
[----:B------:R-:W-:Y:S01]  /*58b0*/  IMAD.MOV R2, RZ, RZ, -R2 ;  /* 0x000000ffff027224 */ /* 0x000fe200078e0a02 */
[----:B------:R-:W-:-:S03]  /*58c0*/  ISETP.GE.AND P4, PT, R18, RZ, PT ;  /* 0x000000ff1200720c */ /* 0x000fc60003f86270 */
[----:B------:R-:W-:Y:S02]  /*58d0*/  IMAD R14, R57, R2, R14 ;  /* 0x00000002390e7224 */ /* 0x000fe400078e020e */
[----:B------:R-:W-:Y:S01]  /*58e0*/  @!P5 IMAD.IADD R5, R5, 0x1, -R57 ;  /* 0x000000010505d824 */ /* 0x000fe200078e0a39 */
[----:B------:R-:W-:Y:S01]  /*58f0*/  ISETP.GE.AND P5, PT, R22, RZ, PT ;  /* 0x000000ff1600720c */ /* 0x000fe20003fa6270 */
[----:B------:R-:W-:Y:S01]  /*5900*/  IMAD.MOV.U32 R22, RZ, RZ, R11 ;  /* 0x000000ffff167224 */ /* 0x000fe200078e000b */
[----:B------:R-:W-:Y:S01]  /*5910*/  IABS R11, R31 ;  /* 0x0000001f000b7213 */ /* 0x000fe20000000000 */
[----:B------:R-:W-:Y:S01]  /*5920*/  @!P3 IMAD.IADD R16, R16, 0x1, -R57 ;  /* 0x000000011010b824 */ /* 0x000fe200078e0a39 */
[----:B------:R-:W-:Y:S02]  /*5930*/  IABS R10, R32 ;  /* 0x00000020000a7213 */ /* 0x000fe40000000000 */
[----:B------:R-:W-:-:S03]  /*5940*/  ISETP.GT.U32.AND P3, PT, R57, R14, PT ;  /* 0x0000000e3900720c */ /* 0x000fc60003f64070 */
[----:B------:R-:W-:-:S04]  /*5950*/  IMAD.HI.U32 R18, R0, R10, RZ ;  /* 0x0000000a00127227 */ /* 0x000fc800078e00ff */
[----:B------:R-:W-:-:S04]  /*5960*/  IMAD.MOV R18, RZ, RZ, -R18 ;  /* 0x000000ffff127224 */ /* 0x000fc800078e0a12 */
[----:B------:R-:W-:Y:S02]  /*5970*/  IMAD R10, R57, R18, R10 ;  /* 0x00000012390a7224 */ /* 0x000fe400078e020a */
[----:B------:R-:W-:Y:S01]  /*5980*/  @!P3 IMAD.IADD R14, R14, 0x1, -R57 ;  /* 0x000000010e0eb824 */ /* 0x000fe200078e0a39 */
[----:B------:R-:W-:Y:S01]  /*5990*/  ISETP.GE.AND P3, PT, R23, RZ, PT ;  /* 0x000000ff1700720c */ /* 0x000fe20003f66270 */
[----:B----4-:R-:W-:Y:S02]  /*59a0*/  IMAD.MOV.U32 R15, RZ, RZ, R9 ;  /* 0x000000ffff0f7224 */ /* 0x010fe400078e0009 */
[----:B------:R-:W-:-:S04]  /*59b0*/  IMAD.HI.U32 R9, R0, R4, RZ ;  /* 0x0000000400097227 */ /* 0x000fc800078e00ff */
[----:B------:R-:W-:-:S04]  /*59c0*/  IMAD.MOV R9, RZ, RZ, -R9 ;  /* 0x000000ffff097224 */ /* 0x000fc800078e0a09 */
[----:B------:R-:W-:-:S05]  /*59d0*/  IMAD R4, R57, R9, R4 ;  /* 0x0000000939047224 */ /* 0x000fca00078e0204 */
[----:B------:R-:W-:-:S13]  /*59e0*/  ISETP.GT.U32.AND P6, PT, R57, R4, PT ;  /* 0x000000043900720c */ /* 0x000fda0003fc4070 */
[----:B------:R-:W-:-:S05]  /*59f0*/  @!P6 IMAD.IADD R4, R4, 0x1, -R57 ;  /* 0x000000010404e824 */ /* 0x000fca00078e0a39 */
[----:B------:R-:W-:Y:S01]  /*5a00*/  ISETP.GT.U32.AND P6, PT, R57, R4, PT ;  /* 0x000000043900720c */ /* 0x000fe20003fc4070 */
[----:B------:R-:W-:Y:S01]  /*5a10*/  IMAD.MOV.U32 R20, RZ, RZ, R15 ;  /* 0x000000ffff147224 */ /* 0x000fe200078e000f */
[----:B------:R-:W-:-:S05]  /*5a20*/  IABS R15, R24 ;  /* 0x00000018000f7213 */ /* 0x000fca0000000000 */
[----:B------:R-:W-:-:S06]  /*5a30*/  IMAD.HI.U32 R7, R0, R15, RZ ;  /* 0x0000000f00077227 */ /* 0x000fcc00078e00ff */
[----:B------:R-:W-:Y:S01]  /*5a40*/  @!P6 IMAD.IADD R4, R4, 0x1, -R57 ;  /* 0x000000010404e824 */ /* 0x000fe200078e0a39 */
[----:B------:R-:W-:Y:S01]  /*5a50*/  ISETP.GT.U32.AND P6, PT, R57, R17, PT ;  /* 0x000000113900720c */ /* 0x000fe20003fc4070 */
[----:B------:R-:W-:Y:S01]  /*5a60*/  IMAD.MOV R7, RZ, RZ, -R7 ;  /* 0x000000ffff077224 */ /* 0x000fe200078e0a07 */
[----:B------:R-:W-:-:S03]  /*5a70*/  IABS R9, R33 ;  /* 0x0000002100097213 */ /* 0x000fc60000000000 */
[----:B------:R-:W-:Y:S02]  /*5a80*/  IMAD R15, R57, R7, R15 ;  /* 0x00000007390f7224 */ /* 0x000fe400078e020f */
[----:B--2---:R-:W-:Y:S01]  /*5a90*/  IMAD.MOV.U32 R19, RZ, RZ, R13 ;  /* 0x000000ffff137224 */ /* 0x004fe200078e000d */
[----:B------:R-:W-:Y:S01]  /*5aa0*/  IABS R13, R30 ;  /* 0x0000001e000d7213 */ /* 0x000fe20000000000 */
[----:B------:R-:W-:-:S04]  /*5ab0*/  IMAD.HI.U32 R8, R0, R9, RZ ;  /* 0x0000000900087227 */ /* 0x000fc800078e00ff */
[----:B------:R-:W-:Y:S01]  /*5ac0*/  @!P6 IMAD.IADD R17, R17, 0x1, -R57 ;  /* 0x000000011111e824 */ /* 0x000fe200078e0a39 */
[----:B------:R-:W-:Y:S01]  /*5ad0*/  ISETP.GT.U32.AND P6, PT, R57, R15, PT ;  /* 0x0000000f3900720c */ /* 0x000fe20003fc4070 */
[----:B------:R-:W-:-:S04]  /*5ae0*/  IMAD.HI.U32 R2, R0, R13, RZ ;  /* 0x0000000d00027227 */ /* 0x000fc800078e00ff */
[----:B------:R-:W-:Y:S02]  /*5af0*/  IMAD.MOV R8, RZ, RZ, -R8 ;  /* 0x000000ffff087224 */ /* 0x000fe400078e0a08 */
[----:B------:R-:W-:Y:S02]  /*5b00*/  IMAD.MOV R2, RZ, RZ, -R2 ;  /* 0x000000ffff027224 */ /* 0x000fe400078e0a02 */
[----:B------:R-:W-:Y:S02]  /*5b10*/  IMAD R8, R57, R8, R9 ;  /* 0x0000000839087224 */ /* 0x000fe400078e0209 */
[----:B------:R-:W-:Y:S02]  /*5b20*/  IMAD.MOV.U32 R9, RZ, RZ, R49 ;  /* 0x000000ffff097224 */ /* 0x000fe400078e0031 */
[----:B------:R-:W-:Y:S02]  /*5b30*/  IMAD.MOV.U32 R49, RZ, RZ, R12 ;  /* 0x000000ffff317224 */ /* 0x000fe400078e000c */
[----:B------:R-:W-:-:S02]  /*5b40*/  IMAD.MOV.U32 R12, RZ, RZ, R50 ;  /* 0x000000ffff0c7224 */ /* 0x000fc400078e0032 */
[----:B------:R-:W-:Y:S02]  /*5b50*/  IMAD R13, R57, R2, R13 ;  /* 0x00000002390d7224 */ /* 0x000fe400078e020d */
[----:B------:R-:W-:Y:S02]  /*5b60*/  IMAD.MOV.U32 R50, RZ, RZ, R5 ;  /* 0x000000ffff327224 */ /* 0x000fe400078e0005 */
[----:B------:R-:W-:-:S04]  /*5b70*/  IMAD.HI.U32 R2, R0, R11, RZ ;  /* 0x0000000b00027227 */ /* 0x000fc800078e00ff */
[----:B------:R-:W-:Y:S02]  /*5b80*/  @!P6 IMAD.IADD R15, R15, 0x1, -R57 ;  /* 0x000000010f0fe824 */ /* 0x000fe400078e0a39 */
[----:B------:R-:W-:Y:S01]  /*5b90*/  @!P4 IMAD.MOV R49, RZ, RZ, -R49 ;  /* 0x000000ffff31c224 */ /* 0x000fe200078e0a31 */
[C---:B------:R-:W-:Y:S01]  /*5ba0*/  ISETP.GT.U32.AND P4, PT, R57.reuse, R17, PT ;  /* 0x000000113900720c */ /* 0x040fe20003f84070 */
[----:B------:R-:W-:Y:S01]  /*5bb0*/  @!P2 IMAD.MOV R50, RZ, RZ, -R50 ;  /* 0x000000ffff32a224 */ /* 0x000fe200078e0a32 */
[C---:B------:R-:W-:Y:S01]  /*5bc0*/  ISETP.GT.U32.AND P2, PT, R57.reuse, R16, PT ;  /* 0x000000103900720c */ /* 0x040fe20003f44070 */
[----:B------:R-:W-:Y:S02]  /*5bd0*/  IMAD.MOV R2, RZ, RZ, -R2 ;  /* 0x000000ffff027224 */ /* 0x000fe400078e0a02 */
[----:B------:R-:W-:Y:S01]  /*5be0*/  @!P0 IMAD.MOV R4, RZ, RZ, -R4 ;  /* 0x000000ffff048224 */ /* 0x000fe200078e0a04 */
[C---:B------:R-:W-:Y:S01]  /*5bf0*/  ISETP.GT.U32.AND P0, PT, R57.reuse, R15, PT ;  /* 0x0000000f3900720c */ /* 0x040fe20003f04070 */
[----:B------:R-:W-:Y:S01]  /*5c00*/  IMAD R2, R57, R2, R11 ;  /* 0x0000000239027224 */ /* 0x000fe200078e020b */
[----:B------:R-:W-:Y:S01]  /*5c10*/  IABS R7, R34 ;  /* 0x0000002200077213 */ /* 0x000fe20000000000 */
[----:B------:R-:W2:Y:S01]  /*5c20*/  LDL.LU R11, [R1+0x4] ;  /* 0x00000400010b7983 */ /* 0x000ea20000300800 */
[----:B------:R-:W-:-:S03]  /*5c30*/  IMAD.MOV.U32 R23, RZ, RZ, R19 ;  /* 0x000000ffff177224 */ /* 0x000fc600078e0013 */
[----:B------:R-:W4:Y:S01]  /*5c40*/  LDL.LU R18, [R1+0x164] ;  /* 0x0001640001127983 */ /* 0x000f220000300800 */
[----:B------:R-:W-:-:S03]  /*5c50*/  IMAD.HI.U32 R19, R0, R7, RZ ;  /* 0x0000000700137227 */ /* 0x000fc600078e00ff */
[----:B------:R-:W2:Y:S04]  /*5c60*/  LDL.LU R5, [R1+0x2c] ;  /* 0x00002c0001057983 */ /* 0x000ea80000300800 */
[----:B------:R0:W-:Y:S01]  /*5c70*/  STL [R1+0x30c], R49 ;  /* 0x00030c3101007387 */ /* 0x0001e20000100800 */
[----:B------:R-:W-:Y:S02]  /*5c80*/  IMAD.MOV R19, RZ, RZ, -R19 ;  /* 0x000000ffff137224 */ /* 0x000fe400078e0a13 */
[--C-:B------:R-:W-:Y:S01]  /*5c90*/  @!P4 IMAD.IADD R17, R17, 0x1, -R57.reuse ;  /* 0x000000011111c824 */ /* 0x100fe200078e0a39 */
[C---:B------:R-:W-:Y:S01]  /*5ca0*/  ISETP.GT.U32.AND P4, PT, R57.reuse, R2, PT ;  /* 0x000000023900720c */ /* 0x040fe20003f84070 */
[--C-:B------:R-:W-:Y:S01]  /*5cb0*/  @!P2 IMAD.IADD R16, R16, 0x1, -R57.reuse ;  /* 0x000000011010a824 */ /* 0x100fe200078e0a39 */
[----:B0-----:R-:W3:Y:S04]  /*5cc0*/  LDL.LU R49, [R1+0x44c8] ;  /* 0x0044c80001317983 */ /* 0x001ee80000300800 */
[----:B------:R0:W-:Y:S01]  /*5cd0*/  STL [R1+0x314], R50 ;  /* 0x0003143201007387 */ /* 0x0001e20000100800 */
[----:B------:R-:W-:Y:S01]  /*5ce0*/  ISETP.GT.U32.AND P2, PT, R57, R10, PT ;  /* 0x0000000a3900720c */ /* 0x000fe20003f44070 */
[----:B------:R-:W-:Y:S01]  /*5cf0*/  @!P0 IMAD.IADD R15, R15, 0x1, -R57 ;  /* 0x000000010f0f8824 */ /* 0x000fe200078e0a39 */
[C---:B------:R-:W-:Y:S01]  /*5d00*/  ISETP.GT.U32.AND P0, PT, R57.reuse, R8, PT ;  /* 0x000000083900720c */ /* 0x040fe20003f04070 */
[----:B------:R-:W-:Y:S01]  /*5d10*/  IMAD R7, R57, R19, R7 ;  /* 0x0000001339077224 */ /* 0x000fe200078e0207 */
[----:B0-----:R-:W3:Y:S04]  /*5d20*/  LDL.LU R50, [R1+0x44c4] ;  /* 0x0044c40001327983 */ /* 0x001ee80000300800 */
[----:B------:R0:W-:Y:S01]  /*5d30*/  STL [R1+0x31c], R4 ;  /* 0x00031c0401007387 */ /* 0x0001e20000100800 */
[----:B------:R-:W-:Y:S01]  /*5d40*/  IMAD.MOV.U32 R19, RZ, RZ, R9 ;  /* 0x000000ffff137224 */ /* 0x000fe200078e0009 */
[----:B0-----:R-:W-:Y:S01]  /*5d50*/  IABS R4, R36 ;  /* 0x0000002400047213 */ /* 0x001fe20000000000 */
[----:B------:R-:W-:-:S04]  /*5d60*/  @!P1 IMAD.MOV R6, RZ, RZ, -R6 ;  /* 0x000000ffff069224 */ /* 0x000fc800078e0a06 */
[----:B------:R-:W-:-:S04]  /*5d70*/  IMAD.HI.U32 R9, R0, R4, RZ ;  /* 0x0000000400097227 */ /* 0x000fc800078e00ff */
[----:B------:R-:W-:Y:S01]  /*5d80*/  IMAD.MOV R9, RZ, RZ, -R9 ;  /* 0x000000ffff097224 */ /* 0x000fe200078e0a09 */
[----:B------:R-:W-:Y:S01]  /*5d90*/  STL [R1+0x320], R6 ;  /* 0x0003200601007387 */ /* 0x000fe20000100800 */
[--C-:B------:R-:W-:Y:S01]  /*5da0*/  @!P4 IMAD.IADD R2, R2, 0x1, -R57.reuse ;  /* 0x000000010202c824 */ /* 0x100fe200078e0a39 */
[----:B------:R-:W-:Y:S01]  /*5db0*/  ISETP.GE.AND P4, PT, R25, RZ, PT ;  /* 0x000000ff1900720c */ /* 0x000fe20003f86270 */
[----:B------:R-:W-:Y:S01]  /*5dc0*/  IMAD R4, R57, R9, R4 ;  /* 0x0000000939047224 */ /* 0x000fe200078e0204 */
[----:B------:R-:W3:Y:S01]  /*5dd0*/  LDL.LU R25, [R1+0x160] ;  /* 0x0001600001197983 */ /* 0x000ee20000300800 */
[--C-:B------:R-:W-:Y:S01]  /*5de0*/  @!P2 IMAD.IADD R10, R10, 0x1, -R57.reuse ;  /* 0x000000010a0aa824 */ /* 0x100fe200078e0a39 */
[----:B------:R-:W-:Y:S01]  /*5df0*/  ISETP.GE.AND P2, PT, R30, RZ, PT ;  /* 0x000000ff1e00720c */ /* 0x000fe20003f46270 */
[----:B------:R-:W-:Y:S01]  /*5e00*/  IMAD.MOV.U32 R9, RZ, RZ, R58 ;  /* 0x000000ffff097224 */ /* 0x000fe200078e003a */
[----:B------:R-:W3:Y:S01]  /*5e10*/  LDL.LU R30, [R1+0x28] ;  /* 0x00002800011e7983 */ /* 0x000ee20000300800 */
[----:B------:R-:W-:Y:S01]  /*5e20*/  @!P0 IMAD.IADD R8, R8, 0x1, -R57 ;  /* 0x0000000108088824 */ /* 0x000fe200078e0a39 */
[----:B------:R-:W-:Y:S01]  /*5e30*/  ISETP.GE.AND P0, PT, R31, RZ, PT ;  /* 0x000000ff1f00720c */ /* 0x000fe20003f06270 */
[----:B------:R-:W-:Y:S01]  /*5e40*/  IMAD.MOV.U32 R58, RZ, RZ, R17 ;  /* 0x000000ffff3a7224 */ /* 0x000fe200078e0011 */
[----:B------:R-:W3:Y:S01]  /*5e50*/  LDL.LU R31, [R1+0x40] ;  /* 0x00004000011f7983 */ /* 0x000ee20000300800 */
[----:B------:R-:W-:-:S02]  /*5e60*/  IMAD.MOV.U32 R17, RZ, RZ, R59 ;  /* 0x000000ffff117224 */ /* 0x000fc400078e003b */
[----:B------:R-:W-:Y:S02]  /*5e70*/  IMAD.MOV.U32 R59, RZ, RZ, R16 ;  /* 0x000000ffff3b7224 */ /* 0x000fe400078e0010 */
[----:B------:R-:W3:Y:S01]  /*5e80*/  LDL.LU R16, [R1+0x1c] ;  /* 0x00001c0001107983 */ /* 0x000ee20000300800 */
[C---:B------:R-:W-:Y:S02]  /*5e90*/  ISETP.GT.U32.AND P1, PT, R57.reuse, R14, PT ;  /* 0x0000000e3900720c */ /* 0x040fe40003f24070 */
[----:B------:R-:W-:Y:S01]  /*5ea0*/  ISETP.GT.U32.AND P6, PT, R57, R13, PT ;  /* 0x0000000d3900720c */ /* 0x000fe20003fc4070 */
[----:B------:R-:W-:-:S10]  /*5eb0*/  @!P5 IMAD.MOV R58, RZ, RZ, -R58 ;  /* 0x000000ffff3ad224 */ /* 0x000fd400078e0a3a */
[--C-:B------:R-:W-:Y:S01]  /*5ec0*/  @!P1 IMAD.IADD R14, R14, 0x1, -R57.reuse ;  /* 0x000000010e0e9824 */ /* 0x100fe200078e0a39 */
[----:B------:R-:W-:Y:S01]  /*5ed0*/  ISETP.GE.AND P1, PT, R24, RZ, PT ;  /* 0x000000ff1800720c */ /* 0x000fe20003f26270 */
[----:B------:R-:W-:Y:S02]  /*5ee0*/  @!P6 IMAD.IADD R13, R13, 0x1, -R57 ;  /* 0x000000010d0de824 */ /* 0x000fe400078e0a39 */
[----:B------:R-:W-:-:S03]  /*5ef0*/  @!P3 IMAD.MOV R59, RZ, RZ, -R59 ;  /* 0x000000ffff3bb224 */ /* 0x000fc600078e0a3b */
[----:B------:R-:W-:Y:S01]  /*5f00*/  ISETP.GT.U32.AND P6, PT, R57, R13, PT ;  /* 0x0000000d3900720c */ /* 0x000fe20003fc4070 */
[----:B------:R0:W-:Y:S06]  /*5f10*/  STL [R1+0x318], R58 ;  /* 0x0003183a01007387 */ /* 0x0001ec0000100800 */
[----:B------:R-:W-:Y:S01]  /*5f20*/  @!P1 IMAD.MOV R15, RZ, RZ, -R15 ;  /* 0x000000ffff0f9224 */ /* 0x000fe200078e0a0f */
[----:B0-----:R-:W4:Y:S04]  /*5f30*/  LDL.LU R58, [R1+0x44c0] ;  /* 0x0044c000013a7983 */ /* 0x001f280000300800 */
[----:B------:R0:W-:Y:S01]  /*5f40*/  STL [R1+0x310], R59 ;  /* 0x0003103b01007387 */ /* 0x0001e20000100800 */
[----:B------:R-:W-:-:S03]  /*5f50*/  @!P6 IMAD.IADD R13, R13, 0x1, -R57 ;  /* 0x000000010d0de824 */ /* 0x000fc600078e0a39 */
[----:B0-----:R-:W4:Y:S04]  /*5f60*/  LDL.LU R59, [R1+0x44bc] ;  /* 0x0044bc00013b7983 */ /* 0x001f280000300800 */
[----:B------:R3:W-:Y:S01]  /*5f70*/  STL [R1+0x308], R15 ;  /* 0x0003080f01007387 */ /* 0x0007e20000100800 */
[----:B------:R-:W-:-:S13]  /*5f80*/  ISETP.GT.U32.AND P3, PT, R57, R10, PT ;  /* 0x0000000a3900720c */ /* 0x000fda0003f64070 */
[----:B------:R-:W-:Y:S01]  /*5f90*/  @!P3 IMAD.IADD R10, R10, 0x1, -R57 ;  /* 0x000000010a0ab824 */ /* 0x000fe200078e0a39 */
[----:B------:R-:W-:Y:S02]  /*5fa0*/  ISETP.GE.AND P3, PT, R33, RZ, PT ;  /* 0x000000ff2100720c */ /* 0x000fe40003f66270 */
[----:B------:R-:W-:-:S13]  /*5fb0*/  ISETP.GT.U32.AND P1, PT, R57, R8, PT ;  /* 0x000000083900720c */ /* 0x000fda0003f24070 */
[----:B------:R-:W-:Y:S01]  /*5fc0*/  @!P1 IMAD.IADD R8, R8, 0x1, -R57 ;  /* 0x0000000108089824 */ /* 0x000fe200078e0a39 */
[----:B------:R-:W-:Y:S01]  /*5fd0*/  ISETP.GE.AND P1, PT, R34, RZ, PT ;  /* 0x000000ff2200720c */ /* 0x000fe20003f26270 */
[----:B--2---:R-:W-:-:S04]  /*5fe0*/  IMAD.MOV.U32 R6, RZ, RZ, R5 ;  /* 0x000000ffff067224 */ /* 0x004fc800078e0005 */
[----:B------:R-:W-:Y:S02]  /*5ff0*/  IMAD.MOV.U32 R24, RZ, RZ, R6 ;  /* 0x000000ffff187224 */ /* 0x000fe400078e0006 */
[----:B---3--:R-:W-:Y:S02]  /*6000*/  IMAD.MOV.U32 R15, RZ, RZ, R16 ;  /* 0x000000ffff0f7224 */ /* 0x008fe400078e0010 */
[----:B------:R-:W-:Y:S02]  /*6010*/  IMAD.MOV.U32 R16, RZ, RZ, R17 ;  /* 0x000000ffff107224 */ /* 0x000fe400078e0011 */
[----:B------:R-:W-:Y:S02]  /*6020*/  IMAD.MOV.U32 R17, RZ, RZ, R9 ;  /* 0x000000ffff117224 */ /* 0x000fe400078e0009 */
[----:B------:R-:W-:Y:S02]  /*6030*/  IMAD.MOV.U32 R9, RZ, RZ, R31 ;  /* 0x000000ffff097224 */ /* 0x000fe400078e001f */
[----:B------:R-:W-:-:S02]  /*6040*/  IMAD.MOV.U32 R31, RZ, RZ, R24 ;  /* 0x000000ffff1f7224 */ /* 0x000fc400078e0018 */
[----:B------:R-:W-:Y:S02]  /*6050*/  IMAD.MOV.U32 R24, RZ, RZ, R22 ;  /* 0x000000ffff187224 */ /* 0x000fe400078e0016 */
[----:B------:R-:W-:Y:S02]  /*6060*/  IMAD.MOV.U32 R22, RZ, RZ, R53 ;  /* 0x000000ffff167224 */ /* 0x000fe400078e0035 */
[----:B------:R-:W-:Y:S02]  /*6070*/  IMAD.MOV.U32 R53, RZ, RZ, R60 ;  /* 0x000000ffff357224 */ /* 0x000fe400078e003c */
[----:B------:R-:W-:Y:S02]  /*6080*/  IMAD.MOV.U32 R60, RZ, RZ, R14 ;  /* 0x000000ffff3c7224 */ /* 0x000fe400078e000e */
[----:B------:R-:W-:Y:S02]  /*6090*/  IMAD.MOV.U32 R14, RZ, RZ, R61 ;  /* 0x000000ffff0e7224 */ /* 0x000fe400078e003d */
[----:B------:R-:W-:-:S02]  /*60a0*/  IMAD.MOV.U32 R61, RZ, RZ, R13 ;  /* 0x000000ffff3d7224 */ /* 0x000fc400078e000d */
[----:B------:R-:W2:Y:S01]  /*60b0*/  LDL.LU R13, [R1+0xf4] ;  /* 0x0000f400010d7983 */ /* 0x000ea20000300800 */
[----:B------:R-:W-:Y:S02]  /*60c0*/  @!P4 IMAD.MOV R60, RZ, RZ, -R60 ;  /* 0x000000ffff3cc224 */ /* 0x000fe400078e0a3c */
[----:B------:R-:W-:-:S03]  /*60d0*/  @!P2 IMAD.MOV R61, RZ, RZ, -R61 ;  /* 0x000000ffff3da224 */ /* 0x000fc600078e0a3d */
[----:B------:R0:W-:Y:S04]  /*60e0*/  STL [R1+0x300], R60 ;  /* 0x0003003c01007387 */ /* 0x0001e80000100800 */
[----:B0-----:R-:W3:Y:S04]  /*60f0*/  LDL.LU R60, [R1+0x44b8] ;  /* 0x0044b800013c7983 */ /* 0x001ee80000300800 */
[----:B------:R0:W-:Y:S04]  /*6100*/  STL [R1+0x2fc], R61 ;  /* 0x0002fc3d01007387 */ /* 0x0001e80000100800 */
[----:B0-----:R-:W3:Y:S04]  /*6110*/  LDL.LU R61, [R1+0x44b4] ;  /* 0x0044b400013d7983 */ /* 0x001ee80000300800 */
[----:B------:R-:W3:Y:S04]  /*6120*/  LDL.LU R33, [R1+0xc] ;  /* 0x00000c0001217983 */ /* 0x000ee80000300800 */
[----:B------:R-:W3:Y:S01]  /*6130*/  LDL.LU R34, [R1] ;  /* 0x0000000001227983 */ /* 0x000ee20000300800 */
[----:B------:R-:W-:-:S02]  /*6140*/  IABS R5, R35 ;  /* 0x0000002300057213 */ /* 0x000fc40000000000 */
[----:B------:R-:W-:-:S03]  /*6150*/  ISETP.GT.U32.AND P6, PT, R57, R7, PT ;  /* 0x000000073900720c */ /* 0x000fc60003fc4070 */
[----:B------:R-:W-:-:S04]  /*6160*/  IMAD.HI.U32 R6, R0, R5, RZ ;  /* 0x0000000500067227 */ /* 0x000fc800078e00ff */
[----:B------:R-:W-:-:S04]  /*6170*/  IMAD.MOV R6, RZ, RZ, -R6 ;  /* 0x000000ffff067224 */ /* 0x000fc800078e0a06 */
[----:B------:R-:W-:Y:S02]  /*6180*/  IMAD R5, R57, R6, R5 ;  /* 0x0000000639057224 */ /* 0x000fe400078e0205 */
[----:B------:R-:W-:Y:S01]  /*6190*/  @!P6 IMAD.IADD R7, R7, 0x1, -R57 ;  /* 0x000000010707e824 */ /* 0x000fe200078e0a39 */
[C---:B------:R-:W-:Y:S02]  /*61a0*/  ISETP.GT.U32.AND P6, PT, R57.reuse, R2, PT ;  /* 0x000000023900720c */ /* 0x040fe40003fc4070 */
[C---:B------:R-:W-:Y:S02]  /*61b0*/  ISETP.GT.U32.AND P4, PT, R57.reuse, R5, PT ;  /* 0x000000053900720c */ /* 0x040fe40003f84070 */
[----:B------:R-:W-:Y:S02]  /*61c0*/  ISETP.GT.U32.AND P5, PT, R57, R7, PT ;  /* 0x000000073900720c */ /* 0x000fe40003fa4070 */
[----:B------:R-:W-:Y:S02]  /*61d0*/  IABS R6, R37 ;  /* 0x0000002500067213 */ /* 0x000fe40000000000 */
[----:B------:R-:W-:-:S05]  /*61e0*/  ISETP.GE.AND P2, PT, R32, RZ, PT ;  /* 0x000000ff2000720c */ /* 0x000fca0003f46270 */
[--C-:B------:R-:W-:Y:S02]  /*61f0*/  @!P6 IMAD.IADD R2, R2, 0x1, -R57.reuse ;  /* 0x000000010202e824 */ /* 0x100fe400078e0a39 */
[--C-:B------:R-:W-:Y:S01]  /*6200*/  @!P4 IMAD.IADD R5, R5, 0x1, -R57.reuse ;  /* 0x000000010505c824 */ /* 0x100fe200078e0a39 */
[----:B------:R-:W-:Y:S01]  /*6210*/  ISETP.GT.U32.AND P6, PT, R57, R4, PT ;  /* 0x000000043900720c */ /* 0x000fe20003fc4070 */
[----:B------:R-:W-:Y:S02]  /*6220*/  @!P0 IMAD.MOV R2, RZ, RZ, -R2 ;  /* 0x000000ffff028224 */ /* 0x000fe400078e0a02 */
[----:B------:R-:W-:Y:S01]  /*6230*/  @!P5 IMAD.IADD R7, R7, 0x1, -R57 ;  /* 0x000000010707d824 */ /* 0x000fe200078e0a39 */
[----:B------:R-:W-:Y:S02]  /*6240*/  ISETP.GT.U32.AND P0, PT, R57, R5, PT ;  /* 0x000000053900720c */ /* 0x000fe40003f04070 */
[----:B------:R-:W-:Y:S01]  /*6250*/  ISETP.GE.AND P5, PT, R35, RZ, PT ;  /* 0x000000ff2300720c */ /* 0x000fe20003fa6270 */
[----:B------:R-:W-:Y:S01]  /*6260*/  IMAD.MOV.U32 R35, RZ, RZ, R11 ;  /* 0x000000ffff237224 */ /* 0x000fe200078e000b */
[----:B------:R-:W-:Y:S01]  /*6270*/  IABS R11, R38 ;  /* 0x00000026000b7213 */ /* 0x000fe20000000000 */
[----:B------:R0:W-:Y:S04]  /*6280*/  STL [R1+0x2f8], R2 ;  /* 0x0002f80201007387 */ /* 0x0001e80000100800 */
[----:B------:R-:W-:-:S02]  /*6290*/  @!P6 IMAD.IADD R4, R4, 0x1, -R57 ;  /* 0x000000010404e824 */ /* 0x000fc400078e0a39 */
[----:B0-----:R-:W-:-:S04]  /*62a0*/  IMAD.HI.U32 R2, R0, R11, RZ ;  /* 0x0000000b00027227 */ /* 0x001fc800078e00ff */
[----:B------:R-:W-:Y:S02]  /*62b0*/  IMAD.MOV R2, RZ, RZ, -R2 ;  /* 0x000000ffff027224 */ /* 0x000fe400078e0a02 */
[----:B------:R-:W-:Y:S02]  /*62c0*/  @!P0 IMAD.IADD R5, R5, 0x1, -R57 ;  /* 0x0000000105058824 */ /* 0x000fe400078e0a39 */
[----:B------:R-:W-:Y:S01]  /*62d0*/  @!P2 IMAD.MOV R10, RZ, RZ, -R10 ;  /* 0x000000ffff0aa224 */ /* 0x000fe200078e0a0a */
[C---:B------:R-:W-:Y:S01]  /*62e0*/  ISETP.GT.U32.AND P2, PT, R57.reuse, R4, PT ;  /* 0x000000043900720c */ /* 0x040fe20003f44070 */
[----:B------:R-:W-:Y:S01]  /*62f0*/  IMAD R11, R57, R2, R11 ;  /* 0x00000002390b7224 */ /* 0x000fe200078e020b */
[----:B------:R-:W-:Y:S01]  /*6300*/  ISETP.GE.AND P4, PT, R36, RZ, PT ;  /* 0x000000ff2400720c */ /* 0x000fe20003f86270 */
[----:B------:R-:W-:Y:S02]  /*6310*/  @!P3 IMAD.MOV R8, RZ, RZ, -R8 ;  /* 0x000000ffff08b224 */ /* 0x000fe400078e0a08 */
[----:B------:R-:W-:Y:S01]  /*6320*/  @!P1 IMAD.MOV R7, RZ, RZ, -R7 ;  /* 0x000000ffff079224 */ /* 0x000fe200078e0a07 */
[----:B------:R-:W-:Y:S04]  /*6330*/  STL [R1+0x2f4], R10 ;  /* 0x0002f40a01007387 */ /* 0x000fe80000100800 */
[----:B------:R-:W-:Y:S03]  /*6340*/  STL [R1+0x2f0], R8 ;  /* 0x0002f00801007387 */ /* 0x000fe60000100800 */
[----:B------:R-:W-:Y:S01]  /*6350*/  @!P2 IMAD.IADD R4, R4, 0x1, -R57 ;  /* 0x000000010404a824 */ /* 0x000fe200078e0a39 */
[----:B------:R-:W-:Y:S01]  /*6360*/  ISETP.GE.AND P2, PT, R40, RZ, PT ;  /* 0x000000ff2800720c */ /* 0x000fe20003f46270 */
[----:B------:R0:W-:Y:S01]  /*6370*/  STL [R1+0x2ec], R7 ;  /* 0x0002ec0701007387 */ /* 0x0001e20000100800 */
[----:B------:R-:W-:Y:S01]  /*6380*/  IABS R40, R40 ;  /* 0x0000002800287213 */ /* 0x000fe20000000000 */
[----:B------:R-:W-:Y:S01]  /*6390*/  IMAD.MOV.U32 R36, RZ, RZ, R35 ;  /* 0x000000ffff247224 */ /* 0x000fe200078e0023 */
[----:B0-----:R-:W-:-:S02]  /*63a0*/  IABS R7, R39 ;  /* 0x0000002700077213 */ /* 0x001fc40000000000 */
[----:B------:R-:W-:-:S03]  /*63b0*/  ISETP.GE.AND P3, PT, R37, RZ, PT ;  /* 0x000000ff2500720c */ /* 0x000fc60003f66270 */
[----:B------:R-:W-:-:S04]  /*63c0*/  IMAD.MOV.U32 R2, RZ, RZ, R7 ;  /* 0x000000ffff027224 */ /* 0x000fc800078e0007 */
[----:B------:R-:W-:Y:S01]  /*63d0*/  IMAD.HI.U32 R8, R0, R2, RZ ;  /* 0x0000000200087227 */ /* 0x000fe200078e00ff */
[----:B------:R-:W-:-:S03]  /*63e0*/  ISETP.GE.AND P0, PT, R39, RZ, PT ;  /* 0x000000ff2700720c */ /* 0x000fc60003f06270 */
[----:B------:R-:W-:Y:S01]  /*63f0*/  IMAD.MOV R8, RZ, RZ, -R8 ;  /* 0x000000ffff087224 */ /* 0x000fe200078e0a08 */
[----:B------:R-:W-:-:S03]  /*6400*/  IABS R7, R42 ;  /* 0x0000002a00077213 */ /* 0x000fc60000000000 */
[----:B------:R-:W-:Y:S01]  /*6410*/  IMAD R2, R57, R8, R2 ;  /* 0x0000000839027224 */ /* 0x000fe200078e0202 */
[----:B------:R-:W-:Y:S01]  /*6420*/  ISETP.GE.AND P1, PT, R38, RZ, PT ;  /* 0x000000ff2600720c */ /* 0x000fe20003f26270 */
[----:B------:R-:W-:Y:S01]  /*6430*/  IMAD.HI.U32 R10, R0, R7, RZ ;  /* 0x00000007000a7227 */ /* 0x000fe200078e00ff */
[----:B------:R-:W-:-:S03]  /*6440*/  IABS R8, R43 ;  /* 0x0000002b00087213 */ /* 0x000fc60000000000 */
[----:B------:R-:W-:-:S04]  /*6450*/  IMAD.MOV R10, RZ, RZ, -R10 ;  /* 0x000000ffff0a7224 */ /* 0x000fc800078e0a0a */
[----:B------:R-:W-:Y:S02]  /*6460*/  IMAD R7, R57, R10, R7 ;  /* 0x0000000a39077224 */ /* 0x000fe400078e0207 */
[----:B--2---:R-:W-:Y:S02]  /*6470*/  IMAD.MOV.U32 R32, RZ, RZ, R13 ;  /* 0x000000ffff207224 */ /* 0x004fe400078e000d */
[----:B------:R-:W-:Y:S02]  /*6480*/  IMAD.MOV.U32 R13, RZ, RZ, R15 ;  /* 0x000000ffff0d7224 */ /* 0x000fe400078e000f */
[----:B------:R-:W-:Y:S02]  /*6490*/  IMAD.MOV.U32 R15, RZ, RZ, R16 ;  /* 0x000000ffff0f7224 */ /* 0x000fe400078e0010 */
[----:B------:R-:W-:Y:S02]  /*64a0*/  IMAD.MOV.U32 R16, RZ, RZ, R9 ;  /* 0x000000ffff107224 */ /* 0x000fe400078e0009 */
[----:B------:R-:W-:-:S04]  /*64b0*/  IMAD.HI.U32 R9, R0, R6, RZ ;  /* 0x0000000600097227 */ /* 0x000fc800078e00ff */
[----:B------:R-:W-:-:S04]  /*64c0*/  IMAD.MOV R9, RZ, RZ, -R9 ;  /* 0x000000ffff097224 */ /* 0x000fc800078e0a09 */
[----:B------:R-:W-:Y:S02]  /*64d0*/  IMAD R6, R57, R9, R6 ;  /* 0x0000000939067224 */ /* 0x000fe400078e0206 */
[----:B------:R-:W-:-:S03]  /*64e0*/  IMAD.MOV.U32 R9, RZ, RZ, R5 ;  /* 0x000000ffff097224 */ /* 0x000fc600078e0005 */
[C---:B------:R-:W-:Y:S01]  /*64f0*/  ISETP.GT.U32.AND P6, PT, R57.reuse, R6, PT ;  /* 0x000000063900720c */ /* 0x040fe20003fc4070 */
[----:B------:R-:W-:Y:S01]  /*6500*/  @!P5 IMAD.MOV R9, RZ, RZ, -R9 ;  /* 0x000000ffff09d224 */ /* 0x000fe200078e0a09 */
[----:B------:R-:W-:-:S04]  /*6510*/  ISETP.GT.U32.AND P5, PT, R57, R11, PT ;  /* 0x0000000b3900720c */ /* 0x000fc80003fa4070 */
[----:B------:R0:W-:Y:S07]  /*6520*/  STL [R1+0x2e8], R9 ;  /* 0x0002e80901007387 */ /* 0x0001ee0000100800 */
[--C-:B------:R-:W-:Y:S02]  /*6530*/  @!P6 IMAD.IADD R6, R6, 0x1, -R57.reuse ;  /* 0x000000010606e824 */ /* 0x100fe400078e0a39 */
[----:B------:R-:W-:Y:S02]  /*6540*/  @!P5 IMAD.IADD R11, R11, 0x1, -R57 ;  /* 0x000000010b0bd824 */ /* 0x000fe400078e0a39 */
[----:B0-----:R-:W-:Y:S01]  /*6550*/  IMAD.MOV.U32 R9, RZ, RZ, R4 ;  /* 0x000000ffff097224 */ /* 0x001fe200078e0004 */
[----:B------:R-:W-:Y:S01]  /*6560*/  ISETP.GT.U32.AND P6, PT, R57, R6, PT ;  /* 0x000000063900720c */ /* 0x000fe20003fc4070 */
[----:B------:R-:W-:-:S02]  /*6570*/  IMAD.MOV.U32 R4, RZ, RZ, R40 ;  /* 0x000000ffff047224 */ /* 0x000fc400078e0028 */
[----:B---3--:R-:W-:Y:S01]  /*6580*/  IMAD.MOV.U32 R35, RZ, RZ, R33 ;  /* 0x000000ffff237224 */ /* 0x008fe200078e0021 */
[----:B------:R-:W-:Y:S01]  /*6590*/  IABS R5, R41 ;  /* 0x0000002900057213 */ /* 0x000fe20000000000 */
[----:B------:R-:W-:Y:S01]  /*65a0*/  @!P4 IMAD.MOV R9, RZ, RZ, -R9 ;  /* 0x000000ffff09c224 */ /* 0x000fe200078e0a09 */
[----:B------:R-:W-:Y:S01]  /*65b0*/  ISETP.GT.U32.AND P5, PT, R57, R11, PT ;  /* 0x0000000b3900720c */ /* 0x000fe20003fa4070 */
[----:B------:R-:W-:Y:S02]  /*65c0*/  IMAD.MOV.U32 R33, RZ, RZ, R14 ;  /* 0x000000ffff217224 */ /* 0x000fe400078e000e */
[----:B------:R-:W-:Y:S02]  /*65d0*/  IMAD.MOV.U32 R14, RZ, RZ, R12 ;  /* 0x000000ffff0e7224 */ /* 0x000fe400078e000c */
[----:B------:R-:W-:Y:S01]  /*65e0*/  IMAD.HI.U32 R12, R0, R4, RZ ;  /* 0x00000004000c7227 */ /* 0x000fe200078e00ff */
[----:B------:R0:W-:Y:S03]  /*65f0*/  STL [R1+0x2e4], R9 ;  /* 0x0002e40901007387 */ /* 0x0001e60000100800 */
[----:B------:R-:W-:-:S02]  /*6600*/  IMAD.MOV R12, RZ, RZ, -R12 ;  /* 0x000000ffff0c7224 */ /* 0x000fc400078e0a0c */
[----:B------:R-:W-:Y:S02]  /*6610*/  @!P6 IMAD.IADD R6, R6, 0x1, -R57 ;  /* 0x000000010606e824 */ /* 0x000fe400078e0a39 */
[----:B0-----:R-:W-:-:S04]  /*6620*/  IMAD.HI.U32 R9, R0, R5, RZ ;  /* 0x0000000500097227 */ /* 0x001fc800078e00ff */
[----:B------:R-:W-:Y:S02]  /*6630*/  IMAD R4, R57, R12, R4 ;  /* 0x0000000c39047224 */ /* 0x000fe400078e0204 */
[----:B------:R-:W-:Y:S02]  /*6640*/  IMAD.MOV R9, RZ, RZ, -R9 ;  /* 0x000000ffff097224 */ /* 0x000fe400078e0a09 */
[----:B------:R-:W-:Y:S01]  /*6650*/  @!P5 IMAD.IADD R11, R11, 0x1, -R57 ;  /* 0x000000010b0bd824 */ /* 0x000fe200078e0a39 */
[C---:B------:R-:W-:Y:S01]  /*6660*/  ISETP.GT.U32.AND P5, PT, R57.reuse, R4, PT ;  /* 0x000000043900720c */ /* 0x040fe20003fa4070 */
[C---:B------:R-:W-:Y:S02]  /*6670*/  IMAD R5, R57.reuse, R9, R5 ;  /* 0x0000000939057224 */ /* 0x040fe400078e0205 */
[----:B------:R-:W-:Y:S01]  /*6680*/  IMAD.MOV.U32 R39, RZ, RZ, R6 ;  /* 0x000000ffff277224 */ /* 0x000fe200078e0006 */
[----:B------:R-:W-:-:S03]  /*6690*/  ISETP.GT.U32.AND P6, PT, R57, R2, PT ;  /* 0x000000023900720c */ /* 0x000fc60003fc4070 */
[----:B------:R-:W-:Y:S01]  /*66a0*/  @!P3 IMAD.MOV R39, RZ, RZ, -R39 ;  /* 0x000000ffff27b224 */ /* 0x000fe200078e0a27 */
[----:B------:R-:W-:Y:S01]  /*66b0*/  ISETP.GT.U32.AND P3, PT, R57, R5, PT ;  /* 0x000000053900720c */ /* 0x000fe20003f64070 */
[----:B------:R-:W-:Y:S02]  /*66c0*/  IMAD.MOV.U32 R37, RZ, RZ, R34 ;  /* 0x000000ffff257224 */ /* 0x000fe400078e0022 */
[----:B------:R-:W-:Y:S01]  /*66d0*/  IMAD.MOV.U32 R34, RZ, RZ, R13 ;  /* 0x000000ffff227224 */ /* 0x000fe200078e000d */
[----:B------:R-:W-:Y:S01]  /*66e0*/  IABS R12, R44 ;  /* 0x0000002c000c7213 */ /* 0x000fe20000000000 */
[----:B------:R-:W-:-:S04]  /*66f0*/  IMAD.HI.U32 R13, R0, R8, RZ ;  /* 0x00000008000d7227 */ /* 0x000fc800078e00ff */
[----:B------:R-:W-:Y:S02]  /*6700*/  @!P5 IMAD.IADD R4, R4, 0x1, -R57 ;  /* 0x000000010404d824 */ /* 0x000fe400078e0a39 */
[----:B------:R-:W-:Y:S02]  /*6710*/  IMAD.MOV.U32 R38, RZ, RZ, R11 ;  /* 0x000000ffff267224 */ /* 0x000fe400078e000b */
[----:B------:R-:W-:Y:S02]  /*6720*/  @!P6 IMAD.IADD R2, R2, 0x1, -R57 ;  /* 0x000000010202e824 */ /* 0x000fe400078e0a39 */
[----:B------:R-:W-:Y:S02]  /*6730*/  IMAD.MOV R13, RZ, RZ, -R13 ;  /* 0x000000ffff0d7224 */ /* 0x000fe400078e0a0d */
[----:B------:R-:W-:Y:S01]  /*6740*/  @!P3 IMAD.IADD R5, R5, 0x1, -R57 ;  /* 0x000000010505b824 */ /* 0x000fe200078e0a39 */
[C---:B------:R-:W-:Y:S01]  /*6750*/  ISETP.GT.U32.AND P3, PT, R57.reuse, R4, PT ;  /* 0x000000043900720c */ /* 0x040fe20003f64070 */
[----:B------:R-:W-:Y:S01]  /*6760*/  IMAD.HI.U32 R6, R0, R12, RZ ;  /* 0x0000000c00067227 */ /* 0x000fe200078e00ff */
[----:B------:R-:W-:-:S03]  /*6770*/  ISETP.GT.U32.AND P6, PT, R57, R2, PT ;  /* 0x000000023900720c */ /* 0x000fc60003fc4070 */
[----:B------:R-:W-:Y:S01]  /*6780*/  @!P1 IMAD.MOV R38, RZ, RZ, -R38 ;  /* 0x000000ffff269224 */ /* 0x000fe200078e0a26 */
[C---:B------:R-:W-:Y:S01]  /*6790*/  ISETP.GT.U32.AND P1, PT, R57.reuse, R7, PT ;  /* 0x000000073900720c */ /* 0x040fe20003f24070 */
[----:B------:R-:W-:Y:S02]  /*67a0*/  IMAD R8, R57, R13, R8 ;  /* 0x0000000d39087224 */ /* 0x000fe400078e0208 */
[----:B------:R-:W-:-:S03]  /*67b0*/  IMAD.MOV R6, RZ, RZ, -R6 ;  /* 0x000000ffff067224 */ /* 0x000fc600078e0a06 */
[C---:B------:R-:W-:Y:S01]  /*67c0*/  ISETP.GT.U32.AND P5, PT, R57.reuse, R8, PT ;  /* 0x000000083900720c */ /* 0x040fe20003fa4070 */
[----:B------:R-:W-:Y:S02]  /*67d0*/  IMAD R6, R57, R6, R12 ;  /* 0x0000000639067224 */ /* 0x000fe400078e020c */
[----:B------:R-:W-:-:S03]  /*67e0*/  @!P3 IMAD.IADD R4, R4, 0x1, -R57 ;  /* 0x000000010404b824 */ /* 0x000fc600078e0a39 */
[----:B------:R-:W-:Y:S01]  /*67f0*/  ISETP.GT.U32.AND P3, PT, R57, R6, PT ;  /* 0x000000063900720c */ /* 0x000fe20003f64070 */
[--C-:B------:R-:W-:Y:S01]  /*6800*/  @!P1 IMAD.IADD R7, R7, 0x1, -R57.reuse ;  /* 0x0000000107079824 */ /* 0x100fe200078e0a39 */
[C---:B------:R-:W-:Y:S01]  /*6810*/  ISETP.GT.U32.AND P1, PT, R57.reuse, R5, PT ;  /* 0x000000053900720c */ /* 0x040fe20003f24070 */
[--C-:B------:R-:W-:Y:S01]  /*6820*/  @!P6 IMAD.IADD R2, R2, 0x1, -R57.reuse ;  /* 0x000000010202e824 */ /* 0x100fe200078e0a39 */
[----:B------:R-:W-:Y:S03]  /*6830*/  STL [R1+0x2e0], R39 ;  /* 0x0002e02701007387 */ /* 0x000fe60000100800 */
[----:B------:R-:W-:Y:S01]  /*6840*/  @!P5 IMAD.IADD R8, R8, 0x1, -R57 ;  /* 0x000000010808d824 */ /* 0x000fe200078e0a39 */
[----:B------:R0:W-:Y:S01]  /*6850*/  STL [R1+0x2dc], R38 ;  /* 0x0002dc2601007387 */ /* 0x0001e20000100800 */
[----:B------:R-:W-:Y:S01]  /*6860*/  ISETP.GT.U32.AND P5, PT, R57, R7, PT ;  /* 0x000000073900720c */ /* 0x000fe20003fa4070 */
[----:B------:R-:W-:Y:S01]  /*6870*/  IMAD.MOV.U32 R40, RZ, RZ, R4 ;  /* 0x000000ffff287224 */ /* 0x000fe200078e0004 */
[----:B------:R-:W-:Y:S01]  /*6880*/  ISETP.GE.AND P4, PT, R41, RZ, PT ;  /* 0x000000ff2900720c */ /* 0x000fe20003f86270 */
[----:B0-----:R-:W-:-:S02]  /*6890*/  IMAD.MOV.U32 R38, RZ, RZ, R2 ;  /* 0x000000ffff267224 */ /* 0x001fc400078e0002 */
[--C-:B------:R-:W-:Y:S02]  /*68a0*/  @!P3 IMAD.IADD R6, R6, 0x1, -R57.reuse ;  /* 0x000000010606b824 */ /* 0x100fe400078e0a39 */
[----:B------:R-:W-:Y:S01]  /*68b0*/  @!P0 IMAD.MOV R38, RZ, RZ, -R38 ;  /* 0x000000ffff268224 */ /* 0x000fe200078e0a26 */
[----:B------:R-:W-:Y:S01]  /*68c0*/  ISETP.GT.U32.AND P0, PT, R57, R8, PT ;  /* 0x000000083900720c */ /* 0x000fe20003f04070 */
[----:B------:R-:W-:Y:S01]  /*68d0*/  @!P1 IMAD.IADD R5, R5, 0x1, -R57 ;  /* 0x0000000105059824 */ /* 0x000fe200078e0a39 */
[----:B------:R-:W-:Y:S01]  /*68e0*/  ISETP.GE.AND P6, PT, R42, RZ, PT ;  /* 0x000000ff2a00720c */ /* 0x000fe20003fc6270 */
[----:B------:R-:W-:Y:S01]  /*68f0*/  @!P2 IMAD.MOV R40, RZ, RZ, -R40 ;  /* 0x000000ffff28a224 */ /* 0x000fe200078e0a28 */
[----:B------:R-:W-:Y:S02]  /*6900*/  ISETP.GE.AND P1, PT, R43, RZ, PT ;  /* 0x000000ff2b00720c */ /* 0x000fe40003f26270 */
[----:B------:R-:W-:Y:S01]  /*6910*/  ISETP.GT.U32.AND P2, PT, R57, R6, PT ;  /* 0x000000063900720c */ /* 0x000fe20003f44070 */
[----:B------:R-:W-:-:S02]  /*6920*/  IMAD.MOV.U32 R39, RZ, RZ, R5 ;  /* 0x000000ffff277224 */ /* 0x000fc400078e0005 */
[----:B------:R-:W-:Y:S02]  /*6930*/  @!P5 IMAD.IADD R7, R7, 0x1, -R57 ;  /* 0x000000010707d824 */ /* 0x000fe400078e0a39 */
[----:B------:R-:W-:Y:S02]  /*6940*/  @!P4 IMAD.MOV R39, RZ, RZ, -R39 ;  /* 0x000000ffff27c224 */ /* 0x000fe400078e0a27 */
[----:B------:R-:W-:Y:S01]  /*6950*/  @!P0 IMAD.IADD R8, R8, 0x1, -R57 ;  /* 0x0000000108088824 */ /* 0x000fe200078e0a39 */
[----:B------:R-:W-:Y:S01]  /*6960*/  ISETP.GE.AND P0, PT, R44, RZ, PT ;  /* 0x000000ff2c00720c */ /* 0x000fe20003f06270 */
[----:B------:R-:W-:Y:S01]  /*6970*/  @!P6 IMAD.MOV R7, RZ, RZ, -R7 ;  /* 0x000000ffff07e224 */ /* 0x000fe200078e0a07 */
[----:B------:R-:W-:Y:S01]  /*6980*/  STL [R1+0x2d8], R38 ;  /* 0x0002d82601007387 */ /* 0x000fe20000100800 */
[----:B------:R-:W-:Y:S02]  /*6990*/  @!P1 IMAD.MOV R8, RZ, RZ, -R8 ;  /* 0x000000ffff089224 */ /* 0x000fe400078e0a08 */
[----:B------:R-:W-:Y:S01]  /*69a0*/  @!P2 IMAD.IADD R6, R6, 0x1, -R57 ;  /* 0x000000010606a824 */ /* 0x000fe200078e0a39 */
[----:B------:R-:W-:Y:S04]  /*69b0*/  STL [R1+0x2d4], R40 ;  /* 0x0002d42801007387 */ /* 0x000fe80000100800 */
[----:B------:R-:W-:Y:S04]  /*69c0*/  STL [R1+0x2d0], R39 ;  /* 0x0002d02701007387 */ /* 0x000fe80000100800 */
[----:B------:R-:W-:Y:S04]  /*69d0*/  STL [R1+0x2cc], R7 ;  /* 0x0002cc0701007387 */ /* 0x000fe80000100800 */
[----:B------:R0:W-:Y:S02]  /*69e0*/  STL [R1+0x1b0], R8 ;  /* 0x0001b00801007387 */ /* 0x0001e40000100800 */
[----:B0-----:R-:W-:-:S04]  /*69f0*/  IMAD.MOV.U32 R8, RZ, RZ, R6 ;  /* 0x000000ffff087224 */ /* 0x001fc800078e0006 */
[----:B------:R-:W-:-:S05]  /*6a00*/  @!P0 IMAD.MOV R8, RZ, RZ, -R8 ;  /* 0x000000ffff088224 */ /* 0x000fca00078e0a08 */
[----:B------:R0:W-:Y:S04]  /*6a10*/  STL [R1+0x15c], R8 ;  /* 0x00015c0801007387 */ /* 0x0001e80000100800 */
[----:B------:R-:W2:Y:S01]  /*6a20*/  LDL.LU R39, [R1+0x8] ;  /* 0x0000080001277983 */ /* 0x000ea20000300800 */
[----:B------:R-:W-:-:S05]  /*6a30*/  IABS R10, R45 ;  /* 0x0000002d000a7213 */ /* 0x000fca0000000000 */
[----:B------:R-:W-:-:S04]  /*6a40*/  IMAD.HI.U32 R13, R0, R10, RZ ;  /* 0x0000000a000d7227 */ /* 0x000fc800078e00ff */
[----:B------:R-:W-:Y:S01]  /*6a50*/  IMAD.MOV R13, RZ, RZ, -R13 ;  /* 0x000000ffff0d7224 */ /* 0x000fe200078e0a0d */
[----:B------:R-:W-:-:S03]  /*6a60*/  IABS R11, R46 ;  /* 0x0000002e000b7213 */ /* 0x000fc60000000000 */
[C---:B------:R-:W-:Y:S02]  /*6a70*/  IMAD R10, R57.reuse, R13, R10 ;  /* 0x0000000d390a7224 */ /* 0x040fe400078e020a */
[----:B------:R-:W-:Y:S01]  /*6a80*/  IMAD.MOV.U32 R38, RZ, RZ, R36 ;  /* 0x000000ffff267224 */ /* 0x000fe200078e0024 */
[----:B------:R-:W-:Y:S01]  /*6a90*/  IABS R9, R47 ;  /* 0x0000002f00097213 */ /* 0x000fe20000000000 */
[----:B------:R-:W-:Y:S01]  /*6aa0*/  IMAD.MOV.U32 R36, RZ, RZ, R33 ;  /* 0x000000ffff247224 */ /* 0x000fe200078e0021 */
[----:B------:R-:W-:Y:S01]  /*6ab0*/  ISETP.GT.U32.AND P5, PT, R57, R10, PT ;  /* 0x0000000a3900720c */ /* 0x000fe20003fa4070 */
[----:B------:R-:W-:Y:S02]  /*6ac0*/  IMAD.MOV.U32 R33, RZ, RZ, R14 ;  /* 0x000000ffff217224 */ /* 0x000fe400078e000e */
[----:B------:R-:W-:Y:S01]  /*6ad0*/  IMAD.HI.U32 R14, R0, R11, RZ ;  /* 0x0000000b000e7227 */ /* 0x000fe200078e00ff */
[----:B------:R-:W-:-:S03]  /*6ae0*/  IABS R12, R48 ;  /* 0x00000030000c7213 */ /* 0x000fc60000000000 */
[----:B------:R-:W-:-:S04]  /*6af0*/  IMAD.HI.U32 R13, R0, R9, RZ ;  /* 0x00000009000d7227 */ /* 0x000fc800078e00ff */
[----:B------:R-:W-:Y:S02]  /*6b00*/  IMAD.MOV R14, RZ, RZ, -R14 ;  /* 0x000000ffff0e7224 */ /* 0x000fe400078e0a0e */
[----:B------:R-:W-:Y:S02]  /*6b10*/  IMAD.MOV R13, RZ, RZ, -R13 ;  /* 0x000000ffff0d7224 */ /* 0x000fe400078e0a0d */
[C---:B------:R-:W-:Y:S02]  /*6b20*/  IMAD R11, R57.reuse, R14, R11 ;  /* 0x0000000e390b7224 */ /* 0x040fe400078e020b */
[----:B------:R-:W-:Y:S02]  /*6b30*/  IMAD.MOV.U32 R2, RZ, RZ, R12 ;  /* 0x000000ffff027224 */ /* 0x000fe400078e000c */
[C---:B------:R-:W-:Y:S02]  /*6b40*/  IMAD R9, R57.reuse, R13, R9 ;  /* 0x0000000d39097224 */ /* 0x040fe400078e0209 */
[----:B------:R-:W-:Y:S01]  /*6b50*/  @!P5 IMAD.IADD R10, R10, 0x1, -R57 ;  /* 0x000000010a0ad824 */ /* 0x000fe200078e0a39 */
[C---:B------:R-:W-:Y:S01]  /*6b60*/  ISETP.GT.U32.AND P5, PT, R57.reuse, R11, PT ;  /* 0x0000000b3900720c */ /* 0x040fe20003fa4070 */
[----:B------:R-:W-:Y:S01]  /*6b70*/  IMAD.HI.U32 R12, R0, R2, RZ ;  /* 0x00000002000c7227 */ /* 0x000fe200078e00ff */
[----:B------:R-:W-:-:S03]  /*6b80*/  ISETP.GT.U32.AND P6, PT, R57, R9, PT ;  /* 0x000000093900720c */ /* 0x000fc60003fc4070 */
[----:B------:R-:W-:-:S04]  /*6b90*/  IMAD.MOV R12, RZ, RZ, -R12 ;  /* 0x000000ffff0c7224 */ /* 0x000fc800078e0a0c */
[----:B------:R-:W-:Y:S01]  /*6ba0*/  IMAD R2, R57, R12, R2 ;  /* 0x0000000c39027224 */ /* 0x000fe200078e0202 */
[----:B------:R-:W-:-:S03]  /*6bb0*/  IABS R12, R49 ;  /* 0x00000031000c7213 */ /* 0x000fc60000000000 */
[----:B------:R-:W-:Y:S01]  /*6bc0*/  @!P5 IMAD.IADD R11, R11, 0x1, -R57 ;  /* 0x000000010b0bd824 */ /* 0x000fe200078e0a39 */
[----:B------:R-:W-:Y:S01]  /*6bd0*/  ISETP.GT.U32.AND P2, PT, R57, R2, PT ;  /* 0x000000023900720c */ /* 0x000fe20003f44070 */
[----:B------:R-:W-:Y:S01]  /*6be0*/  IMAD.HI.U32 R5, R0, R12, RZ ;  /* 0x0000000c00057227 */ /* 0x000fe200078e00ff */
[----:B------:R-:W-:-:S03]  /*6bf0*/  IABS R4, R50 ;  /* 0x0000003200047213 */ /* 0x000fc60000000000 */
[----:B------:R-:W-:Y:S01]  /*6c00*/  @!P6 IMAD.IADD R9, R9, 0x1, -R57 ;  /* 0x000000010909e824 */ /* 0x000fe200078e0a39 */
[----:B------:R-:W-:Y:S01]  /*6c10*/  ISETP.GT.U32.AND P6, PT, R57, R11, PT ;  /* 0x0000000b3900720c */ /* 0x000fe20003fc4070 */
[----:B------:R-:W-:Y:S02]  /*6c20*/  IMAD.MOV R5, RZ, RZ, -R5 ;  /* 0x000000ffff057224 */ /* 0x000fe400078e0a05 */
[----:B------:R-:W-:-:S04]  /*6c30*/  IMAD.HI.U32 R7, R0, R4, RZ ;  /* 0x0000000400077227 */ /* 0x000fc800078e00ff */
[C---:B------:R-:W-:Y:S01]  /*6c40*/  IMAD R12, R57.reuse, R5, R12 ;  /* 0x00000005390c7224 */ /* 0x040fe200078e020c */
[----:B----4-:R-:W-:Y:S01]  /*6c50*/  IABS R5, R58 ;  /* 0x0000003a00057213 */ /* 0x010fe20000000000 */
[----:B------:R-:W-:Y:S02]  /*6c60*/  IMAD.MOV R7, RZ, RZ, -R7 ;  /* 0x000000ffff077224 */ /* 0x000fe400078e0a07 */
[----:B------:R-:W-:Y:S01]  /*6c70*/  @!P2 IMAD.IADD R2, R2, 0x1, -R57 ;  /* 0x000000010202a824 */ /* 0x000fe200078e0a39 */
[C---:B------:R-:W-:Y:S01]  /*6c80*/  ISETP.GT.U32.AND P2, PT, R57.reuse, R9, PT ;  /* 0x000000093900720c */ /* 0x040fe20003f44070 */
[C---:B0-----:R-:W-:Y:S01]  /*6c90*/  IMAD R8, R57.reuse, R7, R4 ;  /* 0x0000000739087224 */ /* 0x041fe200078e0204 */
[----:B------:R-:W-:Y:S01]  /*6ca0*/  ISETP.GT.U32.AND P4, PT, R57, R10, PT ;  /* 0x0000000a3900720c */ /* 0x000fe20003f84070 */
[----:B------:R-:W-:Y:S02]  /*6cb0*/  IMAD.MOV.U32 R7, RZ, RZ, R5 ;  /* 0x000000ffff077224 */ /* 0x000fe400078e0005 */
[----:B------:R-:W-:Y:S01]  /*6cc0*/  @!P6 IMAD.IADD R11, R11, 0x1, -R57 ;  /* 0x000000010b0be824 */ /* 0x000fe200078e0a39 */
[----:B------:R-:W-:Y:S01]  /*6cd0*/  ISETP.GT.U32.AND P6, PT, R57, R12, PT ;  /* 0x0000000c3900720c */ /* 0x000fe20003fc4070 */
[----:B------:R-:W-:Y:S01]  /*6ce0*/  IMAD.HI.U32 R13, R0, R7, RZ ;  /* 0x00000007000d7227 */ /* 0x000fe200078e00ff */
[----:B------:R-:W-:-:S02]  /*6cf0*/  ISETP.GE.AND P3, PT, R45, RZ, PT ;  /* 0x000000ff2d00720c */ /* 0x000fc40003f66270 */
[----:B------:R-:W-:Y:S01]  /*6d00*/  ISETP.GT.U32.AND P0, PT, R57, R2, PT ;  /* 0x000000023900720c */ /* 0x000fe20003f04070 */
[----:B------:R-:W-:Y:S01]  /*6d10*/  IMAD.MOV R13, RZ, RZ, -R13 ;  /* 0x000000ffff0d7224 */ /* 0x000fe200078e0a0d */
[----:B------:R-:W-:Y:S01]  /*6d20*/  IABS R5, R60 ;  /* 0x0000003c00057213 */ /* 0x000fe20000000000 */
[----:B------:R-:W-:Y:S01]  /*6d30*/  @!P2 IMAD.IADD R9, R9, 0x1, -R57 ;  /* 0x000000010909a824 */ /* 0x000fe200078e0a39 */
[C---:B------:R-:W-:Y:S01]  /*6d40*/  ISETP.GT.U32.AND P2, PT, R57.reuse, R8, PT ;  /* 0x000000083900720c */ /* 0x040fe20003f44070 */
[----:B------:R-:W-:Y:S01]  /*6d50*/  IMAD R7, R57, R13, R7 ;  /* 0x0000000d39077224 */ /* 0x000fe200078e0207 */
[----:B------:R-:W-:Y:S01]  /*6d60*/  ISETP.GE.AND P5, PT, R48, RZ, PT ;  /* 0x000000ff3000720c */ /* 0x000fe20003fa6270 */
[----:B------:R-:W-:Y:S02]  /*6d70*/  @!P4 IMAD.IADD R10, R10, 0x1, -R57 ;  /* 0x000000010a0ac824 */ /* 0x000fe400078e0a39 */
[----:B------:R-:W-:-:S04]  /*6d80*/  IMAD.HI.U32 R14, R0, R5, RZ ;  /* 0x00000005000e7227 */ /* 0x000fc800078e00ff */
[----:B------:R-:W-:Y:S01]  /*6d90*/  @!P6 IMAD.IADD R12, R12, 0x1, -R57 ;  /* 0x000000010c0ce824 */ /* 0x000fe200078e0a39 */
[----:B------:R-:W-:Y:S01]  /*6da0*/  ISETP.GT.U32.AND P6, PT, R57, R7, PT ;  /* 0x000000073900720c */ /* 0x000fe20003fc4070 */
[----:B------:R-:W-:Y:S02]  /*6db0*/  IMAD.MOV.U32 R42, RZ, RZ, R37 ;  /* 0x000000ffff2a7224 */ /* 0x000fe400078e0025 */
[----:B------:R-:W-:Y:S01]  /*6dc0*/  @!P3 IMAD.MOV R10, RZ, RZ, -R10 ;  /* 0x000000ffff0ab224 */ /* 0x000fe200078e0a0a */
[----:B------:R-:W-:Y:S01]  /*6dd0*/  ISETP.GE.AND P1, PT, R46, RZ, PT ;  /* 0x000000ff2e00720c */ /* 0x000fe20003f26270 */
[----:B------:R-:W-:Y:S02]  /*6de0*/  IMAD.MOV.U32 R37, RZ, RZ, R36 ;  /* 0x000000ffff257224 */ /* 0x000fe400078e0024 */
[----:B------:R-:W-:Y:S02]  /*6df0*/  IMAD.MOV.U32 R36, RZ, RZ, R34 ;  /* 0x000000ffff247224 */ /* 0x000fe400078e0022 */
[----:B------:R-:W-:-:S02]  /*6e00*/  @!P0 IMAD.IADD R2, R2, 0x1, -R57 ;  /* 0x0000000102028824 */ /* 0x000fc400078e0a39 */
[----:B------:R-:W-:Y:S01]  /*6e10*/  IMAD.MOV R14, RZ, RZ, -R14 ;  /* 0x000000ffff0e7224 */ /* 0x000fe200078e0a0e */
[----:B------:R-:W-:Y:S01]  /*6e20*/  ISETP.GE.AND P4, PT, R47, RZ, PT ;  /* 0x000000ff2f00720c */ /* 0x000fe20003f86270 */
[----:B------:R-:W-:Y:S02]  /*6e30*/  IMAD.MOV.U32 R34, RZ, RZ, R19 ;  /* 0x000000ffff227224 */ /* 0x000fe400078e0013 */
[----:B------:R-:W3:Y:S01]  /*6e40*/  LDL.LU R19, [R1+0x110] ;  /* 0x0001100001137983 */ /* 0x000ee20000300800 */
[C---:B------:R-:W-:Y:S01]  /*6e50*/  IMAD R5, R57.reuse, R14, R5 ;  /* 0x0000000e39057224 */ /* 0x040fe200078e0205 */
[----:B------:R-:W-:Y:S02]  /*6e60*/  ISETP.GT.U32.AND P3, PT, R57, R12, PT ;  /* 0x0000000c3900720c */ /* 0x000fe40003f64070 */
[----:B------:R0:W-:Y:S01]  /*6e70*/  STL [R1+0x158], R10 ;  /* 0x0001580a01007387 */ /* 0x0001e20000100800 */
[----:B------:R-:W-:Y:S02]  /*6e80*/  @!P2 IMAD.IADD R8, R8, 0x1, -R57 ;  /* 0x000000010808a824 */ /* 0x000fe400078e0a39 */
[----:B------:R-:W-:-:S02]  /*6e90*/  IMAD.MOV.U32 R41, RZ, RZ, R11 ;  /* 0x000000ffff297224 */ /* 0x000fc400078e000b */
[----:B0-----:R-:W-:Y:S02]  /*6ea0*/  IMAD.MOV.U32 R10, RZ, RZ, R2 ;  /* 0x000000ffff0a7224 */ /* 0x001fe400078e0002 */
[----:B------:R-:W-:Y:S02]  /*6eb0*/  @!P6 IMAD.IADD R7, R7, 0x1, -R57 ;  /* 0x000000010707e824 */ /* 0x000fe400078e0a39 */
[----:B------:R-:W-:Y:S01]  /*6ec0*/  @!P5 IMAD.MOV R10, RZ, RZ, -R10 ;  /* 0x000000ffff0ad224 */ /* 0x000fe200078e0a0a */
[C---:B------:R-:W-:Y:S01]  /*6ed0*/  ISETP.GT.U32.AND P5, PT, R57.reuse, R5, PT ;  /* 0x000000053900720c */ /* 0x040fe20003fa4070 */
[----:B------:R-:W-:Y:S01]  /*6ee0*/  IMAD.MOV.U32 R40, RZ, RZ, R38 ;  /* 0x000000ffff287224 */ /* 0x000fe200078e0026 */
[----:B------:R-:W-:Y:S01]  /*6ef0*/  ISETP.GT.U32.AND P6, PT, R57, R8, PT ;  /* 0x000000083900720c */ /* 0x000fe20003fc4070 */
[----:B------:R-:W-:Y:S01]  /*6f00*/  IMAD.MOV.U32 R38, RZ, RZ, R35 ;  /* 0x000000ffff267224 */ /* 0x000fe200078e0023 */
[----:B------:R-:W-:Y:S01]  /*6f10*/  ISETP.GE.AND P0, PT, R49, RZ, PT ;  /* 0x000000ff3100720c */ /* 0x000fe20003f06270 */
[----:B------:R-:W-:-:S02]  /*6f20*/  @!P1 IMAD.MOV R41, RZ, RZ, -R41 ;  /* 0x000000ffff299224 */ /* 0x000fc400078e0a29 */
[----:B------:R-:W-:Y:S01]  /*6f30*/  @!P4 IMAD.MOV R9, RZ, RZ, -R9 ;  /* 0x000000ffff09c224 */ /* 0x000fe200078e0a09 */
[----:B------:R-:W-:Y:S01]  /*6f40*/  ISETP.GT.U32.AND P1, PT, R57, R7, PT ;  /* 0x000000073900720c */ /* 0x000fe20003f24070 */
[----:B------:R-:W-:Y:S01]  /*6f50*/  @!P3 IMAD.IADD R12, R12, 0x1, -R57 ;  /* 0x000000010c0cb824 */ /* 0x000fe200078e0a39 */
[----:B------:R0:W-:Y:S01]  /*6f60*/  STL [R1+0x154], R41 ;  /* 0x0001542901007387 */ /* 0x0001e20000100800 */
[----:B------:R-:W-:Y:S02]  /*6f70*/  IMAD.MOV.U32 R35, RZ, RZ, R15 ;  /* 0x000000ffff237224 */ /* 0x000fe400078e000f */
[--C-:B------:R-:W-:Y:S01]  /*6f80*/  @!P5 IMAD.IADD R5, R5, 0x1, -R57.reuse ;  /* 0x000000010505d824 */ /* 0x100fe200078e0a39 */
[----:B------:R-:W-:Y:S01]  /*6f90*/  ISETP.GE.AND P2, PT, R50, RZ, PT ;  /* 0x000000ff3200720c */ /* 0x000fe20003f46270 */
[----:B------:R-:W-:Y:S01]  /*6fa0*/  @!P6 IMAD.IADD R8, R8, 0x1, -R57 ;  /* 0x000000010808e824 */ /* 0x000fe200078e0a39 */
[----:B------:R-:W-:-:S05]  /*6fb0*/  ISETP.GE.AND P6, PT, R58, RZ, PT ;  /* 0x000000ff3a00720c */ /* 0x000fca0003fc6270 */
[----:B------:R-:W-:Y:S02]  /*6fc0*/  @!P1 IMAD.IADD R7, R7, 0x1, -R57 ;  /* 0x0000000107079824 */ /* 0x000fe400078e0a39 */
[----:B------:R-:W-:-:S04]  /*6fd0*/  IMAD.MOV.U32 R11, RZ, RZ, R8 ;  /* 0x000000ffff0b7224 */ /* 0x000fc800078e0008 */
[----:B------:R-:W-:Y:S01]  /*6fe0*/  @!P2 IMAD.MOV R11, RZ, RZ, -R11 ;  /* 0x000000ffff0ba224 */ /* 0x000fe200078e0a0b */
[----:B------:R-:W-:Y:S01]  /*6ff0*/  IABS R14, R42 ;  /* 0x0000002a000e7213 */ /* 0x000fe20000000000 */
[----:B--2---:R-:W-:Y:S02]  /*7000*/  IMAD.MOV.U32 R43, RZ, RZ, R39 ;  /* 0x000000ffff2b7224 */ /* 0x004fe400078e0027 */
[----:B------:R-:W-:Y:S02]  /*7010*/  IMAD.MOV.U32 R39, RZ, RZ, R38 ;  /* 0x000000ffff277224 */ /* 0x000fe400078e0026 */
[----:B------:R-:W-:Y:S02]  /*7020*/  IMAD.MOV.U32 R38, RZ, RZ, R37 ;  /* 0x000000ffff267224 */ /* 0x000fe400078e0025 */
[----:B------:R-:W-:Y:S02]  /*7030*/  IMAD.MOV.U32 R37, RZ, RZ, R17 ;  /* 0x000000ffff257224 */ /* 0x000fe400078e0011 */
[----:B------:R-:W2:Y:S04]  /*7040*/  LDL.LU R17, [R1+0x68] ;  /* 0x0000680001117983 */ /* 0x000ea80000300800 */
[----:B------:R-:W-:Y:S04]  /*7050*/  STL [R1+0x150], R9 ;  /* 0x0001500901007387 */ /* 0x000fe80000100800 */
[----:B------:R4:W-:Y:S01]  /*7060*/  STL [R1+0x118], R10 ;  /* 0x0001180a01007387 */ /* 0x0009e20000100800 */
[----:B0-----:R-:W-:-:S02]  /*7070*/  IMAD.MOV.U32 R41, RZ, RZ, R39 ;  /* 0x000000ffff297224 */ /* 0x001fc400078e0027 */
[----:B------:R-:W-:Y:S02]  /*7080*/  IMAD.MOV.U32 R39, RZ, RZ, R37 ;  /* 0x000000ffff277224 */ /* 0x000fe400078e0025 */
[----:B----4-:R-:W-:Y:S02]  /*7090*/  IMAD.MOV.U32 R10, RZ, RZ, R12 ;  /* 0x000000ffff0a7224 */ /* 0x010fe400078e000c */
[----:B------:R-:W-:Y:S02]  /*70a0*/  IMAD.MOV.U32 R37, RZ, RZ, R35 ;  /* 0x000000ffff257224 */ /* 0x000fe400078e0023 */
[----:B------:R-:W-:Y:S01]  /*70b0*/  @!P0 IMAD.MOV R10, RZ, RZ, -R10 ;  /* 0x000000ffff0a8224 */ /* 0x000fe200078e0a0a */
[----:B------:R-:W-:Y:S01]  /*70c0*/  ISETP.GT.U32.AND P0, PT, R57, R5, PT ;  /* 0x000000053900720c */ /* 0x000fe20003f04070 */
[----:B------:R-:W-:Y:S02]  /*70d0*/  IMAD.MOV.U32 R35, RZ, RZ, R34 ;  /* 0x000000ffff237224 */ /* 0x000fe400078e0022 */
[----:B------:R-:W-:-:S02]  /*70e0*/  IMAD.MOV.U32 R34, RZ, RZ, R32 ;  /* 0x000000ffff227224 */ /* 0x000fc400078e0020 */
[----:B------:R-:W-:Y:S02]  /*70f0*/  IMAD.MOV.U32 R32, RZ, RZ, R26 ;  /* 0x000000ffff207224 */ /* 0x000fe400078e001a */
[----:B------:R-:W4:Y:S01]  /*7100*/  LDL.LU R26, [R1+0x4c] ;  /* 0x00004c00011a7983 */ /* 0x000f220000300800 */
[----:B------:R-:W-:-:S03]  /*7110*/  IMAD.MOV.U32 R44, RZ, RZ, R39 ;  /* 0x000000ffff2c7224 */ /* 0x000fc600078e0027 */
[----:B------:R0:W-:Y:S01]  /*7120*/  STL [R1+0x10c], R10 ;  /* 0x00010c0a01007387 */ /* 0x0001e20000100800 */
[----:B------:R-:W-:Y:S02]  /*7130*/  IMAD.MOV.U32 R39, RZ, RZ, R38 ;  /* 0x000000ffff277224 */ /* 0x000fe400078e0026 */
[----:B------:R-:W-:Y:S02]  /*7140*/  IMAD.MOV.U32 R38, RZ, RZ, R33 ;  /* 0x000000ffff267224 */ /* 0x000fe400078e0021 */
[----:B------:R-:W-:Y:S02]  /*7150*/  IMAD.MOV.U32 R33, RZ, RZ, R16 ;  /* 0x000000ffff217224 */ /* 0x000fe400078e0010 */
[----:B0-----:R-:W-:Y:S02]  /*7160*/  IMAD.MOV.U32 R10, RZ, RZ, R7 ;  /* 0x000000ffff0a7224 */ /* 0x001fe400078e0007 */
[----:B------:R-:W-:Y:S02]  /*7170*/  IMAD.MOV.U32 R16, RZ, RZ, R24 ;  /* 0x000000ffff107224 */ /* 0x000fe400078e0018 */
[----:B------:R-:W-:Y:S01]  /*7180*/  @!P6 IMAD.MOV R10, RZ, RZ, -R10 ;  /* 0x000000ffff0ae224 */ /* 0x000fe200078e0a0a */
[----:B------:R-:W2:Y:S01]  /*7190*/  LDL.LU R24, [R1+0x14c] ;  /* 0x00014c0001187983 */ /* 0x000ea20000300800 */
[----:B------:R-:W-:Y:S01]  /*71a0*/  @!P0 IMAD.IADD R5, R5, 0x1, -R57 ;  /* 0x0000000105058824 */ /* 0x000fe200078e0a39 */
[----:B------:R-:W-:Y:S01]  /*71b0*/  ISETP.GE.AND P0, PT, R42, RZ, PT ;  /* 0x000000ff2a00720c */ /* 0x000fe20003f06270 */
[----:B------:R-:W-:Y:S01]  /*71c0*/  IMAD.MOV.U32 R42, RZ, RZ, R39 ;  /* 0x000000ffff2a7224 */ /* 0x000fe200078e0027 */
[----:B------:R0:W-:Y:S01]  /*71d0*/  STL [R1+0x108], R11 ;  /* 0x0001080b01007387 */ /* 0x0001e20000100800 */
[----:B------:R-:W-:-:S03]  /*71e0*/  IMAD.MOV.U32 R39, RZ, RZ, R37 ;  /* 0x000000ffff277224 */ /* 0x000fc600078e0025 */
[----:B------:R0:W-:Y:S04]  /*71f0*/  STL [R1+0x100], R10 ;  /* 0x0001000a01007387 */ /* 0x0001e80000100800 */
[----:B------:R-:W2:Y:S01]  /*7200*/  LDL.LU R37, [R1+0x24] ;  /* 0x0000240001257983 */ /* 0x000ea20000300800 */
[----:B------:R-:W-:-:S05]  /*7210*/  IABS R6, R59 ;  /* 0x0000003b00067213 */ /* 0x000fca0000000000 */
[----:B------:R-:W-:-:S04]  /*7220*/  IMAD.HI.U32 R15, R0, R6, RZ ;  /* 0x00000006000f7227 */ /* 0x000fc800078e00ff */
[----:B------:R-:W-:-:S04]  /*7230*/  IMAD.MOV R15, RZ, RZ, -R15 ;  /* 0x000000ffff0f7224 */ /* 0x000fc800078e0a0f */
[----:B------:R-:W-:Y:S01]  /*7240*/  IMAD R6, R57, R15, R6 ;  /* 0x0000000f39067224 */ /* 0x000fe200078e0206 */
[----:B------:R-:W-:-:S04]  /*7250*/  IABS R4, R61 ;  /* 0x0000003d00047213 */ /* 0x000fc80000000000 */
[----:B------:R-:W-:Y:S01]  /*7260*/  ISETP.GT.U32.AND P4, PT, R57, R6, PT ;  /* 0x000000063900720c */ /* 0x000fe20003f84070 */
[----:B------:R-:W-:-:S04]  /*7270*/  IMAD.HI.U32 R13, R0, R4, RZ ;  /* 0x00000004000d7227 */ /* 0x000fc800078e00ff */
[----:B------:R-:W-:-:S04]  /*7280*/  IMAD.MOV R13, RZ, RZ, -R13 ;  /* 0x000000ffff0d7224 */ /* 0x000fc800078e0a0d */
[----:B------:R-:W-:Y:S01]  /*7290*/  IMAD R4, R57, R13, R4 ;  /* 0x0000000d39047224 */ /* 0x000fe200078e0204 */
[----:B------:R-:W-:-:S03]  /*72a0*/  IABS R13, R40 ;  /* 0x00000028000d7213 */ /* 0x000fc60000000000 */
[----:B------:R-:W-:Y:S02]  /*72b0*/  @!P4 IMAD.IADD R6, R6, 0x1, -R57 ;  /* 0x000000010606c824 */ /* 0x000fe400078e0a39 */
[----:B------:R-:W-:-:S03]  /*72c0*/  IMAD.HI.U32 R2, R0, R13, RZ ;  /* 0x0000000d00027227 */ /* 0x000fc600078e00ff */
[C---:B------:R-:W-:Y:S01]  /*72d0*/  ISETP.GT.U32.AND P5, PT, R57.reuse, R6, PT ;  /* 0x000000063900720c */ /* 0x040fe20003fa4070 */
[----:B------:R-:W-:Y:S01]  /*72e0*/  IMAD.HI.U32 R9, R0, R14, RZ ;  /* 0x0000000e00097227 */ /* 0x000fe200078e00ff */
[----:B------:R-:W-:-:S03]  /*72f0*/  ISETP.GT.U32.AND P3, PT, R57, R4, PT ;  /* 0x000000043900720c */ /* 0x000fc60003f64070 */
[----:B------:R-:W-:Y:S02]  /*7300*/  IMAD.MOV R2, RZ, RZ, -R2 ;  /* 0x000000ffff027224 */ /* 0x000fe400078e0a02 */
[----:B------:R-:W-:Y:S02]  /*7310*/  IMAD.MOV R9, RZ, RZ, -R9 ;  /* 0x000000ffff097224 */ /* 0x000fe400078e0a09 */
[C---:B------:R-:W-:Y:S02]  /*7320*/  IMAD R2, R57.reuse, R2, R13 ;  /* 0x0000000239027224 */ /* 0x040fe400078e020d */
[C---:B------:R-:W-:Y:S02]  /*7330*/  IMAD R9, R57.reuse, R9, R14 ;  /* 0x0000000939097224 */ /* 0x040fe400078e020e */
[--C-:B------:R-:W-:Y:S01]  /*7340*/  @!P5 IMAD.IADD R6, R6, 0x1, -R57.reuse ;  /* 0x000000010606d824 */ /* 0x100fe200078e0a39 */
[C---:B------:R-:W-:Y:S02]  /*7350*/  ISETP.GT.U32.AND P5, PT, R57.reuse, R2, PT ;  /* 0x000000023900720c */ /* 0x040fe40003fa4070 */
[----:B------:R-:W-:Y:S01]  /*7360*/  ISETP.GT.U32.AND P2, PT, R57, R9, PT ;  /* 0x000000093900720c */ /* 0x000fe20003f44070 */
[----:B------:R-:W-:Y:S01]  /*7370*/  @!P3 IMAD.IADD R4, R4, 0x1, -R57 ;  /* 0x000000010404b824 */ /* 0x000fe200078e0a39 */
[----:B------:R-:W-:-:S02]  /*7380*/  IABS R8, R43 ;  /* 0x0000002b00087213 */ /* 0x000fc40000000000 */
[----:B------:R-:W-:Y:S02]  /*7390*/  ISETP.GE.AND P1, PT, R59, RZ, PT ;  /* 0x000000ff3b00720c */ /* 0x000fe40003f26270 */
[----:B------:R-:W-:Y:S01]  /*73a0*/  ISETP.GT.U32.AND P3, PT, R57, R4, PT ;  /* 0x000000043900720c */ /* 0x000fe20003f64070 */
[----:B------:R-:W-:Y:S01]  /*73b0*/  IMAD.MOV.U32 R7, RZ, RZ, R8 ;  /* 0x000000ffff077224 */ /* 0x000fe200078e0008 */
[----:B------:R-:W-:Y:S01]  /*73c0*/  ISETP.GE.AND P4, PT, R60, RZ, PT ;  /* 0x000000ff3c00720c */ /* 0x000fe20003f86270 */
[----:B------:R-:W-:Y:S01]  /*73d0*/  IMAD.MOV.U32 R12, RZ, RZ, R6 ;  /* 0x000000ffff0c7224 */ /* 0x000fe200078e0006 */
[----:B------:R-:W-:Y:S01]  /*73e0*/  ISETP.GE.AND P6, PT, R61, RZ, PT ;  /* 0x000000ff3d00720c */ /* 0x000fe20003fc6270 */
[----:B------:R-:W-:Y:S02]  /*73f0*/  @!P5 IMAD.IADD R2, R2, 0x1, -R57 ;  /* 0x000000010202d824 */ /* 0x000fe400078e0a39 */
[----:B------:R-:W-:-:S04]  /*7400*/  IMAD.HI.U32 R8, R0, R7, RZ ;  /* 0x0000000700087227 */ /* 0x000fc800078e00ff */
[----:B------:R-:W-:Y:S01]  /*7410*/  @!P2 IMAD.IADD R9, R9, 0x1, -R57 ;  /* 0x000000010909a824 */ /* 0x000fe200078e0a39 */
[C---:B------:R-:W-:Y:S01]  /*7420*/  ISETP.GT.U32.AND P5, PT, R57.reuse, R2, PT ;  /* 0x000000023900720c */ /* 0x040fe20003fa4070 */
[----:B0-----:R-:W-:Y:S02]  /*7430*/  IMAD.MOV R11, RZ, RZ, -R8 ;  /* 0x000000ffff0b7224 */ /* 0x001fe400078e0a08 */
[----:B------:R-:W-:Y:S01]  /*7440*/  @!P1 IMAD.MOV R12, RZ, RZ, -R12 ;  /* 0x000000ffff0c9224 */ /* 0x000fe200078e0a0c */
[C---:B------:R-:W-:Y:S01]  /*7450*/  ISETP.GT.U32.AND P1, PT, R57.reuse, R9, PT ;  /* 0x000000093900720c */ /* 0x040fe20003f24070 */
[----:B------:R-:W-:Y:S01]  /*7460*/  IMAD R6, R57, R11, R7 ;  /* 0x0000000b39067224 */ /* 0x000fe200078e0207 */
[----:B------:R-:W-:Y:S01]  /*7470*/  IABS R10, R41 ;  /* 0x00000029000a7213 */ /* 0x000fe20000000000 */
[----:B------:R-:W-:Y:S01]  /*7480*/  @!P3 IMAD.IADD R4, R4, 0x1, -R57 ;  /* 0x000000010404b824 */ /* 0x000fe200078e0a39 */
[----:B------:R-:W-:Y:S01]  /*7490*/  ISETP.GE.AND P3, PT, R40, RZ, PT ;  /* 0x000000ff2800720c */ /* 0x000fe20003f66270 */
[----:B------:R-:W-:-:S02]  /*74a0*/  IMAD.MOV.U32 R40, RZ, RZ, R38 ;  /* 0x000000ffff287224 */ /* 0x000fc400078e0026 */
[----:B------:R-:W-:Y:S02]  /*74b0*/  IMAD.MOV.U32 R38, RZ, RZ, R36 ;  /* 0x000000ffff267224 */ /* 0x000fe400078e0024 */
[----:B------:R-:W-:Y:S01]  /*74c0*/  @!P4 IMAD.MOV R5, RZ, RZ, -R5 ;  /* 0x000000ffff05c224 */ /* 0x000fe200078e0a05 */
[----:B------:R-:W-:Y:S01]  /*74d0*/  ISETP.GT.U32.AND P4, PT, R57, R6, PT ;  /* 0x000000063900720c */ /* 0x000fe20003f84070 */
[----:B------:R-:W-:Y:S01]  /*74e0*/  @!P6 IMAD.MOV R4, RZ, RZ, -R4 ;  /* 0x000000ffff04e224 */ /* 0x000fe200078e0a04 */
[----:B------:R-:W-:Y:S01]  /*74f0*/  ISETP.GE.AND P6, PT, R41, RZ, PT ;  /* 0x000000ff2900720c */ /* 0x000fe20003fc6270 */
[----:B------:R-:W-:Y:S01]  /*7500*/  IMAD.MOV.U32 R8, RZ, RZ, R10 ;  /* 0x000000ffff087224 */ /* 0x000fe200078e000a */
[----:B------:R-:W-:Y:S01]  /*7510*/  ISETP.GE.AND P2, PT, R43, RZ, PT ;  /* 0x000000ff2b00720c */ /* 0x000fe20003f46270 */
[----:B------:R-:W-:Y:S02]  /*7520*/  IMAD.MOV.U32 R41, RZ, RZ, R39 ;  /* 0x000000ffff297224 */ /* 0x000fe400078e0027 */
[----:B------:R-:W-:-:S02]  /*7530*/  IMAD.MOV.U32 R43, RZ, RZ, R38 ;  /* 0x000000ffff2b7224 */ /* 0x000fc400078e0026 */
[----:B------:R-:W-:Y:S02]  /*7540*/  IMAD.MOV.U32 R38, RZ, RZ, R31 ;  /* 0x000000ffff267224 */ /* 0x000fe400078e001f */
[--C-:B------:R-:W-:Y:S02]  /*7550*/  @!P5 IMAD.IADD R2, R2, 0x1, -R57.reuse ;  /* 0x000000010202d824 */ /* 0x100fe400078e0a39 */
[----:B------:R-:W-:Y:S02]  /*7560*/  IMAD.MOV.U32 R36, RZ, RZ, R54 ;  /* 0x000000ffff247224 */ /* 0x000fe400078e0036 */
[----:B------:R-:W-:Y:S01]  /*7570*/  IMAD.HI.U32 R7, R0, R8, RZ ;  /* 0x0000000800077227 */ /* 0x000fe200078e00ff */
[----:B------:R-:W3:Y:S03]  /*7580*/  LDL.LU R54, [R1+0x1b8] ;  /* 0x0001b80001367983 */ /* 0x000ee60000300800 */
[----:B------:R-:W-:Y:S01]  /*7590*/  @!P1 IMAD.IADD R9, R9, 0x1, -R57 ;  /* 0x0000000109099824 */ /* 0x000fe200078e0a39 */
[----:B------:R0:W-:Y:S01]  /*75a0*/  STL [R1+0xfc], R12 ;  /* 0x0000fc0c01007387 */ /* 0x0001e20000100800 */
[----:B------:R-:W-:-:S02]  /*75b0*/  IMAD.MOV R7, RZ, RZ, -R7 ;  /* 0x000000ffff077224 */ /* 0x000fc400078e0a07 */
[----:B------:R-:W-:Y:S01]  /*75c0*/  @!P0 IMAD.MOV R9, RZ, RZ, -R9 ;  /* 0x000000ffff098224 */ /* 0x000fe200078e0a09 */
[----:B------:R1:W-:Y:S01]  /*75d0*/  STL [R1+0xf8], R5 ;  /* 0x0000f80501007387 */ /* 0x0003e20000100800 */
[----:B------:R-:W-:Y:S02]  /*75e0*/  @!P4 IMAD.IADD R6, R6, 0x1, -R57 ;  /* 0x000000010606c824 */ /* 0x000fe400078e0a39 */
[----:B0-----:R-:W-:Y:S01]  /*75f0*/  IMAD.MOV.U32 R12, RZ, RZ, R2 ;  /* 0x000000ffff0c7224 */ /* 0x001fe200078e0002 */
[----:B------:R0:W-:Y:S01]  /*7600*/  STL [R1+0xe8], R4 ;  /* 0x0000e80401007387 */ /* 0x0001e20000100800 */
[----:B------:R-:W-:Y:S02]  /*7610*/  ISETP.GE.AND P4, PT, R42, RZ, PT ;  /* 0x000000ff2a00720c */ /* 0x000fe40003f86270 */
[----:B------:R-:W-:Y:S01]  /*7620*/  @!P3 IMAD.MOV R12, RZ, RZ, -R12 ;  /* 0x000000ffff0cb224 */ /* 0x000fe200078e0a0c */
[----:B------:R-:W3:Y:S01]  /*7630*/  LDL.LU R31, [R1+0x130] ;  /* 0x00013000011f7983 */ /* 0x000ee20000300800 */
[----:B-1----:R-:W-:Y:S01]  /*7640*/  IMAD R5, R57, R7, R8 ;  /* 0x0000000739057224 */ /* 0x002fe200078e0208 */
[----:B------:R-:W-:Y:S01]  /*7650*/  IABS R7, R42 ;  /* 0x0000002a00077213 */ /* 0x000fe20000000000 */
[----:B--2---:R-:W-:-:S02]  /*7660*/  IMAD.MOV.U32 R39, RZ, RZ, R37 ;  /* 0x000000ffff277224 */ /* 0x004fc400078e0025 */
[----:B------:R-:W-:Y:S02]  /*7670*/  IMAD.MOV.U32 R37, RZ, RZ, R30 ;  /* 0x000000ffff257224 */ /* 0x000fe400078e001e */
[----:B------:R-:W-:Y:S01]  /*7680*/  IMAD.MOV.U32 R45, RZ, RZ, R39 ;  /* 0x000000ffff2d7224 */ /* 0x000fe200078e0027 */
[----:B------:R-:W2:Y:S01]  /*7690*/  LDL.LU R30, [R1+0xec] ;  /* 0x0000ec00011e7983 */ /* 0x000ea20000300800 */
[----:B------:R-:W-:Y:S02]  /*76a0*/  IMAD.MOV.U32 R39, RZ, RZ, R38 ;  /* 0x000000ffff277224 */ /* 0x000fe400078e0026 */
[----:B------:R-:W-:Y:S02]  /*76b0*/  IMAD.MOV.U32 R38, RZ, RZ, R37 ;  /* 0x000000ffff267224 */ /* 0x000fe400078e0025 */
[----:B------:R-:W-:Y:S02]  /*76c0*/  IMAD.MOV.U32 R37, RZ, RZ, R36 ;  /* 0x000000ffff257224 */ /* 0x000fe400078e0024 */
[----:B------:R-:W-:-:S02]  /*76d0*/  IMAD.MOV.U32 R36, RZ, RZ, R35 ;  /* 0x000000ffff247224 */ /* 0x000fc400078e0023 */
[----:B------:R-:W-:Y:S01]  /*76e0*/  IMAD.MOV.U32 R35, RZ, RZ, R28 ;  /* 0x000000ffff237224 */ /* 0x000fe200078e001c */
[----:B------:R1:W-:Y:S01]  /*76f0*/  STL [R1+0xe4], R9 ;  /* 0x0000e40901007387 */ /* 0x0003e20000100800 */
[----:B------:R-:W-:Y:S02]  /*7700*/  IMAD.MOV.U32 R42, RZ, RZ, R39 ;  /* 0x000000ffff2a7224 */ /* 0x000fe400078e0027 */
[----:B------:R-:W-:Y:S01]  /*7710*/  IMAD.MOV.U32 R39, RZ, RZ, R35 ;  /* 0x000000ffff277224 */ /* 0x000fe200078e0023 */
[----:B------:R-:W2:Y:S01]  /*7720*/  LDL.LU R28, [R1+0x128] ;  /* 0x00012800011c7983 */ /* 0x000ea20000300800 */
[----:B------:R-:W-:-:S03]  /*7730*/  IMAD.MOV.U32 R35, RZ, RZ, R16 ;  /* 0x000000ffff237224 */ /* 0x000fc600078e0010 */
[----:B------:R0:W-:Y:S04]  /*7740*/  STL [R1+0xe0], R12 ;  /* 0x0000e00c01007387 */ /* 0x0001e80000100800 */
[----:B------:R-:W2:Y:S01]  /*7750*/  LDL.LU R16, [R1+0xd0] ;  /* 0x0000d00001107983 */ /* 0x000ea20000300800 */
[C---:B------:R-:W-:Y:S02]  /*7760*/  ISETP.GT.U32.AND P5, PT, R57.reuse, R5, PT ;  /* 0x000000053900720c */ /* 0x040fe40003fa4070 */
[----:B------:R-:W-:Y:S02]  /*7770*/  IABS R10, R44 ;  /* 0x0000002c000a7213 */ /* 0x000fe40000000000 */
[----:B------:R-:W-:Y:S02]  /*7780*/  IABS R8, R40 ;  /* 0x0000002800087213 */ /* 0x000fe40000000000 */
[----:B------:R-:W-:Y:S01]  /*7790*/  ISETP.GT.U32.AND P0, PT, R57, R6, PT ;  /* 0x000000063900720c */ /* 0x000fe20003f04070 */
[----:B0-----:R-:W-:-:S04]  /*77a0*/  IMAD.HI.U32 R4, R0, R10, RZ ;  /* 0x0000000a00047227 */ /* 0x001fc800078e00ff */
[----:B------:R-:W-:Y:S02]  /*77b0*/  IMAD.MOV R4, RZ, RZ, -R4 ;  /* 0x000000ffff047224 */ /* 0x000fe400078e0a04 */
[----:B------:R-:W-:Y:S02]  /*77c0*/  @!P5 IMAD.IADD R5, R5, 0x1, -R57 ;  /* 0x000000010505d824 */ /* 0x000fe400078e0a39 */
[----:B-1----:R-:W-:Y:S02]  /*77d0*/  IMAD.MOV.U32 R9, RZ, RZ, R7 ;  /* 0x000000ffff097224 */ /* 0x002fe400078e0007 */
[----:B------:R-:W-:Y:S01]  /*77e0*/  IMAD.MOV.U32 R7, RZ, RZ, R8 ;  /* 0x000000ffff077224 */ /* 0x000fe200078e0008 */
[C---:B------:R-:W-:Y:S01]  /*77f0*/  ISETP.GT.U32.AND P5, PT, R57.reuse, R5, PT ;  /* 0x000000053900720c */ /* 0x040fe20003fa4070 */
[----:B------:R-:W-:Y:S02]  /*7800*/  IMAD R4, R57, R4, R10 ;  /* 0x0000000439047224 */ /* 0x000fe400078e020a */
[----:B------:R-:W-:-:S04]  /*7810*/  IMAD.HI.U32 R11, R0, R9, RZ ;  /* 0x00000009000b7227 */ /* 0x000fc800078e00ff */
[----:B------:R-:W-:Y:S01]  /*7820*/  IMAD.HI.U32 R2, R0, R7, RZ ;  /* 0x0000000700027227 */ /* 0x000fe200078e00ff */
[----:B------:R-:W-:-:S03]  /*7830*/  ISETP.GT.U32.AND P3, PT, R57, R4, PT ;  /* 0x000000043900720c */ /* 0x000fc60003f64070 */
[----:B------:R-:W-:Y:S02]  /*7840*/  IMAD.MOV R11, RZ, RZ, -R11 ;  /* 0x000000ffff0b7224 */ /* 0x000fe400078e0a0b */
[----:B------:R-:W-:Y:S02]  /*7850*/  IMAD.MOV R2, RZ, RZ, -R2 ;  /* 0x000000ffff027224 */ /* 0x000fe400078e0a02 */
[----:B------:R-:W-:Y:S02]  /*7860*/  @!P0 IMAD.IADD R6, R6, 0x1, -R57 ;  /* 0x0000000106068824 */ /* 0x000fe400078e0a39 */
[C---:B------:R-:W-:Y:S02]  /*7870*/  IMAD R9, R57.reuse, R11, R9 ;  /* 0x0000000b39097224 */ /* 0x040fe400078e0209 */
[----:B------:R-:W-:Y:S02]  /*7880*/  IMAD R2, R57, R2, R7 ;  /* 0x0000000239027224 */ /* 0x000fe400078e0207 */
[----:B------:R-:W-:-:S02]  /*7890*/  IMAD.MOV.U32 R13, RZ, RZ, R6 ;  /* 0x000000ffff0d7224 */ /* 0x000fc400078e0006 */
[----:B------:R-:W-:Y:S01]  /*78a0*/  @!P5 IMAD.IADD R5, R5, 0x1, -R57 ;  /* 0x000000010505d824 */ /* 0x000fe200078e0a39 */
[C---:B------:R-:W-:Y:S01]  /*78b0*/  ISETP.GT.U32.AND P5, PT, R57.reuse, R9, PT ;  /* 0x000000093900720c */ /* 0x040fe20003fa4070 */
[----:B------:R-:W-:Y:S01]  /*78c0*/  @!P2 IMAD.MOV R13, RZ, RZ, -R13 ;  /* 0x000000ffff0da224 */ /* 0x000fe200078e0a0d */
[----:B------:R-:W-:Y:S01]  /*78d0*/  ISETP.GT.U32.AND P2, PT, R57, R2, PT ;  /* 0x000000023900720c */ /* 0x000fe20003f44070 */
[----:B------:R-:W-:-:S05]  /*78e0*/  @!P3 IMAD.IADD R4, R4, 0x1, -R57 ;  /* 0x000000010404b824 */ /* 0x000fca00078e0a39 */
[----:B------:R-:W-:Y:S02]  /*78f0*/  ISETP.GT.U32.AND P3, PT, R57, R4, PT ;  /* 0x000000043900720c */ /* 0x000fe40003f64070 */
[----:B------:R-:W-:-:S03]  /*7900*/  ISETP.GE.AND P1, PT, R44, RZ, PT ;  /* 0x000000ff2c00720c */ /* 0x000fc60003f26270 */
[--C-:B------:R-:W-:Y:S02]  /*7910*/  @!P5 IMAD.IADD R9, R9, 0x1, -R57.reuse ;  /* 0x000000010909d824 */ /* 0x100fe400078e0a39 */
[----:B------:R-:W-:-:S03]  /*7920*/  @!P2 IMAD.IADD R2, R2, 0x1, -R57 ;  /* 0x000000010202a824 */ /* 0x000fc600078e0a39 */
[C---:B------:R-:W-:Y:S02]  /*7930*/  ISETP.GT.U32.AND P5, PT, R57.reuse, R9, PT ;  /* 0x000000093900720c */ /* 0x040fe40003fa4070 */
[----:B------:R-:W-:Y:S01]  /*7940*/  ISETP.GT.U32.AND P2, PT, R57, R2, PT ;  /* 0x000000023900720c */ /* 0x000fe20003f44070 */
[----:B------:R-:W-:Y:S01]  /*7950*/  @!P3 IMAD.IADD R4, R4, 0x1, -R57 ;  /* 0x000000010404b824 */ /* 0x000fe200078e0a39 */
[----:B------:R-:W-:Y:S01]  /*7960*/  ISETP.GE.AND P0, PT, R40, RZ, PT ;  /* 0x000000ff2800720c */ /* 0x000fe20003f06270 */
[----:B------:R-:W-:Y:S01]  /*7970*/  IMAD.MOV.U32 R12, RZ, RZ, R5 ;  /* 0x000000ffff0c7224 */ /* 0x000fe200078e0005 */
[----:B------:R-:W-:Y:S01]  /*7980*/  IABS R8, R41 ;  /* 0x0000002900087213 */ /* 0x000fe20000000000 */
[----:B------:R-:W-:Y:S02]  /*7990*/  IMAD.MOV.U32 R11, RZ, RZ, R4 ;  /* 0x000000ffff0b7224 */ /* 0x000fe400078e0004 */
[----:B------:R-:W-:Y:S02]  /*79a0*/  IMAD.MOV.U32 R40, RZ, RZ, R38 ;  /* 0x000000ffff287224 */ /* 0x000fe400078e0026 */
[----:B------:R-:W-:-:S02]  /*79b0*/  IMAD.MOV.U32 R38, RZ, RZ, R36 ;  /* 0x000000ffff267224 */ /* 0x000fc400078e0024 */
[----:B------:R-:W-:Y:S02]  /*79c0*/  @!P6 IMAD.MOV R12, RZ, RZ, -R12 ;  /* 0x000000ffff0ce224 */ /* 0x000fe400078e0a0c */
[----:B------:R-:W-:Y:S02]  /*79d0*/  IMAD.MOV.U32 R36, RZ, RZ, R27 ;  /* 0x000000ffff247224 */ /* 0x000fe400078e001b */
[----:B------:R-:W-:Y:S01]  /*79e0*/  @!P1 IMAD.MOV R11, RZ, RZ, -R11 ;  /* 0x000000ffff0b9224 */ /* 0x000fe200078e0a0b */
[----:B------:R-:W3:Y:S01]  /*79f0*/  LDL.LU R27, [R1+0x1c8] ;  /* 0x0001c800011b7983 */ /* 0x000ee20000300800 */
[----:B------:R-:W-:Y:S02]  /*7a00*/  IMAD.MOV.U32 R44, RZ, RZ, R39 ;  /* 0x000000ffff2c7224 */ /* 0x000fe400078e0027 */
[----:B------:R-:W-:Y:S01]  /*7a10*/  IMAD.HI.U32 R6, R0, R8, RZ ;  /* 0x0000000800067227 */ /* 0x000fe200078e00ff */
[----:B------:R-:W-:Y:S03]  /*7a20*/  STL [R1+0xdc], R13 ;  /* 0x0000dc0d01007387 */ /* 0x000fe60000100800 */
[----:B------:R-:W-:-:S02]  /*7a30*/  IMAD.MOV.U32 R39, RZ, RZ, R38 ;  /* 0x000000ffff277224 */ /* 0x000fc400078e0026 */
[--C-:B------:R-:W-:Y:S02]  /*7a40*/  @!P5 IMAD.IADD R9, R9, 0x1, -R57.reuse ;  /* 0x000000010909d824 */ /* 0x100fe400078e0a39 */
[----:B------:R-:W-:Y:S01]  /*7a50*/  @!P2 IMAD.IADD R2, R2, 0x1, -R57 ;  /* 0x000000010202a824 */ /* 0x000fe200078e0a39 */
[----:B------:R0:W-:Y:S01]  /*7a60*/  STL [R1+0xd8], R12 ;  /* 0x0000d80c01007387 */ /* 0x0001e20000100800 */
[----:B------:R-:W-:Y:S02]  /*7a70*/  IMAD.MOV.U32 R38, RZ, RZ, R37 ;  /* 0x000000ffff267224 */ /* 0x000fe400078e0025 */
[----:B------:R-:W-:Y:S01]  /*7a80*/  IMAD.MOV.U32 R37, RZ, RZ, R36 ;  /* 0x000000ffff257224 */ /* 0x000fe200078e0024 */
[----:B------:R1:W-:Y:S01]  /*7a90*/  STL [R1+0xd4], R11 ;  /* 0x0000d40b01007387 */ /* 0x0003e20000100800 */
[----:B------:R-:W-:Y:S01]  /*7aa0*/  IMAD.MOV.U32 R36, RZ, RZ, R33 ;  /* 0x000000ffff247224 */ /* 0x000fe200078e0021 */
[----:B------:R-:W-:Y:S01]  /*7ab0*/  IABS R10, R43 ;  /* 0x0000002b000a7213 */ /* 0x000fe20000000000 */
[----:B------:R-:W-:Y:S01]  /*7ac0*/  IMAD.MOV R6, RZ, RZ, -R6 ;  /* 0x000000ffff067224 */ /* 0x000fe200078e0a06 */
[----:B------:R-:W-:Y:S01]  /*7ad0*/  ISETP.GE.AND P6, PT, R43, RZ, PT ;  /* 0x000000ff2b00720c */ /* 0x000fe20003fc6270 */
[----:B------:R-:W-:Y:S01]  /*7ae0*/  IMAD.MOV.U32 R43, RZ, RZ, R39 ;  /* 0x000000ffff2b7224 */ /* 0x000fe200078e0027 */
[----:B------:R-:W-:Y:S01]  /*7af0*/  ISETP.GE.AND P5, PT, R41, RZ, PT ;  /* 0x000000ff2900720c */ /* 0x000fe20003fa6270 */
[----:B0-----:R-:W-:-:S02]  /*7b00*/  IMAD.MOV.U32 R12, RZ, RZ, R9 ;  /* 0x000000ffff0c7224 */ /* 0x001fc400078e0009 */
[----:B-1----:R-:W-:Y:S02]  /*7b10*/  IMAD.MOV.U32 R11, RZ, RZ, R2 ;  /* 0x000000ffff0b7224 */ /* 0x002fe400078e0002 */
[----:B------:R-:W-:Y:S02]  /*7b20*/  IMAD.MOV.U32 R41, RZ, RZ, R38 ;  /* 0x000000ffff297224 */ /* 0x000fe400078e0026 */
[----:B------:R-:W-:Y:S02]  /*7b30*/  IMAD.MOV.U32 R39, RZ, RZ, R37 ;  /* 0x000000ffff277224 */ /* 0x000fe400078e0025 */
[----:B------:R-:W-:Y:S02]  /*7b40*/  IMAD.MOV.U32 R38, RZ, RZ, R36 ;  /* 0x000000ffff267224 */ /* 0x000fe400078e0024 */
[----:B------:R-:W-:Y:S01]  /*7b50*/  IMAD R6, R57, R6, R8 ;  /* 0x0000000639067224 */ /* 0x000fe200078e0208 */
[----:B------:R-:W-:Y:S01]  /*7b60*/  IABS R8, R40 ;  /* 0x0000002800087213 */ /* 0x000fe20000000000 */
[----:B------:R-:W-:-:S02]  /*7b70*/  IMAD.MOV.U32 R37, RZ, RZ, R32 ;  /* 0x000000ffff257224 */ /* 0x000fc400078e0020 */
[----:B----4-:R-:W-:Y:S02]  /*7b80*/  IMAD.MOV.U32 R36, RZ, RZ, R26 ;  /* 0x000000ffff247224 */ /* 0x010fe400078e001a */
[----:B------:R-:W-:Y:S02]  /*7b90*/  @!P4 IMAD.MOV R12, RZ, RZ, -R12 ;  /* 0x000000ffff0cc224 */ /* 0x000fe400078e0a0c */
[----:B------:R-:W-:Y:S01]  /*7ba0*/  @!P0 IMAD.MOV R11, RZ, RZ, -R11 ;  /* 0x000000ffff0b8224 */ /* 0x000fe200078e0a0b */
[----:B------:R-:W-:Y:S01]  /*7bb0*/  ISETP.GE.AND P0, PT, R40, RZ, PT ;  /* 0x000000ff2800720c */ /* 0x000fe20003f06270 */
[----:B------:R-:W-:Y:S02]  /*7bc0*/  IMAD.MOV.U32 R33, RZ, RZ, R23 ;  /* 0x000000ffff217224 */ /* 0x000fe400078e0017 */
[----:B------:R-:W-:Y:S01]  /*7bd0*/  IMAD.MOV.U32 R32, RZ, RZ, R55 ;  /* 0x000000ffff207224 */ /* 0x000fe200078e0037 */
[----:B------:R-:W4:Y:S01]  /*7be0*/  LDL.LU R23, [R1+0xc0] ;  /* 0x0000c00001177983 */ /* 0x000f220000300800 */
[----:B------:R-:W-:-:S02]  /*7bf0*/  IMAD.MOV.U32 R40, RZ, RZ, R39 ;  /* 0x000000ffff287224 */ /* 0x000fc400078e0027 */
[----:B------:R-:W-:Y:S01]  /*7c00*/  IMAD.MOV.U32 R39, RZ, RZ, R38 ;  /* 0x000000ffff277224 */ /* 0x000fe200078e0026 */
[----:B------:R-:W4:Y:S01]  /*7c10*/  LDL.LU R26, [R1+0x114] ;  /* 0x00011400011a7983 */ /* 0x000f220000300800 */
[----:B------:R-:W-:Y:S02]  /*7c20*/  IMAD.MOV.U32 R38, RZ, RZ, R36 ;  /* 0x000000ffff267224 */ /* 0x000fe400078e0024 */
[----:B------:R-:W-:Y:S01]  /*7c30*/  IMAD.MOV.U32 R36, RZ, RZ, R32 ;  /* 0x000000ffff247224 */ /* 0x000fe200078e0020 */
[----:B------:R-:W4:Y:S04]  /*7c40*/  LDL.LU R55, [R1+0x180] ;  /* 0x0001800001377983 */ /* 0x000f280000300800 */
[----:B------:R-:W-:Y:S04]  /*7c50*/  STL [R1+0xcc], R12 ;  /* 0x0000cc0c01007387 */ /* 0x000fe80000100800 */
[----:B------:R0:W-:Y:S01]  /*7c60*/  STL [R1+0xc8], R11 ;  /* 0x0000c80b01007387 */ /* 0x0001e20000100800 */
[----:B--2---:R-:W-:-:S03]  /*7c70*/  IMAD.MOV.U32 R32, RZ, RZ, R16 ;  /* 0x000000ffff207224 */ /* 0x004fc600078e0010 */
[----:B------:R-:W2:Y:S01]  /*7c80*/  LDL.LU R16, [R1+0x50] ;  /* 0x0000500001107983 */ /* 0x000ea20000300800 */
[----:B------:R-:W-:-:S04]  /*7c90*/  IMAD.MOV.U32 R7, RZ, RZ, R10 ;  /* 0x000000ffff077224 */ /* 0x000fc800078e000a */
[----:B------:R-:W-:Y:S01]  /*7ca0*/  IMAD.HI.U32 R10, R0, R7, RZ ;  /* 0x00000007000a7227 */ /* 0x000fe200078e00ff */
[----:B------:R-:W-:-:S03]  /*7cb0*/  IABS R5, R45 ;  /* 0x0000002d00057213 */ /* 0x000fc60000000000 */
[----:B------:R-:W-:-:S04]  /*7cc0*/  IMAD.MOV R10, RZ, RZ, -R10 ;  /* 0x000000ffff0a7224 */ /* 0x000fc800078e0a0a */
[----:B------:R-:W-:Y:S02]  /*7cd0*/  IMAD R7, R57, R10, R7 ;  /* 0x0000000a39077224 */ /* 0x000fe400078e0207 */
[----:B------:R-:W-:-:S04]  /*7ce0*/  IMAD.HI.U32 R10, R0, R5, RZ ;  /* 0x00000005000a7227 */ /* 0x000fc800078e00ff */
[----:B------:R-:W-:Y:S01]  /*7cf0*/  IMAD.MOV R10, RZ, RZ, -R10 ;  /* 0x000000ffff0a7224 */ /* 0x000fe200078e0a0a */
[C---:B------:R-:W-:Y:S02]  /*7d00*/  ISETP.GT.U32.AND P1, PT, R57.reuse, R6, PT ;  /* 0x000000063900720c */ /* 0x040fe40003f24070 */
[C---:B------:R-:W-:Y:S01]  /*7d10*/  ISETP.GT.U32.AND P3, PT, R57.reuse, R7, PT ;  /* 0x000000073900720c */ /* 0x040fe20003f64070 */
[----:B------:R-:W-:-:S05]  /*7d20*/  IMAD R5, R57, R10, R5 ;  /* 0x0000000a39057224 */ /* 0x000fca00078e0205 */
[----:B------:R-:W-:-:S05]  /*7d30*/  ISETP.GT.U32.AND P2, PT, R57, R5, PT ;  /* 0x000000053900720c */ /* 0x000fca0003f44070 */
[--C-:B------:R-:W-:Y:S02]  /*7d40*/  @!P1 IMAD.IADD R6, R6, 0x1, -R57.reuse ;  /* 0x0000000106069824 */ /* 0x100fe400078e0a39 */
[----:B------:R-:W-:-:S03]  /*7d50*/  @!P3 IMAD.IADD R7, R7, 0x1, -R57 ;  /* 0x000000010707b824 */ /* 0x000fc600078e0a39 */
[C---:B------:R-:W-:Y:S02]  /*7d60*/  ISETP.GT.U32.AND P1, PT, R57.reuse, R6, PT ;  /* 0x000000063900720c */ /* 0x040fe40003f24070 */
[----:B------:R-:W-:Y:S01]  /*7d70*/  ISETP.GT.U32.AND P3, PT, R57, R7, PT ;  /* 0x000000073900720c */ /* 0x000fe20003f64070 */
[----:B------:R-:W-:Y:S01]  /*7d80*/  @!P2 IMAD.IADD R5, R5, 0x1, -R57 ;  /* 0x000000010505a824 */ /* 0x000fe200078e0a39 */
[----:B------:R-:W-:-:S04]  /*7d90*/  ISETP.GE.AND P4, PT, R45, RZ, PT ;  /* 0x000000ff2d00720c */ /* 0x000fc80003f86270 */
[----:B------:R-:W-:Y:S01]  /*7da0*/  ISETP.GT.U32.AND P2, PT, R57, R5, PT ;  /* 0x000000053900720c */ /* 0x000fe20003f44070 */
[----:B------:R-:W-:Y:S02]  /*7db0*/  IMAD.MOV.U32 R45, RZ, RZ, R39 ;  /* 0x000000ffff2d7224 */ /* 0x000fe400078e0027 */
[----:B------:R-:W-:Y:S02]  /*7dc0*/  IMAD.MOV.U32 R39, RZ, RZ, R36 ;  /* 0x000000ffff277224 */ /* 0x000fe400078e0024 */
[----:B------:R-:W4:Y:S01]  /*7dd0*/  LDL.LU R36, [R1+0x6c] ;  /* 0x00006c0001247983 */ /* 0x000f220000300800 */
[----:B------:R-:W-:Y:S02]  /*7de0*/  @!P1 IMAD.IADD R6, R6, 0x1, -R57 ;  /* 0x0000000106069824 */ /* 0x000fe400078e0a39 */
[----:B------:R-:W-:Y:S01]  /*7df0*/  IMAD.HI.U32 R10, R0, R8, RZ ;  /* 0x00000008000a7227 */ /* 0x000fe200078e00ff */
[----:B------:R-:W-:-:S03]  /*7e00*/  IABS R4, R42 ;  /* 0x0000002a00047213 */ /* 0x000fc60000000000 */
[----:B------:R-:W-:Y:S01]  /*7e10*/  @!P3 IMAD.IADD R7, R7, 0x1, -R57 ;  /* 0x000000010707b824 */ /* 0x000fe200078e0a39 */
[----:B------:R-:W-:Y:S01]  /*7e20*/  ISETP.GE.AND P3, PT, R42, RZ, PT ;  /* 0x000000ff2a00720c */ /* 0x000fe20003f66270 */
[----:B0-----:R-:W-:Y:S02]  /*7e30*/  IMAD.MOV.U32 R11, RZ, RZ, R6 ;  /* 0x000000ffff0b7224 */ /* 0x001fe400078e0006 */
[----:B------:R-:W-:Y:S02]  /*7e40*/  IMAD.MOV R10, RZ, RZ, -R10 ;  /* 0x000000ffff0a7224 */ /* 0x000fe400078e0a0a */
[----:B------:R-:W-:Y:S02]  /*7e50*/  @!P6 IMAD.MOV R7, RZ, RZ, -R7 ;  /* 0x000000ffff07e224 */ /* 0x000fe400078e0a07 */
[----:B------:R-:W-:Y:S02]  /*7e60*/  IMAD.MOV.U32 R42, RZ, RZ, R39 ;  /* 0x000000ffff2a7224 */ /* 0x000fe400078e0027 */
[----:B------:R-:W-:-:S02]  /*7e70*/  @!P2 IMAD.IADD R5, R5, 0x1, -R57 ;  /* 0x000000010505a824 */ /* 0x000fc400078e0a39 */
[----:B------:R-:W-:Y:S02]  /*7e80*/  IMAD.MOV.U32 R39, RZ, RZ, R38 ;  /* 0x000000ffff277224 */ /* 0x000fe400078e0026 */
[----:B------:R-:W-:Y:S02]  /*7e90*/  IMAD.MOV.U32 R38, RZ, RZ, R37 ;  /* 0x000000ffff267224 */ /* 0x000fe400078e0025 */
[----:B------:R-:W-:Y:S02]  /*7ea0*/  IMAD.MOV.U32 R37, RZ, RZ, R33 ;  /* 0x000000ffff257224 */ /* 0x000fe400078e0021 */
[----:B------:R-:W-:Y:S01]  /*7eb0*/  @!P5 IMAD.MOV R11, RZ, RZ, -R11 ;  /* 0x000000ffff0bd224 */ /* 0x000fe200078e0a0b */
[----:B------:R0:W-:Y:S01]  /*7ec0*/  STL [R1+0xc4], R7 ;  /* 0x0000c40701007387 */ /* 0x0001e20000100800 */
[----:B------:R-:W-:Y:S01]  /*7ed0*/  IMAD R2, R57, R10, R8 ;  /* 0x0000000a39027224 */ /* 0x000fe200078e0208 */
[----:B------:R-:W-:Y:S01]  /*7ee0*/  IABS R8, R44 ;  /* 0x0000002c00087213 */ /* 0x000fe20000000000 */
[----:B------:R-:W-:Y:S01]  /*7ef0*/  @!P4 IMAD.MOV R5, RZ, RZ, -R5 ;  /* 0x000000ffff05c224 */ /* 0x000fe200078e0a05 */
[----:B------:R-:W-:Y:S01]  /*7f00*/  ISETP.GE.AND P6, PT, R44, RZ, PT ;  /* 0x000000ff2c00720c */ /* 0x000fe20003fc6270 */
[----:B------:R-:W-:Y:S01]  /*7f10*/  IMAD.MOV.U32 R33, RZ, RZ, R21 ;  /* 0x000000ffff217224 */ /* 0x000fe200078e0015 */
[----:B------:R-:W-:Y:S01]  /*7f20*/  ISETP.GE.AND P2, PT, R41, RZ, PT ;  /* 0x000000ff2900720c */ /* 0x000fe20003f46270 */
[----:B------:R-:W-:Y:S01]  /*7f30*/  IMAD.MOV.U32 R44, RZ, RZ, R38 ;  /* 0x000000ffff2c7224 */ /* 0x000fe200078e0026 */
[----:B------:R-:W4:Y:S01]  /*7f40*/  LDL.LU R21, [R1+0x124] ;  /* 0x0001240001157983 */ /* 0x000f220000300800 */
[----:B------:R-:W-:Y:S01]  /*7f50*/  IMAD.MOV.U32 R38, RZ, RZ, R37 ;  /* 0x000000ffff267224 */ /* 0x000fe200078e0025 */
[----:B0-----:R-:W-:Y:S01]  /*7f60*/  IABS R7, R41 ;  /* 0x0000002900077213 */ /* 0x001fe20000000000 */
[----:B------:R-:W-:Y:S01]  /*7f70*/  IMAD.MOV.U32 R41, RZ, RZ, R39 ;  /* 0x000000ffff297224 */ /* 0x000fe200078e0027 */
[----:B------:R0:W-:Y:S01]  /*7f80*/  STL [R1+0xbc], R11 ;  /* 0x0000bc0b01007387 */ /* 0x0001e20000100800 */
[----:B------:R-:W-:-:S02]  /*7f90*/  IMAD.MOV.U32 R37, RZ, RZ, R35 ;  /* 0x000000ffff257224 */ /* 0x000fc400078e0023 */
[----:B------:R-:W-:Y:S01]  /*7fa0*/  IMAD.MOV.U32 R35, RZ, RZ, R17 ;  /* 0x000000ffff237224 */ /* 0x000fe200078e0011 */
[----:B------:R1:W-:Y:S01]  /*7fb0*/  STL [R1+0xb8], R5 ;  /* 0x0000b80501007387 */ /* 0x0003e20000100800 */
[----:B---3--:R-:W-:Y:S02]  /*7fc0*/  IMAD.MOV.U32 R17, RZ, RZ, R31 ;  /* 0x000000ffff117224 */ /* 0x008fe400078e001f */
[----:B--2---:R-:W-:Y:S02]  /*7fd0*/  IMAD.MOV.U32 R39, RZ, RZ, R16 ;  /* 0x000000ffff277224 */ /* 0x004fe400078e0010 */
[----:B------:R-:W-:Y:S02]  /*7fe0*/  IMAD.MOV.U32 R16, RZ, RZ, R24 ;  /* 0x000000ffff107224 */ /* 0x000fe400078e0018 */
[----:B------:R-:W2:Y:S04]  /*7ff0*/  LDL.LU R24, [R1+0xf0] ;  /* 0x0000f00001187983 */ /* 0x000ea80000300800 */
[----:B------:R-:W3:Y:S01]  /*8000*/  LDL.LU R31, [R1+0xb4] ;  /* 0x0000b400011f7983 */ /* 0x000ee20000300800 */
[----:B------:R-:W-:-:S04]  /*8010*/  IMAD.HI.U32 R9, R0, R4, RZ ;  /* 0x0000000400097227 */ /* 0x000fc800078e00ff */
[----:B------:R-:W-:Y:S01]  /*8020*/  IMAD.MOV R9, RZ, RZ, -R9 ;  /* 0x000000ffff097224 */ /* 0x000fe200078e0a09 */
[----:B------:R-:W-:-:S03]  /*8030*/  ISETP.GT.U32.AND P1, PT, R57, R2, PT ;  /* 0x000000023900720c */ /* 0x000fc60003f24070 */
[----:B------:R-:W-:-:S05]  /*8040*/  IMAD R4, R57, R9, R4 ;  /* 0x0000000939047224 */ /* 0x000fca00078e0204 */
[----:B------:R-:W-:Y:S01]  /*8050*/  ISETP.GT.U32.AND P5, PT, R57, R4, PT ;  /* 0x000000043900720c */ /* 0x000fe20003fa4070 */
[----:B------:R-:W-:-:S04]  /*8060*/  IMAD.HI.U32 R6, R0, R8, RZ ;  /* 0x0000000800067227 */ /* 0x000fc800078e00ff */
[----:B------:R-:W-:Y:S02]  /*8070*/  IMAD.MOV R6, RZ, RZ, -R6 ;  /* 0x000000ffff067224 */ /* 0x000fe400078e0a06 */
[--C-:B------:R-:W-:Y:S02]  /*8080*/  @!P1 IMAD.IADD R2, R2, 0x1, -R57.reuse ;  /* 0x0000000102029824 */ /* 0x100fe400078e0a39 */
[C---:B------:R-:W-:Y:S01]  /*8090*/  IMAD R8, R57.reuse, R6, R8 ;  /* 0x0000000639087224 */ /* 0x040fe200078e0208 */
[----:B------:R-:W-:Y:S02]  /*80a0*/  IABS R9, R43 ;  /* 0x0000002b00097213 */ /* 0x000fe40000000000 */
[C---:B------:R-:W-:Y:S01]  /*80b0*/  ISETP.GT.U32.AND P1, PT, R57.reuse, R2, PT ;  /* 0x000000023900720c */ /* 0x040fe20003f24070 */
[----:B------:R-:W-:Y:S01]  /*80c0*/  @!P5 IMAD.IADD R4, R4, 0x1, -R57 ;  /* 0x000000010404d824 */ /* 0x000fe200078e0a39 */
[----:B------:R-:W-:Y:S01]  /*80d0*/  ISETP.GT.U32.AND P4, PT, R57, R8, PT ;  /* 0x000000083900720c */ /* 0x000fe20003f84070 */
[----:B0-----:R-:W-:-:S03]  /*80e0*/  IMAD.HI.U32 R11, R0, R7, RZ ;  /* 0x00000007000b7227 */ /* 0x001fc600078e00ff */
[----:B------:R-:W-:Y:S01]  /*80f0*/  ISETP.GT.U32.AND P5, PT, R57, R4, PT ;  /* 0x000000043900720c */ /* 0x000fe20003fa4070 */
[----:B------:R-:W-:-:S04]  /*8100*/  IMAD.HI.U32 R10, R0, R9, RZ ;  /* 0x00000009000a7227 */ /* 0x000fc800078e00ff */
[----:B------:R-:W-:Y:S02]  /*8110*/  IMAD.MOV R11, RZ, RZ, -R11 ;  /* 0x000000ffff0b7224 */ /* 0x000fe400078e0a0b */
[----:B------:R-:W-:Y:S02]  /*8120*/  IMAD.MOV R10, RZ, RZ, -R10 ;  /* 0x000000ffff0a7224 */ /* 0x000fe400078e0a0a */
[C---:B------:R-:W-:Y:S02]  /*8130*/  IMAD R7, R57.reuse, R11, R7 ;  /* 0x0000000b39077224 */ /* 0x040fe400078e0207 */
[----:B------:R-:W-:Y:S02]  /*8140*/  @!P1 IMAD.IADD R2, R2, 0x1, -R57 ;  /* 0x0000000102029824 */ /* 0x000fe400078e0a39 */
[C---:B-1----:R-:W-:Y:S01]  /*8150*/  IMAD R5, R57.reuse, R10, R9 ;  /* 0x0000000a39057224 */ /* 0x042fe200078e0209 */
[----:B------:R-:W-:Y:S01]  /*8160*/  IABS R6, R40 ;  /* 0x0000002800067213 */ /* 0x000fe20000000000 */
[----:B------:R-:W-:Y:S01]  /*8170*/  IMAD.MOV.U32 R12, RZ, RZ, R2 ;  /* 0x000000ffff0c7224 */ /* 0x000fe200078e0002 */
[----:B------:R-:W-:Y:S01]  /*8180*/  ISETP.GT.U32.AND P1, PT, R57, R7, PT ;  /* 0x000000073900720c */ /* 0x000fe20003f24070 */
[----:B------:R-:W-:-:S02]  /*8190*/  @!P4 IMAD.IADD R8, R8, 0x1, -R57 ;  /* 0x000000010808c824 */ /* 0x000fc400078e0a39 */
[----:B------:R-:W-:Y:S01]  /*81a0*/  @!P5 IMAD.IADD R4, R4, 0x1, -R57 ;  /* 0x000000010404d824 */ /* 0x000fe200078e0a39 */
[C---:B------:R-:W-:Y:S01]  /*81b0*/  ISETP.GT.U32.AND P5, PT, R57.reuse, R5, PT ;  /* 0x000000053900720c */ /* 0x040fe20003fa4070 */
[----:B------:R-:W-:Y:S01]  /*81c0*/  @!P0 IMAD.MOV R12, RZ, RZ, -R12 ;  /* 0x000000ffff0c8224 */ /* 0x000fe200078e0a0c */
[----:B------:R-:W-:Y:S01]  /*81d0*/  ISETP.GT.U32.AND P4, PT, R57, R8, PT ;  /* 0x000000083900720c */ /* 0x000fe20003f84070 */
[----:B------:R-:W-:-:S03]  /*81e0*/  IMAD.HI.U32 R10, R0, R6, RZ ;  /* 0x00000006000a7227 */ /* 0x000fc600078e00ff */
[----:B------:R0:W-:Y:S03]  /*81f0*/  STL [R1+0xac], R12 ;  /* 0x0000ac0c01007387 */ /* 0x0001e60000100800 */
[--C-:B------:R-:W-:Y:S02]  /*8200*/  @!P1 IMAD.IADD R7, R7, 0x1, -R57.reuse ;  /* 0x0000000107079824 */ /* 0x100fe400078e0a39 */
[----:B0-----:R-:W-:Y:S02]  /*8210*/  IMAD.MOV R12, RZ, RZ, -R10 ;  /* 0x000000ffff0c7224 */ /* 0x001fe400078e0a0a */
[----:B------:R-:W-:Y:S02]  /*8220*/  @!P5 IMAD.IADD R5, R5, 0x1, -R57 ;  /* 0x000000010505d824 */ /* 0x000fe400078e0a39 */
[----:B------:R-:W-:Y:S01]  /*8230*/  IMAD R6, R57, R12, R6 ;  /* 0x0000000c39067224 */ /* 0x000fe200078e0206 */
[----:B------:R-:W-:Y:S01]  /*8240*/  ISETP.GE.AND P1, PT, R40, RZ, PT ;  /* 0x000000ff2800720c */ /* 0x000fe20003f26270 */
[----:B------:R-:W-:-:S02]  /*8250*/  IMAD.MOV.U32 R40, RZ, RZ, R39 ;  /* 0x000000ffff287224 */ /* 0x000fc400078e0027 */
[----:B------:R-:W-:Y:S01]  /*8260*/  @!P3 IMAD.MOV R4, RZ, RZ, -R4 ;  /* 0x000000ffff04b224 */ /* 0x000fe200078e0a04 */
[C---:B------:R-:W-:Y:S01]  /*8270*/  ISETP.GT.U32.AND P3, PT, R57.reuse, R7, PT ;  /* 0x000000073900720c */ /* 0x040fe20003f64070 */
[----:B------:R-:W-:Y:S01]  /*8280*/  @!P4 IMAD.IADD R8, R8, 0x1, -R57 ;  /* 0x000000010808c824 */ /* 0x000fe200078e0a39 */
[C---:B------:R-:W-:Y:S01]  /*8290*/  ISETP.GT.U32.AND P4, PT, R57.reuse, R6, PT ;  /* 0x000000063900720c */ /* 0x040fe20003f84070 */
[----:B------:R-:W-:Y:S01]  /*82a0*/  IMAD.MOV.U32 R39, RZ, RZ, R38 ;  /* 0x000000ffff277224 */ /* 0x000fe200078e0026 */
[----:B------:R-:W-:Y:S01]  /*82b0*/  ISETP.GT.U32.AND P5, PT, R57, R5, PT ;  /* 0x000000053900720c */ /* 0x000fe20003fa4070 */
[----:B------:R-:W-:Y:S02]  /*82c0*/  IMAD.MOV.U32 R38, RZ, RZ, R37 ;  /* 0x000000ffff267224 */ /* 0x000fe400078e0025 */
[----:B----4-:R-:W-:Y:S02]  /*82d0*/  IMAD.MOV.U32 R37, RZ, RZ, R36 ;  /* 0x000000ffff257224 */ /* 0x010fe400078e0024 */
[----:B------:R-:W-:Y:S01]  /*82e0*/  IMAD.MOV.U32 R36, RZ, RZ, R51 ;  /* 0x000000ffff247224 */ /* 0x000fe200078e0033 */
[----:B------:R-:W-:Y:S01]  /*82f0*/  ISETP.GE.AND P0, PT, R43, RZ, PT ;  /* 0x000000ff2b00720c */ /* 0x000fe20003f06270 */
[----:B------:R-:W4:Y:S01]  /*8300*/  LDL.LU R51, [R1+0x140] ;  /* 0x0001400001337983 */ /* 0x000f220000300800 */
[----:B------:R-:W-:-:S03]  /*8310*/  IMAD.MOV.U32 R43, RZ, RZ, R39 ;  /* 0x000000ffff2b7224 */ /* 0x000fc600078e0027 */
[----:B------:R0:W-:Y:S01]  /*8320*/  STL [R1+0xa8], R4 ;  /* 0x0000a80401007387 */ /* 0x0001e20000100800 */
[----:B------:R-:W-:-:S03]  /*8330*/  IMAD.MOV.U32 R39, RZ, RZ, R38 ;  /* 0x000000ffff277224 */ /* 0x000fc600078e0026 */
[----:B------:R-:W2:Y:S01]  /*8340*/  LDL.LU R46, [R1+0x54] ;  /* 0x00005400012e7983 */ /* 0x000ea20000300800 */
[----:B------:R-:W-:Y:S02]  /*8350*/  IMAD.MOV.U32 R12, RZ, RZ, R8 ;  /* 0x000000ffff0c7224 */ /* 0x000fe400078e0008 */
[----:B------:R-:W-:Y:S02]  /*8360*/  IMAD.MOV.U32 R38, RZ, RZ, R36 ;  /* 0x000000ffff267224 */ /* 0x000fe400078e0024 */
[----:B------:R-:W-:Y:S02]  /*8370*/  IMAD.MOV.U32 R36, RZ, RZ, R35 ;  /* 0x000000ffff247224 */ /* 0x000fe400078e0023 */
[----:B------:R-:W-:Y:S01]  /*8380*/  IMAD.MOV.U32 R35, RZ, RZ, R33 ;  /* 0x000000ffff237224 */ /* 0x000fe200078e0021 */
[----:B------:R-:W-:Y:S01]  /*8390*/  IABS R11, R42 ;  /* 0x0000002a000b7213 */ /* 0x000fe20000000000 */
[--C-:B------:R-:W-:Y:S02]  /*83a0*/  @!P3 IMAD.IADD R7, R7, 0x1, -R57.reuse ;  /* 0x000000010707b824 */ /* 0x100fe400078e0a39 */
[----:B------:R-:W-:Y:S01]  /*83b0*/  @!P4 IMAD.IADD R6, R6, 0x1, -R57 ;  /* 0x000000010606c824 */ /* 0x000fe200078e0a39 */
[----:B------:R-:W-:Y:S01]  /*83c0*/  ISETP.GE.AND P4, PT, R42, RZ, PT ;  /* 0x000000ff2a00720c */ /* 0x000fe20003f86270 */
[----:B------:R-:W-:-:S02]  /*83d0*/  @!P6 IMAD.MOV R12, RZ, RZ, -R12 ;  /* 0x000000ffff0ce224 */ /* 0x000fc400078e0a0c */
[----:B------:R-:W-:Y:S02]  /*83e0*/  @!P5 IMAD.IADD R5, R5, 0x1, -R57 ;  /* 0x000000010505d824 */ /* 0x000fe400078e0a39 */
[----:B------:R-:W-:Y:S02]  /*83f0*/  IMAD.MOV.U32 R42, RZ, RZ, R39 ;  /* 0x000000ffff2a7224 */ /* 0x000fe400078e0027 */
[----:B------:R-:W-:Y:S02]  /*8400*/  IMAD.MOV.U32 R39, RZ, RZ, R35 ;  /* 0x000000ffff277224 */ /* 0x000fe400078e0023 */
[----:B------:R-:W-:Y:S01]  /*8410*/  @!P2 IMAD.MOV R7, RZ, RZ, -R7 ;  /* 0x000000ffff07a224 */ /* 0x000fe200078e0a07 */
[----:B------:R-:W-:Y:S01]  /*8420*/  IABS R9, R45 ;  /* 0x0000002d00097213 */ /* 0x000fe20000000000 */
[----:B------:R-:W-:Y:S01]  /*8430*/  @!P0 IMAD.MOV R5, RZ, RZ, -R5 ;  /* 0x000000ffff058224 */ /* 0x000fe200078e0a05 */
[----:B------:R1:W-:Y:S01]  /*8440*/  STL [R1+0xa4], R12 ;  /* 0x0000a40c01007387 */ /* 0x0003e20000100800 */
[----:B------:R-:W-:Y:S01]  /*8450*/  ISETP.GE.AND P5, PT, R45, RZ, PT ;  /* 0x000000ff2d00720c */ /* 0x000fe20003fa6270 */
[----:B------:R-:W-:-:S02]  /*8460*/  IMAD.MOV.U32 R35, RZ, RZ, R23 ;  /* 0x000000ffff237224 */ /* 0x000fc400078e0017 */
[----:B------:R-:W-:Y:S02]  /*8470*/  IMAD.MOV.U32 R45, RZ, RZ, R39 ;  /* 0x000000ffff2d7224 */ /* 0x000fe400078e0027 */
[----:B------:R-:W-:Y:S02]  /*8480*/  IMAD.MOV.U32 R39, RZ, RZ, R38 ;  /* 0x000000ffff277224 */ /* 0x000fe400078e0026 */
[----:B------:R-:W-:Y:S02]  /*8490*/  IMAD.MOV.U32 R38, RZ, RZ, R37 ;  /* 0x000000ffff267224 */ /* 0x000fe400078e0025 */
[----:B------:R-:W-:Y:S02]  /*84a0*/  IMAD.MOV.U32 R37, RZ, RZ, R36 ;  /* 0x000000ffff257224 */ /* 0x000fe400078e0024 */
[----:B---3--:R-:W-:Y:S02]  /*84b0*/  IMAD.MOV.U32 R33, RZ, RZ, R31 ;  /* 0x000000ffff217224 */ /* 0x008fe400078e001f */
[----:B------:R-:W3:Y:S04]  /*84c0*/  LDL.LU R31, [R1+0x19c] ;  /* 0x00019c00011f7983 */ /* 0x000ee80000300800 */
[----:B------:R-:W3:Y:S04]  /*84d0*/  LDL.LU R23, [R1+0x1a4] ;  /* 0x0001a40001177983 */ /* 0x000ee80000300800 */
[----:B------:R0:W-:Y:S04]  /*84e0*/  STL [R1+0x9c], R7 ;  /* 0x00009c0701007387 */ /* 0x0001e80000100800 */
[----:B------:R0:W-:Y:S04]  /*84f0*/  STL [R1+0x98], R5 ;  /* 0x0000980501007387 */ /* 0x0001e80000100800 */
[----:B------:R-:W3:Y:S01]  /*8500*/  LDL.LU R36, [R1+0x64] ;  /* 0x0000640001247983 */ /* 0x000ee20000300800 */
[----:B------:R-:W-:-:S04]  /*8510*/  IMAD.HI.U32 R10, R0, R9, RZ ;  /* 0x00000009000a7227 */ /* 0x000fc800078e00ff */
[----:B------:R-:W-:-:S04]  /*8520*/  IMAD.MOV R10, RZ, RZ, -R10 ;  /* 0x000000ffff0a7224 */ /* 0x000fc800078e0a0a */
[----:B0-----:R-:W-:Y:S02]  /*8530*/  IMAD R4, R57, R10, R9 ;  /* 0x0000000a39047224 */ /* 0x001fe400078e0209 */
[----:B------:R-:W-:-:S03]  /*8540*/  IMAD.MOV.U32 R2, RZ, RZ, R11 ;  /* 0x000000ffff027224 */ /* 0x000fc600078e000b */
[----:B------:R-:W-:Y:S01]  /*8550*/  ISETP.GT.U32.AND P6, PT, R57, R4, PT ;  /* 0x000000043900720c */ /* 0x000fe20003fc4070 */
[----:B------:R-:W-:Y:S01]  /*8560*/  IMAD.HI.U32 R11, R0, R2, RZ ;  /* 0x00000002000b7227 */ /* 0x000fe200078e00ff */
[----:B------:R-:W-:-:S03]  /*8570*/  IABS R9, R44 ;  /* 0x0000002c00097213 */ /* 0x000fc60000000000 */
[----:B------:R-:W-:Y:S01]  /*8580*/  IMAD.MOV R11, RZ, RZ, -R11 ;  /* 0x000000ffff0b7224 */ /* 0x000fe200078e0a0b */
[----:B------:R-:W-:-:S03]  /*8590*/  IABS R8, R41 ;  /* 0x0000002900087213 */ /* 0x000fc60000000000 */
[----:B------:R-:W-:Y:S02]  /*85a0*/  IMAD R2, R57, R11, R2 ;  /* 0x0000000b39027224 */ /* 0x000fe400078e0202 */
[----:B------:R-:W-:-:S04]  /*85b0*/  IMAD.HI.U32 R11, R0, R9, RZ ;  /* 0x00000009000b7227 */ /* 0x000fc800078e00ff */
[----:B------:R-:W-:Y:S01]  /*85c0*/  @!P6 IMAD.IADD R4, R4, 0x1, -R57 ;  /* 0x000000010404e824 */ /* 0x000fe200078e0a39 */
[C---:B------:R-:W-:Y:S01]  /*85d0*/  ISETP.GT.U32.AND P6, PT, R57.reuse, R6, PT ;  /* 0x000000063900720c */ /* 0x040fe20003fc4070 */
[----:B------:R-:W-:Y:S01]  /*85e0*/  IMAD.MOV R11, RZ, RZ, -R11 ;  /* 0x000000ffff0b7224 */ /* 0x000fe200078e0a0b */
[----:B-1----:R-:W-:Y:S01]  /*85f0*/  IABS R12, R40 ;  /* 0x00000028000c7213 */ /* 0x002fe20000000000 */
[----:B------:R-:W-:Y:S01]  /*8600*/  IMAD.HI.U32 R10, R0, R8, RZ ;  /* 0x00000008000a7227 */ /* 0x000fe200078e00ff */
[----:B------:R-:W-:-:S03]  /*8610*/  ISETP.GT.U32.AND P2, PT, R57, R4, PT ;  /* 0x000000043900720c */ /* 0x000fc60003f44070 */
[C---:B------:R-:W-:Y:S02]  /*8620*/  IMAD R9, R57.reuse, R11, R9 ;  /* 0x0000000b39097224 */ /* 0x040fe400078e0209 */
[----:B------:R-:W-:Y:S02]  /*8630*/  IMAD.MOV R10, RZ, RZ, -R10 ;  /* 0x000000ffff0a7224 */ /* 0x000fe400078e0a0a */
[----:B------:R-:W-:Y:S02]  /*8640*/  IMAD.MOV.U32 R7, RZ, RZ, R12 ;  /* 0x000000ffff077224 */ /* 0x000fe400078e000c */
[----:B------:R-:W-:Y:S01]  /*8650*/  @!P6 IMAD.IADD R6, R6, 0x1, -R57 ;  /* 0x000000010606e824 */ /* 0x000fe200078e0a39 */
[C---:B------:R-:W-:Y:S01]  /*8660*/  ISETP.GT.U32.AND P6, PT, R57.reuse, R9, PT ;  /* 0x000000093900720c */ /* 0x040fe20003fc4070 */
[C---:B------:R-:W-:Y:S02]  /*8670*/  IMAD R8, R57.reuse, R10, R8 ;  /* 0x0000000a39087224 */ /* 0x040fe400078e0208 */
[----:B------:R-:W-:Y:S01]  /*8680*/  IMAD.HI.U32 R10, R0, R7, RZ ;  /* 0x00000007000a7227 */ /* 0x000fe200078e00ff */
[----:B------:R-:W-:-:S03]  /*8690*/  ISETP.GT.U32.AND P3, PT, R57, R2, PT ;  /* 0x000000023900720c */ /* 0x000fc60003f64070 */
[----:B------:R-:W-:Y:S02]  /*86a0*/  IMAD.MOV R10, RZ, RZ, -R10 ;  /* 0x000000ffff0a7224 */ /* 0x000fe400078e0a0a */
[----:B------:R-:W-:Y:S02]  /*86b0*/  @!P2 IMAD.IADD R4, R4, 0x1, -R57 ;  /* 0x000000010404a824 */ /* 0x000fe400078e0a39 */
[C---:B------:R-:W-:Y:S01]  /*86c0*/  IMAD R7, R57.reuse, R10, R7 ;  /* 0x0000000a39077224 */ /* 0x040fe200078e0207 */
[----:B------:R-:W-:Y:S01]  /*86d0*/  ISETP.GT.U32.AND P2, PT, R57, R8, PT ;  /* 0x000000083900720c */ /* 0x000fe20003f44070 */
[----:B------:R-:W-:-:S03]  /*86e0*/  @!P6 IMAD.IADD R9, R9, 0x1, -R57 ;  /* 0x000000010909e824 */ /* 0x000fc600078e0a39 */
[----:B------:R-:W-:Y:S01]  /*86f0*/  ISETP.GT.U32.AND P6, PT, R57, R7, PT ;  /* 0x000000073900720c */ /* 0x000fe20003fc4070 */
[----:B------:R-:W-:-:S05]  /*8700*/  @!P3 IMAD.IADD R2, R2, 0x1, -R57 ;  /* 0x000000010202b824 */ /* 0x000fca00078e0a39 */
[C---:B------:R-:W-:Y:S01]  /*8710*/  ISETP.GT.U32.AND P0, PT, R57.reuse, R2, PT ;  /* 0x000000023900720c */ /* 0x040fe20003f04070 */
[----:B------:R-:W-:Y:S02]  /*8720*/  IMAD.MOV.U32 R14, RZ, RZ, R4 ;  /* 0x000000ffff0e7224 */ /* 0x000fe400078e0004 */
[----:B------:R-:W-:Y:S01]  /*8730*/  @!P2 IMAD.IADD R8, R8, 0x1, -R57 ;  /* 0x000000010808a824 */ /* 0x000fe200078e0a39 */
[----:B------:R-:W-:-:S03]  /*8740*/  ISETP.GT.U32.AND P2, PT, R57, R9, PT ;  /* 0x000000093900720c */ /* 0x000fc60003f44070 */
[----:B------:R-:W-:Y:S01]  /*8750*/  @!P6 IMAD.IADD R7, R7, 0x1, -R57 ;  /* 0x000000010707e824 */ /* 0x000fe200078e0a39 */
[----:B--2---:R-:W-:Y:S01]  /*8760*/  IABS R11, R46 ;  /* 0x0000002e000b7213 */ /* 0x004fe20000000000 */
[----:B------:R-:W-:Y:S01]  /*8770*/  @!P1 IMAD.MOV R6, RZ, RZ, -R6 ;  /* 0x000000ffff069224 */ /* 0x000fe200078e0a06 */
[----:B------:R-:W-:Y:S01]  /*8780*/  IABS R5, R43 ;  /* 0x0000002b00057213 */ /* 0x000fe20000000000 */
[----:B------:R-:W-:Y:S02]  /*8790*/  @!P5 IMAD.MOV R14, RZ, RZ, -R14 ;  /* 0x000000ffff0ed224 */ /* 0x000fe400078e0a0e */
[----:B------:R-:W-:Y:S01]  /*87a0*/  IMAD.HI.U32 R13, R0, R11, RZ ;  /* 0x0000000b000d7227 */ /* 0x000fe200078e00ff */
[C---:B------:R-:W-:Y:S02]  /*87b0*/  ISETP.GT.U32.AND P5, PT, R57.reuse, R8, PT ;  /* 0x000000083900720c */ /* 0x040fe40003fa4070 */
[----:B------:R-:W-:Y:S01]  /*87c0*/  ISETP.GT.U32.AND P6, PT, R57, R7, PT ;  /* 0x000000073900720c */ /* 0x000fe20003fc4070 */
[----:B------:R-:W-:Y:S01]  /*87d0*/  IMAD.MOV R13, RZ, RZ, -R13 ;  /* 0x000000ffff0d7224 */ /* 0x000fe200078e0a0d */
[----:B------:R-:W-:Y:S01]  /*87e0*/  ISETP.GE.AND P3, PT, R44, RZ, PT ;  /* 0x000000ff2c00720c */ /* 0x000fe20003f66270 */
[----:B------:R-:W-:Y:S01]  /*87f0*/  @!P0 IMAD.IADD R2, R2, 0x1, -R57 ;  /* 0x0000000102028824 */ /* 0x000fe200078e0a39 */
[----:B------:R-:W-:Y:S01]  /*8800*/  ISETP.GE.AND P0, PT, R41, RZ, PT ;  /* 0x000000ff2900720c */ /* 0x000fe20003f06270 */
[----:B------:R-:W-:Y:S01]  /*8810*/  IMAD.HI.U32 R12, R0, R5, RZ ;  /* 0x00000005000c7227 */ /* 0x000fe200078e00ff */
[----:B------:R0:W-:Y:S01]  /*8820*/  STL [R1+0x94], R6 ;  /* 0x0000940601007387 */ /* 0x0001e20000100800 */
[----:B------:R-:W-:-:S02]  /*8830*/  ISETP.GE.AND P1, PT, R40, RZ, PT ;  /* 0x000000ff2800720c */ /* 0x000fc40003f26270 */
[----:B------:R-:W-:Y:S02]  /*8840*/  IMAD.MOV R12, RZ, RZ, -R12 ;  /* 0x000000ffff0c7224 */ /* 0x000fe400078e0a0c */
[----:B------:R-:W-:Y:S02]  /*8850*/  @!P2 IMAD.IADD R9, R9, 0x1, -R57 ;  /* 0x000000010909a824 */ /* 0x000fe400078e0a39 */
[C---:B0-----:R-:W-:Y:S02]  /*8860*/  IMAD R6, R57.reuse, R13, R11 ;  /* 0x0000000d39067224 */ /* 0x041fe400078e020b */
[----:B------:R-:W-:-:S03]  /*8870*/  IMAD R5, R57, R12, R5 ;  /* 0x0000000c39057224 */ /* 0x000fc600078e0205 */
[----:B------:R-:W-:Y:S01]  /*8880*/  ISETP.GT.U32.AND P2, PT, R57, R6, PT ;  /* 0x000000063900720c */ /* 0x000fe20003f44070 */
[----:B------:R-:W-:Y:S02]  /*8890*/  IMAD.MOV.U32 R41, RZ, RZ, R37 ;  /* 0x000000ffff297224 */ /* 0x000fe400078e0025 */
[----:B------:R-:W-:Y:S02]  /*88a0*/  IMAD.MOV.U32 R12, RZ, RZ, R9 ;  /* 0x000000ffff0c7224 */ /* 0x000fe400078e0009 */
[----:B------:R-:W-:Y:S02]  /*88b0*/  IMAD.MOV.U32 R40, RZ, RZ, R38 ;  /* 0x000000ffff287224 */ /* 0x000fe400078e0026 */
[----:B------:R-:W-:Y:S02]  /*88c0*/  IMAD.MOV.U32 R37, RZ, RZ, R20 ;  /* 0x000000ffff257224 */ /* 0x000fe400078e0014 */
[----:B------:R-:W-:Y:S02]  /*88d0*/  @!P5 IMAD.IADD R8, R8, 0x1, -R57 ;  /* 0x000000010808d824 */ /* 0x000fe400078e0a39 */
[----:B------:R-:W-:-:S02]  /*88e0*/  IMAD.MOV.U32 R38, RZ, RZ, R35 ;  /* 0x000000ffff267224 */ /* 0x000fc400078e0023 */
[----:B------:R-:W-:Y:S02]  /*88f0*/  IMAD.MOV.U32 R20, RZ, RZ, R54 ;  /* 0x000000ffff147224 */ /* 0x000fe400078e0036 */
[----:B------:R-:W-:Y:S01]  /*8900*/  @!P6 IMAD.IADD R7, R7, 0x1, -R57 ;  /* 0x000000010707e824 */ /* 0x000fe200078e0a39 */
[----:B------:R-:W2:Y:S01]  /*8910*/  LDL.LU R54, [R1+0x3ac] ;  /* 0x0003ac0001367983 */ /* 0x000ea20000300800 */
[----:B------:R-:W-:Y:S02]  /*8920*/  IMAD.MOV.U32 R47, RZ, RZ, R39 ;  /* 0x000000ffff2f7224 */ /* 0x000fe400078e0027 */
[----:B------:R-:W-:Y:S02]  /*8930*/  IMAD.MOV.U32 R35, RZ, RZ, R30 ;  /* 0x000000ffff237224 */ /* 0x000fe400078e001e */
[----:B------:R-:W-:Y:S02]  /*8940*/  @!P4 IMAD.MOV R2, RZ, RZ, -R2 ;  /* 0x000000ffff02c224 */ /* 0x000fe400078e0a02 */
[----:B------:R-:W-:-:S02]  /*8950*/  IMAD.MOV.U32 R39, RZ, RZ, R33 ;  /* 0x000000ffff277224 */ /* 0x000fc400078e0021 */
[----:B------:R-:W-:Y:S02]  /*8960*/  IMAD.MOV.U32 R30, RZ, RZ, R25 ;  /* 0x000000ffff1e7224 */ /* 0x000fe400078e0019 */
[----:B------:R-:W-:Y:S02]  /*8970*/  @!P3 IMAD.MOV R12, RZ, RZ, -R12 ;  /* 0x000000ffff0cb224 */ /* 0x000fe400078e0a0c */
[----:B------:R-:W-:Y:S02]  /*8980*/  IMAD.MOV.U32 R33, RZ, RZ, R19 ;  /* 0x000000ffff217224 */ /* 0x000fe400078e0013 */
[----:B------:R-:W-:Y:S02]  /*8990*/  @!P0 IMAD.MOV R8, RZ, RZ, -R8 ;  /* 0x000000ffff088224 */ /* 0x000fe400078e0a08 */
[----:B------:R-:W-:Y:S01]  /*89a0*/  @!P1 IMAD.MOV R7, RZ, RZ, -R7 ;  /* 0x000000ffff079224 */ /* 0x000fe200078e0a07 */
[----:B------:R-:W-:Y:S01]  /*89b0*/  ISETP.GE.AND P4, PT, R46, RZ, PT ;  /* 0x000000ff2e00720c */ /* 0x000fe20003f86270 */
[----:B------:R-:W-:Y:S01]  /*89c0*/  @!P2 IMAD.IADD R6, R6, 0x1, -R57 ;  /* 0x000000010606a824 */ /* 0x000fe200078e0a39 */
[----:B------:R-:W-:Y:S01]  /*89d0*/  ISETP.GE.AND P5, PT, R43, RZ, PT ;  /* 0x000000ff2b00720c */ /* 0x000fe20003fa6270 */
[----:B------:R-:W-:Y:S01]  /*89e0*/  IMAD.MOV.U32 R46, RZ, RZ, R39 ;  /* 0x000000ffff2e7224 */ /* 0x000fe200078e0027 */
[----:B------:R-:W-:Y:S01]  /*89f0*/  IABS R10, R42 ;  /* 0x0000002a000a7213 */ /* 0x000fe20000000000 */
[----:B------:R-:W-:Y:S01]  /*8a00*/  IMAD.MOV.U32 R39, RZ, RZ, R38 ;  /* 0x000000ffff277224 */ /* 0x000fe200078e0026 */
[----:B------:R-:W-:Y:S01]  /*8a10*/  ISETP.GE.AND P2, PT, R42, RZ, PT ;  /* 0x000000ff2a00720c */ /* 0x000fe20003f46270 */
[----:B---3--:R-:W-:-:S02]  /*8a20*/  IMAD.MOV.U32 R44, RZ, RZ, R36 ;  /* 0x000000ffff2c7224 */ /* 0x008fc400078e0024 */
[----:B------:R-:W-:Y:S02]  /*8a30*/  IMAD.MOV.U32 R36, RZ, RZ, R32 ;  /* 0x000000ffff247224 */ /* 0x000fe400078e0020 */
[----:B------:R-:W-:Y:S02]  /*8a40*/  IMAD.MOV.U32 R32, RZ, RZ, R16 ;  /* 0x000000ffff207224 */ /* 0x000fe400078e0010 */
[----:B------:R-:W-:Y:S02]  /*8a50*/  IMAD.MOV.U32 R16, RZ, RZ, R17 ;  /* 0x000000ffff107224 */ /* 0x000fe400078e0011 */
[----:B------:R-:W-:Y:S02]  /*8a60*/  IMAD.MOV.U32 R17, RZ, RZ, R23 ;  /* 0x000000ffff117224 */ /* 0x000fe400078e0017 */
[----:B----4-:R-:W-:Y:S02]  /*8a70*/  IMAD.MOV.U32 R23, RZ, RZ, R51 ;  /* 0x000000ffff177224 */ /* 0x010fe400078e0033 */
[----:B------:R-:W3:Y:S04]  /*8a80*/  LDL.LU R51, [R1+0x42c] ;  /* 0x00042c0001337983 */ /* 0x000ee80000300800 */
[----:B------:R-:W4:Y:S04]  /*8a90*/  LDL.LU R25, [R1+0x1a8] ;  /* 0x0001a80001197983 */ /* 0x000f280000300800 */
[----:B------:R-:W2:Y:S04]  /*8aa0*/  LDL.LU R19, [R1+0x1f0] ;  /* 0x0001f00001137983 */ /* 0x000ea80000300800 */
[----:B------:R-:W-:Y:S04]  /*8ab0*/  STL [R1+0x90], R14 ;  /* 0x0000900e01007387 */ /* 0x000fe80000100800 */
[----:B------:R0:W-:Y:S04]  /*8ac0*/  STL [R1+0x8c], R2 ;  /* 0x00008c0201007387 */ /* 0x0001e80000100800 */
[----:B------:R1:W-:Y:S01]  /*8ad0*/  STL [R1+0x88], R12 ;  /* 0x0000880c01007387 */ /* 0x0003e20000100800 */
[----:B------:R-:W-:-:S03]  /*8ae0*/  IMAD.MOV.U32 R38, RZ, RZ, R36 ;  /* 0x000000ffff267224 */ /* 0x000fc600078e0024 */
[----:B------:R0:W-:Y:S04]  /*8af0*/  STL [R1+0x84], R8 ;  /* 0x0000840801007387 */ /* 0x0001e80000100800 */
[----:B------:R0:W-:Y:S04]  /*8b00*/  STL [R1+0x7c], R7 ;  /* 0x00007c0701007387 */ /* 0x0001e80000100800 */
[----:B------:R-:W2:Y:S04]  /*8b10*/  LDL.LU R43, [R1+0xa0] ;  /* 0x0000a000012b7983 */ /* 0x000ea80000300800 */
[----:B------:R-:W2:Y:S04]  /*8b20*/  LDL.LU R42, [R1+0xb0] ;  /* 0x0000b000012a7983 */ /* 0x000ea80000300800 */
[----:B------:R-:W2:Y:S01]  /*8b30*/  LDL.LU R36, [R1+0x11c] ;  /* 0x00011c0001247983 */ /* 0x000ea20000300800 */
[----:B------:R-:W-:-:S04]  /*8b40*/  IMAD.HI.U32 R4, R0, R10, RZ ;  /* 0x0000000a00047227 */ /* 0x000fc800078e00ff */
[----:B------:R-:W-:Y:S01]  /*8b50*/  IMAD.MOV R4, RZ, RZ, -R4 ;  /* 0x000000ffff047224 */ /* 0x000fe200078e0a04 */
[----:B------:R-:W-:-:S03]  /*8b60*/  ISETP.GT.U32.AND P3, PT, R57, R5, PT ;  /* 0x000000053900720c */ /* 0x000fc60003f64070 */
[----:B------:R-:W-:-:S05]  /*8b70*/  IMAD R4, R57, R4, R10 ;  /* 0x0000000439047224 */ /* 0x000fca00078e020a */
[----:B------:R-:W-:Y:S02]  /*8b80*/  ISETP.GT.U32.AND P6, PT, R57, R4, PT ;  /* 0x000000043900720c */ /* 0x000fe40003fc4070 */
[----:B------:R-:W-:-:S03]  /*8b90*/  IABS R10, R44 ;  /* 0x0000002c000a7213 */ /* 0x000fc60000000000 */
[----:B------:R-:W-:Y:S01]  /*8ba0*/  @!P3 IMAD.IADD R5, R5, 0x1, -R57 ;  /* 0x000000010505b824 */ /* 0x000fe200078e0a39 */
[----:B------:R-:W-:Y:S01]  /*8bb0*/  IABS R11, R45 ;  /* 0x0000002d000b7213 */ /* 0x000fe20000000000 */
[----:B------:R-:W-:-:S06]  /*8bc0*/  IMAD.HI.U32 R13, R0, R10, RZ ;  /* 0x0000000a000d7227 */ /* 0x000fcc00078e00ff */
[----:B------:R-:W-:Y:S01]  /*8bd0*/  @!P6 IMAD.IADD R4, R4, 0x1, -R57 ;  /* 0x000000010404e824 */ /* 0x000fe200078e0a39 */
[----:B------:R-:W-:Y:S01]  /*8be0*/  ISETP.GT.U32.AND P6, PT, R57, R5, PT ;  /* 0x000000053900720c */ /* 0x000fe20003fc4070 */
[----:B0-----:R-:W-:-:S04]  /*8bf0*/  IMAD.HI.U32 R2, R0, R11, RZ ;  /* 0x0000000b00027227 */ /* 0x001fc800078e00ff */
[----:B------:R-:W-:Y:S02]  /*8c00*/  IMAD.MOV R13, RZ, RZ, -R13 ;  /* 0x000000ffff0d7224 */ /* 0x000fe400078e0a0d */
[----:B------:R-:W-:Y:S02]  /*8c10*/  IMAD.MOV R2, RZ, RZ, -R2 ;  /* 0x000000ffff027224 */ /* 0x000fe400078e0a02 */
[C---:B------:R-:W-:Y:S02]  /*8c20*/  IMAD R10, R57.reuse, R13, R10 ;  /* 0x0000000d390a7224 */ /* 0x040fe400078e020a */
[----:B------:R-:W-:Y:S02]  /*8c30*/  IMAD R2, R57, R2, R11 ;  /* 0x0000000239027224 */ /* 0x000fe400078e020b */
[----:B------:R-:W-:Y:S01]  /*8c40*/  @!P6 IMAD.IADD R5, R5, 0x1, -R57 ;  /* 0x000000010505e824 */ /* 0x000fe200078e0a39 */
[C---:B------:R-:W-:Y:S02]  /*8c50*/  ISETP.GT.U32.AND P6, PT, R57.reuse, R10, PT ;  /* 0x0000000a3900720c */ /* 0x040fe40003fc4070 */
[----:B------:R-:W-:-:S02]  /*8c60*/  ISETP.GT.U32.AND P3, PT, R57, R6, PT ;  /* 0x000000063900720c */ /* 0x000fc40003f64070 */
[C---:B------:R-:W-:Y:S02]  /*8c70*/  ISETP.GT.U32.AND P1, PT, R57.reuse, R2, PT ;  /* 0x000000023900720c */ /* 0x040fe40003f24070 */
[----:B------:R-:W-:Y:S01]  /*8c80*/  ISETP.GT.U32.AND P0, PT, R57, R4, PT ;  /* 0x000000043900720c */ /* 0x000fe20003f04070 */
[----:B------:R-:W-:-:S06]  /*8c90*/  @!P5 IMAD.MOV R5, RZ, RZ, -R5 ;  /* 0x000000ffff05d224 */ /* 0x000fcc00078e0a05 */
[--C-:B------:R-:W-:Y:S02]  /*8ca0*/  @!P6 IMAD.IADD R10, R10, 0x1, -R57.reuse ;  /* 0x000000010a0ae824 */ /* 0x100fe400078e0a39 */
[--C-:B------:R-:W-:Y:S02]  /*8cb0*/  @!P3 IMAD.IADD R6, R6, 0x1, -R57.reuse ;  /* 0x000000010606b824 */ /* 0x100fe400078e0a39 */
[----:B------:R-:W-:Y:S01]  /*8cc0*/  @!P1 IMAD.IADD R2, R2, 0x1, -R57 ;  /* 0x0000000102029824 */ /* 0x000fe200078e0a39 */
[----:B------:R-:W-:Y:S01]  /*8cd0*/  ISETP.GT.U32.AND P5, PT, R57, R10, PT ;  /* 0x0000000a3900720c */ /* 0x000fe20003fa4070 */
[----:B------:R-:W-:-:S03]  /*8ce0*/  @!P4 IMAD.MOV R6, RZ, RZ, -R6 ;  /* 0x000000ffff06c224 */ /* 0x000fc600078e0a06 */
[----:B------:R-:W-:Y:S02]  /*8cf0*/  ISETP.GT.U32.AND P4, PT, R57, R2, PT ;  /* 0x000000023900720c */ /* 0x000fe40003f84070 */
[----:B------:R-:W-:Y:S01]  /*8d00*/  ISETP.GE.AND P3, PT, R45, RZ, PT ;  /* 0x000000ff2d00720c */ /* 0x000fe20003f66270 */
[----:B------:R-:W-:Y:S01]  /*8d10*/  @!P0 IMAD.IADD R4, R4, 0x1, -R57 ;  /* 0x0000000104048824 */ /* 0x000fe200078e0a39 */
[----:B------:R-:W-:Y:S01]  /*8d20*/  ISETP.GE.AND P0, PT, R44, RZ, PT ;  /* 0x000000ff2c00720c */ /* 0x000fe20003f06270 */
[----:B------:R-:W-:Y:S01]  /*8d30*/  IMAD.MOV.U32 R44, RZ, RZ, R39 ;  /* 0x000000ffff2c7224 */ /* 0x000fe200078e0027 */
[----:B------:R-:W-:Y:S01]  /*8d40*/  IABS R11, R41 ;  /* 0x00000029000b7213 */ /* 0x000fe20000000000 */
[----:B------:R-:W-:Y:S01]  /*8d50*/  IMAD.MOV.U32 R39, RZ, RZ, R35 ;  /* 0x000000ffff277224 */ /* 0x000fe200078e0023 */
[----:B------:R-:W-:Y:S01]  /*8d60*/  ISETP.GE.AND P1, PT, R41, RZ, PT ;  /* 0x000000ff2900720c */ /* 0x000fe20003f26270 */
[----:B------:R-:W-:Y:S02]  /*8d70*/  IMAD.MOV.U32 R41, RZ, RZ, R38 ;  /* 0x000000ffff297224 */ /* 0x000fe400078e0026 */
[----:B------:R-:W-:Y:S01]  /*8d80*/  IMAD.MOV.U32 R38, RZ, RZ, R24 ;  /* 0x000000ffff267224 */ /* 0x000fe200078e0018 */
[----:B-1----:R-:W-:Y:S01]  /*8d90*/  IABS R12, R40 ;  /* 0x00000028000c7213 */ /* 0x002fe20000000000 */
[----:B------:R-:W-:Y:S01]  /*8da0*/  @!P5 IMAD.IADD R10, R10, 0x1, -R57 ;  /* 0x000000010a0ad824 */ /* 0x000fe200078e0a39 */
[----:B------:R-:W-:Y:S01]  /*8db0*/  ISETP.GE.AND P5, PT, R40, RZ, PT ;  /* 0x000000ff2800720c */ /* 0x000fe20003fa6270 */
[----:B------:R-:W-:-:S02]  /*8dc0*/  @!P2 IMAD.MOV R4, RZ, RZ, -R4 ;  /* 0x000000ffff04a224 */ /* 0x000fc400078e0a04 */
[----:B------:R-:W-:Y:S02]  /*8dd0*/  @!P4 IMAD.IADD R2, R2, 0x1, -R57 ;  /* 0x000000010202c824 */ /* 0x000fe400078e0a39 */
[----:B------:R-:W-:Y:S01]  /*8de0*/  IMAD.MOV.U32 R40, RZ, RZ, R39 ;  /* 0x000000ffff287224 */ /* 0x000fe200078e0027 */
[----:B------:R-:W-:Y:S01]  /*8df0*/  STL [R1+0x78], R6 ;  /* 0x0000780601007387 */ /* 0x000fe20000100800 */
[----:B------:R-:W-:Y:S02]  /*8e00*/  IMAD.MOV.U32 R39, RZ, RZ, R38 ;  /* 0x000000ffff277224 */ /* 0x000fe400078e0026 */
[----:B------:R-:W-:Y:S01]  /*8e10*/  IMAD.MOV.U32 R35, RZ, RZ, R34 ;  /* 0x000000ffff237224 */ /* 0x000fe200078e0022 */
[----:B------:R0:W-:Y:S01]  /*8e20*/  STL [R1+0x74], R5 ;  /* 0x0000740501007387 */ /* 0x0001e20000100800 */
[----:B------:R-:W-:Y:S02]  /*8e30*/  IMAD.MOV.U32 R24, RZ, RZ, R18 ;  /* 0x000000ffff187224 */ /* 0x000fe400078e0012 */
[----:B------:R-:W-:Y:S01]  /*8e40*/  IMAD.MOV.U32 R34, RZ, RZ, R21 ;  /* 0x000000ffff227224 */ /* 0x000fe200078e0015 */
[----:B------:R1:W-:Y:S01]  /*8e50*/  STL [R1+0x70], R4 ;  /* 0x0000700401007387 */ /* 0x0003e20000100800 */
[----:B------:R-:W-:-:S02]  /*8e60*/  @!P3 IMAD.MOV R2, RZ, RZ, -R2 ;  /* 0x000000ffff02b224 */ /* 0x000fc400078e0a02 */
[----:B------:R-:W-:Y:S02]  /*8e70*/  IMAD.MOV.U32 R21, RZ, RZ, R55 ;  /* 0x000000ffff157224 */ /* 0x000fe400078e0037 */
[----:B-----5:R-:W-:Y:S02]  /*8e80*/  IMAD.MOV.U32 R18, RZ, RZ, R52 ;  /* 0x000000ffff127224 */ /* 0x020fe400078e0034 */
[----:B------:R-:W-:Y:S01]  /*8e90*/  IMAD.MOV.U32 R55, RZ, RZ, R56 ;  /* 0x000000ffff377224 */ /* 0x000fe200078e0038 */
[----:B------:R-:W5:Y:S01]  /*8ea0*/  LDL.LU R52, [R1+0x1bc] ;  /* 0x0001bc0001347983 */ /* 0x000f620000300800 */
[----:B------:R-:W-:Y:S02]  /*8eb0*/  IMAD.MOV.U32 R45, RZ, RZ, R39 ;  /* 0x000000ffff2d7224 */ /* 0x000fe400078e0027 */
[----:B------:R-:W-:Y:S01]  /*8ec0*/  IMAD.MOV.U32 R39, RZ, RZ, R35 ;  /* 0x000000ffff277224 */ /* 0x000fe200078e0023 */
[----:B------:R-:W3:Y:S01]  /*8ed0*/  LDL.LU R56, [R1+0x4a8] ;  /* 0x0004a80001387983 */ /* 0x000ee20000300800 */
[----:B------:R-:W-:-:S02]  /*8ee0*/  IMAD.MOV.U32 R35, RZ, RZ, R32 ;  /* 0x000000ffff237224 */ /* 0x000fc400078e0020 */
[----:B------:R-:W-:Y:S02]  /*8ef0*/  IMAD.MOV.U32 R32, RZ, RZ, R30 ;  /* 0x000000ffff207224 */ /* 0x000fe400078e001e */
[----:B------:R-:W-:-:S04]  /*8f00*/  IMAD.HI.U32 R13, R0, R11, RZ ;  /* 0x0000000b000d7227 */ /* 0x000fc800078e00ff */
[----:B--2---:R-:W-:Y:S02]  /*8f10*/  IMAD.MOV.U32 R38, RZ, RZ, R36 ;  /* 0x000000ffff267224 */ /* 0x004fe400078e0024 */
[----:B------:R-:W-:Y:S02]  /*8f20*/  IMAD.MOV.U32 R36, RZ, RZ, R26 ;  /* 0x000000ffff247224 */ /* 0x000fe400078e001a */
[----:B------:R-:W2:Y:S04]  /*8f30*/  LDL.LU R26, [R1+0x188] ;  /* 0x00018800011a7983 */ /* 0x000ea80000300800 */
[----:B------:R0:W-:Y:S04]  /*8f40*/  STL [R1+0x6c], R2 ;  /* 0x00006c0201007387 */ /* 0x0001e80000100800 */
[----:B------:R-:W3:Y:S01]  /*8f50*/  LDL.LU R30, [R1+0x134] ;  /* 0x00013400011e7983 */ /* 0x000ee20000300800 */
[----:B------:R-:W-:Y:S01]  /*8f60*/  IMAD.MOV R13, RZ, RZ, -R13 ;  /* 0x000000ffff0d7224 */ /* 0x000fe200078e0a0d */
[----:B------:R-:W-:Y:S01]  /*8f70*/  IABS R9, R47 ;  /* 0x0000002f00097213 */ /* 0x000fe20000000000 */
[----:B------:R-:W-:-:S02]  /*8f80*/  IMAD.MOV.U32 R8, RZ, RZ, R12 ;  /* 0x000000ffff087224 */ /* 0x000fc400078e000c */
[C---:B------:R-:W-:Y:S02]  /*8f90*/  IMAD R11, R57.reuse, R13, R11 ;  /* 0x0000000d390b7224 */ /* 0x040fe400078e020b */
[----:B------:R-:W-:Y:S02]  /*8fa0*/  IMAD.MOV.U32 R7, RZ, RZ, R9 ;  /* 0x000000ffff077224 */ /* 0x000fe400078e0009 */
[----:B------:R-:W-:Y:S01]  /*8fb0*/  IMAD.HI.U32 R12, R0, R8, RZ ;  /* 0x00000008000c7227 */ /* 0x000fe200078e00ff */
[----:B------:R-:W-:-:S03]  /*8fc0*/  ISETP.GT.U32.AND P6, PT, R57, R11, PT ;  /* 0x0000000b3900720c */ /* 0x000fc60003fc4070 */
[----:B------:R-:W-:Y:S02]  /*8fd0*/  IMAD.MOV R12, RZ, RZ, -R12 ;  /* 0x000000ffff0c7224 */ /* 0x000fe400078e0a0c */
[----:B------:R-:W-:-:S04]  /*8fe0*/  IMAD.HI.U32 R9, R0, R7, RZ ;  /* 0x0000000700097227 */ /* 0x000fc800078e00ff */
[----:B------:R-:W-:Y:S02]  /*8ff0*/  IMAD R8, R57, R12, R8 ;  /* 0x0000000c39087224 */ /* 0x000fe400078e0208 */
[----:B------:R-:W-:Y:S02]  /*9000*/  IMAD.MOV R9, RZ, RZ, -R9 ;  /* 0x000000ffff097224 */ /* 0x000fe400078e0a09 */
[----:B------:R-:W-:Y:S01]  /*9010*/  @!P6 IMAD.IADD R11, R11, 0x1, -R57 ;  /* 0x000000010b0be824 */ /* 0x000fe200078e0a39 */
[C---:B------:R-:W-:Y:S01]  /*9020*/  ISETP.GT.U32.AND P2, PT, R57.reuse, R8, PT ;  /* 0x000000083900720c */ /* 0x040fe20003f44070 */
[C---:B0-----:R-:W-:Y:S01]  /*9030*/  IMAD R5, R57.reuse, R9, R7 ;  /* 0x0000000939057224 */ /* 0x041fe200078e0207 */
[----:B------:R-:W-:Y:S02]  /*9040*/  IABS R9, R43 ;  /* 0x0000002b00097213 */ /* 0x000fe40000000000 */
[----:B------:R-:W-:-:S03]  /*9050*/  ISETP.GT.U32.AND P6, PT, R57, R11, PT ;  /* 0x0000000b3900720c */ /* 0x000fc60003fc4070 */
[----:B-1----:R-:W-:-:S04]  /*9060*/  IMAD.HI.U32 R4, R0, R9, RZ ;  /* 0x0000000900047227 */ /* 0x002fc800078e00ff */
[----:B------:R-:W-:Y:S01]  /*9070*/  IMAD.MOV R4, RZ, RZ, -R4 ;  /* 0x000000ffff047224 */ /* 0x000fe200078e0a04 */
[----:B------:R-:W-:Y:S01]  /*9080*/  IABS R6, R42 ;  /* 0x0000002a00067213 */ /* 0x000fe20000000000 */
[----:B------:R-:W-:Y:S01]  /*9090*/  @!P2 IMAD.IADD R8, R8, 0x1, -R57 ;  /* 0x000000010808a824 */ /* 0x000fe200078e0a39 */
[----:B------:R-:W-:Y:S01]  /*90a0*/  IABS R12, R46 ;  /* 0x0000002e000c7213 */ /* 0x000fe20000000000 */
[C---:B------:R-:W-:Y:S01]  /*90b0*/  IMAD R9, R57.reuse, R4, R9 ;  /* 0x0000000439097224 */ /* 0x040fe200078e0209 */
[----:B------:R-:W-:Y:S01]  /*90c0*/  ISETP.GT.U32.AND P4, PT, R57, R5, PT ;  /* 0x000000053900720c */ /* 0x000fe20003f84070 */
[----:B------:R-:W-:Y:S01]  /*90d0*/  @!P6 IMAD.IADD R11, R11, 0x1, -R57 ;  /* 0x000000010b0be824 */ /* 0x000fe200078e0a39 */
[C---:B------:R-:W-:Y:S01]  /*90e0*/  ISETP.GT.U32.AND P2, PT, R57.reuse, R8, PT ;  /* 0x000000083900720c */ /* 0x040fe20003f44070 */
[----:B------:R-:W-:Y:S01]  /*90f0*/  IMAD.HI.U32 R7, R0, R6, RZ ;  /* 0x0000000600077227 */ /* 0x000fe200078e00ff */
[----:B------:R-:W-:-:S03]  /*9100*/  ISETP.GT.U32.AND P6, PT, R57, R9, PT ;  /* 0x000000093900720c */ /* 0x000fc60003fc4070 */
[----:B------:R-:W-:-:S04]  /*9110*/  IMAD.HI.U32 R2, R0, R12, RZ ;  /* 0x0000000c00027227 */ /* 0x000fc800078e00ff */
[----:B------:R-:W-:Y:S02]  /*9120*/  IMAD.MOV R7, RZ, RZ, -R7 ;  /* 0x000000ffff077224 */ /* 0x000fe400078e0a07 */
[----:B------:R-:W-:Y:S02]  /*9130*/  IMAD.MOV R2, RZ, RZ, -R2 ;  /* 0x000000ffff027224 */ /* 0x000fe400078e0a02 */
[--C-:B------:R-:W-:Y:S02]  /*9140*/  @!P4 IMAD.IADD R5, R5, 0x1, -R57.reuse ;  /* 0x000000010505c824 */ /* 0x100fe400078e0a39 */
[C---:B------:R-:W-:Y:S02]  /*9150*/  IMAD R6, R57.reuse, R7, R6 ;  /* 0x0000000739067224 */ /* 0x040fe400078e0206 */
[C---:B------:R-:W-:Y:S01]  /*9160*/  IMAD R2, R57.reuse, R2, R12 ;  /* 0x0000000239027224 */ /* 0x040fe200078e020c */
[----:B------:R-:W-:Y:S01]  /*9170*/  ISETP.GT.U32.AND P4, PT, R57, R5, PT ;  /* 0x000000053900720c */ /* 0x000fe20003f84070 */
[--C-:B------:R-:W-:Y:S01]  /*9180*/  @!P2 IMAD.IADD R8, R8, 0x1, -R57.reuse ;  /* 0x000000010808a824 */ /* 0x100fe200078e0a39 */
[----:B------:R-:W-:Y:S01]  /*9190*/  IABS R7, R44 ;  /* 0x0000002c00077213 */ /* 0x000fe20000000000 */
[----:B------:R-:W-:Y:S01]  /*91a0*/  @!P6 IMAD.IADD R9, R9, 0x1, -R57 ;  /* 0x000000010909e824 */ /* 0x000fe200078e0a39 */
[----:B------:R-:W-:-:S02]  /*91b0*/  ISETP.GT.U32.AND P2, PT, R57, R6, PT ;  /* 0x000000063900720c */ /* 0x000fc40003f44070 */
[----:B------:R-:W-:Y:S01]  /*91c0*/  ISETP.GT.U32.AND P6, PT, R57, R2, PT ;  /* 0x000000023900720c */ /* 0x000fe20003fc4070 */
[----:B------:R-:W-:Y:S01]  /*91d0*/  IMAD.MOV.U32 R15, RZ, RZ, R10 ;  /* 0x000000ffff0f7224 */ /* 0x000fe200078e000a */
[----:B------:R-:W-:Y:S01]  /*91e0*/  IABS R4, R41 ;  /* 0x0000002900047213 */ /* 0x000fe20000000000 */
[----:B------:R-:W-:-:S04]  /*91f0*/  IMAD.HI.U32 R14, R0, R7, RZ ;  /* 0x00000007000e7227 */ /* 0x000fc800078e00ff */
[----:B------:R-:W-:Y:S01]  /*9200*/  @!P0 IMAD.MOV R15, RZ, RZ, -R15 ;  /* 0x000000ffff0f8224 */ /* 0x000fe200078e0a0f */
[----:B------:R-:W-:Y:S01]  /*9210*/  ISETP.GT.U32.AND P0, PT, R57, R9, PT ;  /* 0x000000093900720c */ /* 0x000fe20003f04070 */
[----:B------:R-:W-:Y:S01]  /*9220*/  IMAD.HI.U32 R12, R0, R4, RZ ;  /* 0x00000004000c7227 */ /* 0x000fe200078e00ff */
[----:B------:R-:W-:-:S03]  /*9230*/  ISETP.GE.AND P3, PT, R47, RZ, PT ;  /* 0x000000ff2f00720c */ /* 0x000fc60003f66270 */
[----:B------:R-:W-:Y:S01]  /*9240*/  IMAD.MOV R14, RZ, RZ, -R14 ;  /* 0x000000ffff0e7224 */ /* 0x000fe200078e0a0e */
[----:B------:R-:W-:Y:S01]  /*9250*/  IABS R13, R40 ;  /* 0x00000028000d7213 */ /* 0x000fe20000000000 */
[--C-:B------:R-:W-:Y:S01]  /*9260*/  @!P4 IMAD.IADD R5, R5, 0x1, -R57.reuse ;  /* 0x000000010505c824 */ /* 0x100fe200078e0a39 */
[----:B------:R-:W-:Y:S01]  /*9270*/  ISETP.GE.AND P4, PT, R43, RZ, PT ;  /* 0x000000ff2b00720c */ /* 0x000fe20003f86270 */
[----:B------:R-:W-:Y:S02]  /*9280*/  IMAD.MOV R12, RZ, RZ, -R12 ;  /* 0x000000ffff0c7224 */ /* 0x000fe400078e0a0c */
[----:B------:R-:W-:Y:S02]  /*9290*/  @!P2 IMAD.IADD R6, R6, 0x1, -R57 ;  /* 0x000000010606a824 */ /* 0x000fe400078e0a39 */
[----:B------:R-:W-:Y:S02]  /*92a0*/  IMAD R7, R57, R14, R7 ;  /* 0x0000000e39077224 */ /* 0x000fe400078e0207 */
[----:B------:R-:W-:-:S02]  /*92b0*/  @!P6 IMAD.IADD R2, R2, 0x1, -R57 ;  /* 0x000000010202e824 */ /* 0x000fc400078e0a39 */
[----:B------:R-:W-:Y:S02]  /*92c0*/  IMAD.MOV.U32 R43, RZ, RZ, R39 ;  /* 0x000000ffff2b7224 */ /* 0x000fe400078e0027 */
[----:B------:R-:W-:Y:S01]  /*92d0*/  IMAD.MOV.U32 R39, RZ, RZ, R37 ;  /* 0x000000ffff277224 */ /* 0x000fe200078e0025 */
[C---:B------:R-:W-:Y:S01]  /*92e0*/  ISETP.GT.U32.AND P6, PT, R57.reuse, R2, PT ;  /* 0x000000023900720c */ /* 0x040fe20003fc4070 */
[C---:B------:R-:W-:Y:S02]  /*92f0*/  IMAD R4, R57.reuse, R12, R4 ;  /* 0x0000000c39047224 */ /* 0x040fe400078e0204 */
[----:B------:R-:W-:Y:S01]  /*9300*/  @!P1 IMAD.MOV R11, RZ, RZ, -R11 ;  /* 0x000000ffff0b9224 */ /* 0x000fe200078e0a0b */
[C---:B------:R-:W-:Y:S01]  /*9310*/  ISETP.GT.U32.AND P1, PT, R57.reuse, R6, PT ;  /* 0x000000063900720c */ /* 0x040fe20003f24070 */
[----:B------:R-:W-:Y:S01]  /*9320*/  @!P5 IMAD.MOV R8, RZ, RZ, -R8 ;  /* 0x000000ffff08d224 */ /* 0x000fe200078e0a08 */
[----:B------:R-:W-:Y:S01]  /*9330*/  ISETP.GT.U32.AND P5, PT, R57, R7, PT ;  /* 0x000000073900720c */ /* 0x000fe20003fa4070 */
[----:B------:R-:W-:Y:S01]  /*9340*/  IMAD.MOV.U32 R37, RZ, RZ, R34 ;  /* 0x000000ffff257224 */ /* 0x000fe200078e0022 */
[----:B------:R-:W-:Y:S01]  /*9350*/  ISETP.GE.AND P2, PT, R42, RZ, PT ;  /* 0x000000ff2a00720c */ /* 0x000fe20003f46270 */
[----:B------:R-:W-:-:S04]  /*9360*/  IMAD.HI.U32 R10, R0, R13, RZ ;  /* 0x0000000d000a7227 */ /* 0x000fc800078e00ff */
[----:B------:R-:W-:Y:S02]  /*9370*/  IMAD.MOV.U32 R34, RZ, RZ, R33 ;  /* 0x000000ffff227224 */ /* 0x000fe400078e0021 */
[----:B------:R-:W-:Y:S02]  /*9380*/  IMAD.MOV.U32 R42, RZ, RZ, R39 ;  /* 0x000000ffff2a7224 */ /* 0x000fe400078e0027 */
[----:B------:R-:W-:Y:S02]  /*9390*/  IMAD.MOV.U32 R33, RZ, RZ, R28 ;  /* 0x000000ffff217224 */ /* 0x000fe400078e001c */
[----:B------:R-:W-:Y:S01]  /*93a0*/  IMAD.MOV.U32 R39, RZ, RZ, R38 ;  /* 0x000000ffff277224 */ /* 0x000fe200078e0026 */
[----:B------:R-:W5:Y:S01]  /*93b0*/  LDL.LU R28, [R1+0x194] ;  /* 0x00019400011c7983 */ /* 0x000f620000300800 */
[----:B------:R-:W-:Y:S01]  /*93c0*/  @!P0 IMAD.IADD R9, R9, 0x1, -R57 ;  /* 0x0000000109098824 */ /* 0x000fe200078e0a39 */
[----:B------:R-:W-:Y:S01]  /*93d0*/  ISETP.GT.U32.AND P0, PT, R57, R4, PT ;  /* 0x000000043900720c */ /* 0x000fe20003f04070 */
[----:B------:R-:W-:Y:S01]  /*93e0*/  IMAD.MOV.U32 R38, RZ, RZ, R36 ;  /* 0x000000ffff267224 */ /* 0x000fe200078e0024 */
[----:B------:R-:W-:Y:S01]  /*93f0*/  STL [R1+0x68], R15 ;  /* 0x0000680f01007387 */ /* 0x000fe20000100800 */
[----:B------:R-:W-:-:S02]  /*9400*/  IMAD.MOV.U32 R36, RZ, RZ, R16 ;  /* 0x000000ffff247224 */ /* 0x000fc400078e0010 */
[----:B------:R-:W-:Y:S01]  /*9410*/  IMAD.MOV R10, RZ, RZ, -R10 ;  /* 0x000000ffff0a7224 */ /* 0x000fe200078e0a0a */
[----:B------:R-:W-:Y:S01]  /*9420*/  STL [R1+0x64], R11 ;  /* 0x0000640b01007387 */ /* 0x000fe20000100800 */
[----:B------:R-:W-:Y:S01]  /*9430*/  IMAD.MOV.U32 R16, RZ, RZ, R17 ;  /* 0x000000ffff107224 */ /* 0x000fe200078e0011 */
[----:B------:R-:W-:Y:S01]  /*9440*/  IABS R12, R45 ;  /* 0x0000002d000c7213 */ /* 0x000fe20000000000 */
[----:B------:R-:W-:Y:S01]  /*9450*/  @!P3 IMAD.MOV R5, RZ, RZ, -R5 ;  /* 0x000000ffff05b224 */ /* 0x000fe200078e0a05 */
[----:B------:R-:W5:Y:S04]  /*9460*/  LDL.LU R17, [R1+0x1a0] ;  /* 0x0001a00001117983 */ /* 0x000f680000300800 */
[----:B------:R0:W-:Y:S01]  /*9470*/  STL [R1+0x60], R8 ;  /* 0x0000600801007387 */ /* 0x0001e20000100800 */
[----:B------:R-:W-:-:S02]  /*9480*/  @!P1 IMAD.IADD R6, R6, 0x1, -R57 ;  /* 0x0000000106069824 */ /* 0x000fc400078e0a39 */
[--C-:B------:R-:W-:Y:S01]  /*9490*/  @!P6 IMAD.IADD R2, R2, 0x1, -R57.reuse ;  /* 0x000000010202e824 */ /* 0x100fe200078e0a39 */
[----:B------:R1:W-:Y:S01]  /*94a0*/  STL [R1+0x5c], R5 ;  /* 0x00005c0501007387 */ /* 0x0003e20000100800 */
[----:B------:R-:W-:Y:S02]  /*94b0*/  @!P5 IMAD.IADD R7, R7, 0x1, -R57 ;  /* 0x000000010707d824 */ /* 0x000fe400078e0a39 */
[----:B0-----:R-:W-:Y:S02]  /*94c0*/  IMAD R8, R57, R10, R13 ;  /* 0x0000000a39087224 */ /* 0x001fe400078e020d */
[----:B------:R-:W-:-:S03]  /*94d0*/  IMAD.HI.U32 R10, R0, R12, RZ ;  /* 0x0000000c000a7227 */ /* 0x000fc600078e00ff */
[C---:B------:R-:W-:Y:S01]  /*94e0*/  ISETP.GT.U32.AND P6, PT, R57.reuse, R8, PT ;  /* 0x000000083900720c */ /* 0x040fe20003fc4070 */
[----:B-1----:R-:W-:Y:S02]  /*94f0*/  IMAD.MOV.U32 R5, RZ, RZ, R9 ;  /* 0x000000ffff057224 */ /* 0x002fe400078e0009 */
[----:B------:R-:W-:Y:S02]  /*9500*/  IMAD.MOV R9, RZ, RZ, -R10 ;  /* 0x000000ffff097224 */ /* 0x000fe400078e0a0a */
[----:B------:R-:W-:Y:S01]  /*9510*/  @!P4 IMAD.MOV R5, RZ, RZ, -R5 ;  /* 0x000000ffff05c224 */ /* 0x000fe200078e0a05 */
[----:B------:R-:W-:Y:S01]  /*9520*/  ISETP.GT.U32.AND P4, PT, R57, R7, PT ;  /* 0x000000073900720c */ /* 0x000fe20003f84070 */
[----:B------:R-:W-:Y:S02]  /*9530*/  @!P0 IMAD.IADD R4, R4, 0x1, -R57 ;  /* 0x0000000104048824 */ /* 0x000fe400078e0a39 */
[----:B------:R-:W-:Y:S01]  /*9540*/  IMAD.MOV.U32 R10, RZ, RZ, R6 ;  /* 0x000000ffff0a7224 */ /* 0x000fe200078e0006 */
[----:B------:R-:W-:-:S03]  /*9550*/  ISETP.GE.AND P3, PT, R46, RZ, PT ;  /* 0x000000ff2e00720c */ /* 0x000fc60003f66270 */
[----:B------:R-:W-:Y:S01]  /*9560*/  @!P2 IMAD.MOV R10, RZ, RZ, -R10 ;  /* 0x000000ffff0aa224 */ /* 0x000fe200078e0a0a */
[----:B------:R-:W-:Y:S01]  /*9570*/  ISETP.GT.U32.AND P2, PT, R57, R4, PT ;  /* 0x000000043900720c */ /* 0x000fe20003f44070 */
[----:B------:R-:W-:Y:S01]  /*9580*/  @!P6 IMAD.IADD R8, R8, 0x1, -R57 ;  /* 0x000000010808e824 */ /* 0x000fe200078e0a39 */
[----:B------:R-:W-:Y:S02]  /*9590*/  ISETP.GE.AND P1, PT, R44, RZ, PT ;  /* 0x000000ff2c00720c */ /* 0x000fe40003f26270 */
[----:B------:R-:W-:Y:S01]  /*95a0*/  ISETP.GE.AND P5, PT, R41, RZ, PT ;  /* 0x000000ff2900720c */ /* 0x000fe20003fa6270 */
[----:B------:R-:W-:Y:S01]  /*95b0*/  IMAD.MOV.U32 R41, RZ, RZ, R39 ;  /* 0x000000ffff297224 */ /* 0x000fe200078e0027 */
[----:B------:R-:W-:Y:S01]  /*95c0*/  ISETP.GE.AND P0, PT, R40, RZ, PT ;  /* 0x000000ff2800720c */ /* 0x000fe20003f06270 */
[----:B------:R-:W-:Y:S01]  /*95d0*/  @!P4 IMAD.IADD R7, R7, 0x1, -R57 ;  /* 0x000000010707c824 */ /* 0x000fe200078e0a39 */
[----:B------:R-:W-:Y:S01]  /*95e0*/  ISETP.GT.U32.AND P6, PT, R57, R8, PT ;  /* 0x000000083900720c */ /* 0x000fe20003fc4070 */
[----:B------:R-:W-:-:S02]  /*95f0*/  IMAD.MOV.U32 R40, RZ, RZ, R38 ;  /* 0x000000ffff287224 */ /* 0x000fc400078e0026 */
[----:B------:R-:W-:Y:S02]  /*9600*/  IMAD.MOV.U32 R39, RZ, RZ, R37 ;  /* 0x000000ffff277224 */ /* 0x000fe400078e0025 */
[----:B------:R-:W-:Y:S02]  /*9610*/  IMAD.MOV.U32 R38, RZ, RZ, R34 ;  /* 0x000000ffff267224 */ /* 0x000fe400078e0022 */
[----:B------:R-:W-:Y:S02]  /*9620*/  IMAD.MOV.U32 R37, RZ, RZ, R33 ;  /* 0x000000ffff257224 */ /* 0x000fe400078e0021 */
[----:B------:R-:W-:Y:S02]  /*9630*/  IMAD R12, R57, R9, R12 ;  /* 0x00000009390c7224 */ /* 0x000fe400078e020c */
[----:B------:R-:W-:Y:S01]  /*9640*/  @!P3 IMAD.MOV R2, RZ, RZ, -R2 ;  /* 0x000000ffff02b224 */ /* 0x000fe200078e0a02 */
[----:B------:R-:W-:Y:S01]  /*9650*/  ISETP.GE.AND P3, PT, R45, RZ, PT ;  /* 0x000000ff2d00720c */ /* 0x000fe20003f66270 */
[----:B------:R-:W-:Y:S01]  /*9660*/  IMAD.MOV.U32 R9, RZ, RZ, R7 ;  /* 0x000000ffff097224 */ /* 0x000fe200078e0007 */
[----:B------:R-:W-:Y:S01]  /*9670*/  IABS R11, R42 ;  /* 0x0000002a000b7213 */ /* 0x000fe20000000000 */
[----:B------:R-:W-:Y:S01]  /*9680*/  @!P2 IMAD.IADD R4, R4, 0x1, -R57 ;  /* 0x000000010404a824 */ /* 0x000fe200078e0a39 */
[----:B------:R-:W-:Y:S01]  /*9690*/  ISETP.GE.AND P2, PT, R42, RZ, PT ;  /* 0x000000ff2a00720c */ /* 0x000fe20003f46270 */
[----:B------:R-:W-:Y:S01]  /*96a0*/  IMAD.MOV.U32 R45, RZ, RZ, R39 ;  /* 0x000000ffff2d7224 */ /* 0x000fe200078e0027 */
[----:B------:R0:W-:Y:S01]  /*96b0*/  STL [R1+0x58], R5 ;  /* 0x0000580501007387 */ /* 0x0001e20000100800 */
[----:B------:R-:W-:-:S02]  /*96c0*/  IMAD.MOV.U32 R42, RZ, RZ, R38 ;  /* 0x000000ffff2a7224 */ /* 0x000fc400078e0026 */
[----:B------:R-:W-:Y:S02]  /*96d0*/  IMAD.MOV.U32 R39, RZ, RZ, R37 ;  /* 0x000000ffff277224 */ /* 0x000fe400078e0025 */
[----:B------:R-:W-:Y:S02]  /*96e0*/  IMAD.MOV.U32 R38, RZ, RZ, R36 ;  /* 0x000000ffff267224 */ /* 0x000fe400078e0024 */
[----:B------:R-:W-:Y:S02]  /*96f0*/  IMAD.MOV.U32 R37, RZ, RZ, R35 ;  /* 0x000000ffff257224 */ /* 0x000fe400078e0023 */
[----:B------:R-:W-:Y:S02]  /*9700*/  @!P1 IMAD.MOV R9, RZ, RZ, -R9 ;  /* 0x000000ffff099224 */ /* 0x000fe400078e0a09 */
[----:B------:R-:W-:Y:S02]  /*9710*/  IMAD.MOV.U32 R35, RZ, RZ, R18 ;  /* 0x000000ffff237224 */ /* 0x000fe400078e0012 */
[----:B------:R-:W-:Y:S01]  /*9720*/  IMAD.MOV.U32 R13, RZ, RZ, R4 ;  /* 0x000000ffff0d7224 */ /* 0x000fe200078e0004 */
[----:B0-----:R-:W-:-:S02]  /*9730*/  IABS R5, R43 ;  /* 0x0000002b00057213 */ /* 0x001fc40000000000 */
[----:B------:R-:W-:Y:S02]  /*9740*/  ISETP.GT.U32.AND P4, PT, R57, R12, PT ;  /* 0x0000000c3900720c */ /* 0x000fe40003f84070 */
[----:B------:R-:W-:Y:S01]  /*9750*/  ISETP.GE.AND P1, PT, R43, RZ, PT ;  /* 0x000000ff2b00720c */ /* 0x000fe20003f26270 */
[----:B------:R-:W-:Y:S02]  /*9760*/  IMAD.MOV.U32 R43, RZ, RZ, R39 ;  /* 0x000000ffff2b7224 */ /* 0x000fe400078e0027 */
[----:B------:R-:W-:Y:S02]  /*9770*/  IMAD.MOV.U32 R39, RZ, RZ, R35 ;  /* 0x000000ffff277224 */ /* 0x000fe400078e0023 */
[----:B------:R-:W-:Y:S02]  /*9780*/  @!P5 IMAD.MOV R13, RZ, RZ, -R13 ;  /* 0x000000ffff0dd224 */ /* 0x000fe400078e0a0d */
[----:B------:R-:W-:Y:S02]  /*9790*/  IMAD.MOV.U32 R18, RZ, RZ, R23 ;  /* 0x000000ffff127224 */ /* 0x000fe400078e0017 */
[----:B------:R-:W-:-:S02]  /*97a0*/  @!P6 IMAD.IADD R8, R8, 0x1, -R57 ;  /* 0x000000010808e824 */ /* 0x000fc400078e0a39 */
[----:B------:R-:W-:Y:S01]  /*97b0*/  @!P4 IMAD.IADD R12, R12, 0x1, -R57 ;  /* 0x000000010c0cc824 */ /* 0x000fe200078e0a39 */
[----:B------:R-:W-:Y:S01]  /*97c0*/  ISETP.GE.AND P4, PT, R42, RZ, PT ;  /* 0x000000ff2a00720c */ /* 0x000fe20003f86270 */
[----:B--2---:R-:W-:Y:S02]  /*97d0*/  IMAD.MOV.U32 R33, RZ, RZ, R26 ;  /* 0x000000ffff217224 */ /* 0x004fe400078e001a */
[----:B------:R-:W2:Y:S04]  /*97e0*/  LDL.LU R26, [R1+0x190] ;  /* 0x00019000011a7983 */ /* 0x000ea80000300800 */
[----:B------:R-:W2:Y:S01]  /*97f0*/  LDL.LU R34, [R1+0x168] ;  /* 0x0001680001227983 */ /* 0x000ea20000300800 */
[----:B---3--:R-:W-:Y:S02]  /*9800*/  IMAD.MOV.U32 R36, RZ, RZ, R30 ;  /* 0x000000ffff247224 */ /* 0x008fe400078e001e */
[----:B------:R-:W-:Y:S01]  /*9810*/  IMAD.MOV.U32 R30, RZ, RZ, R22 ;  /* 0x000000ffff1e7224 */ /* 0x000fe200078e0016 */
[----:B------:R-:W3:Y:S04]  /*9820*/  LDL.LU R44, [R1+0x120] ;  /* 0x00012000012c7983 */ /* 0x000ee80000300800 */
[----:B------:R-:W-:Y:S01]  /*9830*/  STL [R1+0x214], R10 ;  /* 0x0002140a01007387 */ /* 0x000fe20000100800 */
[----:B------:R-:W-:-:S03]  /*9840*/  IMAD.MOV.U32 R35, RZ, RZ, R30 ;  /* 0x000000ffff237224 */ /* 0x000fc600078e001e */
[----:B------:R-:W-:Y:S01]  /*9850*/  STL [R1+0x290], R2 ;  /* 0x0002900201007387 */ /* 0x000fe20000100800 */
[----:B----4-:R-:W-:-:S03]  /*9860*/  IMAD.MOV.U32 R30, RZ, RZ, R25 ;  /* 0x000000ffff1e7224 */ /* 0x010fc600078e0019 */
[----:B------:R0:W-:Y:S01]  /*9870*/  STL [R1+0x2c0], R9 ;  /* 0x0002c00901007387 */ /* 0x0001e20000100800 */
[----:B------:R-:W-:-:S03]  /*9880*/  IMAD.MOV.U32 R25, RZ, RZ, R19 ;  /* 0x000000ffff197224 */ /* 0x000fc600078e0013 */
[----:B------:R-:W4:Y:S04]  /*9890*/  LDL.LU R22, [R1+0x380] ;  /* 0x0003800001167983 */ /* 0x000f280000300800 */
[----:B------:R-:W3:Y:S04]  /*98a0*/  LDL.LU R23, [R1+0x1cc] ;  /* 0x0001cc0001177983 */ /* 0x000ee80000300800 */
[----:B------:R-:W3:Y:S04]  /*98b0*/  LDL.LU R19, [R1+0x1ec] ;  /* 0x0001ec0001137983 */ /* 0x000ee80000300800 */
[----:B------:R1:W-:Y:S01]  /*98c0*/  STL [R1+0x2c8], R13 ;  /* 0x0002c80d01007387 */ /* 0x0003e20000100800 */
[----:B0-----:R-:W-:Y:S01]  /*98d0*/  IABS R9, R42 ;  /* 0x0000002a00097213 */ /* 0x001fe20000000000 */
[----:B------:R-:W-:-:S02]  /*98e0*/  IMAD.MOV.U32 R42, RZ, RZ, R39 ;  /* 0x000000ffff2a7224 */ /* 0x000fc400078e0027 */
[----:B-1----:R-:W-:-:S04]  /*98f0*/  IMAD.MOV.U32 R13, RZ, RZ, R8 ;  /* 0x000000ffff0d7224 */ /* 0x002fc800078e0008 */
[----:B------:R-:W-:Y:S02]  /*9900*/  @!P0 IMAD.MOV R13, RZ, RZ, -R13 ;  /* 0x000000ffff0d8224 */ /* 0x000fe400078e0a0d */
[----:B------:R-:W-:Y:S02]  /*9910*/  IMAD.MOV.U32 R39, RZ, RZ, R38 ;  /* 0x000000ffff277224 */ /* 0x000fe400078e0026 */
[----:B------:R-:W-:Y:S01]  /*9920*/  IMAD.MOV.U32 R38, RZ, RZ, R36 ;  /* 0x000000ffff267224 */ /* 0x000fe200078e0024 */
[----:B------:R-:W-:Y:S04]  /*9930*/  STL [R1+0x2c4], R13 ;  /* 0x0002c40d01007387 */ /* 0x000fe80000100800 */
[----:B------:R-:W3:Y:S01]  /*9940*/  LDL.LU R36, [R1+0x148] ;  /* 0x0001480001247983 */ /* 0x000ee20000300800 */
[----:B------:R-:W-:-:S04]  /*9950*/  IMAD.HI.U32 R6, R0, R5, RZ ;  /* 0x0000000500067227 */ /* 0x000fc800078e00ff */
[----:B------:R-:W-:-:S04]  /*9960*/  IMAD.MOV R6, RZ, RZ, -R6 ;  /* 0x000000ffff067224 */ /* 0x000fc800078e0a06 */
[----:B------:R-:W-:-:S05]  /*9970*/  IMAD R5, R57, R6, R5 ;  /* 0x0000000639057224 */ /* 0x000fca00078e0205 */
[----:B------:R-:W-:Y:S02]  /*9980*/  ISETP.GT.U32.AND P6, PT, R57, R5, PT ;  /* 0x000000053900720c */ /* 0x000fe40003fc4070 */
[----:B------:R-:W-:-:S05]  /*9990*/  IABS R6, R40 ;  /* 0x0000002800067213 */ /* 0x000fca0000000000 */
[----:B------:R-:W-:-:S06]  /*99a0*/  IMAD.HI.U32 R4, R0, R6, RZ ;  /* 0x0000000600047227 */ /* 0x000fcc00078e00ff */
[----:B------:R-:W-:-:S05]  /*99b0*/  @!P6 IMAD.IADD R5, R5, 0x1, -R57 ;  /* 0x000000010505e824 */ /* 0x000fca00078e0a39 */
[----:B------:R-:W-:Y:S01]  /*99c0*/  ISETP.GT.U32.AND P6, PT, R57, R5, PT ;  /* 0x000000053900720c */ /* 0x000fe20003fc4070 */
[----:B------:R-:W-:Y:S02]  /*99d0*/  IMAD.MOV R4, RZ, RZ, -R4 ;  /* 0x000000ffff047224 */ /* 0x000fe400078e0a04 */
[----:B------:R-:W-:-:S04]  /*99e0*/  IMAD.HI.U32 R2, R0, R11, RZ ;  /* 0x0000000b00027227 */ /* 0x000fc800078e00ff */
[C---:B------:R-:W-:Y:S01]  /*99f0*/  IMAD R6, R57.reuse, R4, R6 ;  /* 0x0000000439067224 */ /* 0x040fe200078e0206 */
[----:B------:R-:W-:Y:S01]  /*9a00*/  ISETP.GT.U32.AND P5, PT, R57, R12, PT ;  /* 0x0000000c3900720c */ /* 0x000fe20003fa4070 */
[----:B------:R-:W-:-:S04]  /*9a10*/  IMAD.MOV R2, RZ, RZ, -R2 ;  /* 0x000000ffff027224 */ /* 0x000fc800078e0a02 */
[----:B------:R-:W-:Y:S01]  /*9a20*/  @!P6 IMAD.IADD R5, R5, 0x1, -R57 ;  /* 0x000000010505e824 */ /* 0x000fe200078e0a39 */
[C---:B------:R-:W-:Y:S01]  /*9a30*/  ISETP.GT.U32.AND P6, PT, R57.reuse, R6, PT ;  /* 0x000000063900720c */ /* 0x040fe20003fc4070 */
[----:B------:R-:W-:-:S05]  /*9a40*/  IMAD R11, R57, R2, R11 ;  /* 0x00000002390b7224 */ /* 0x000fca00078e020b */
[----:B------:R-:W-:Y:S01]  /*9a50*/  ISETP.GT.U32.AND P0, PT, R57, R11, PT ;  /* 0x0000000b3900720c */ /* 0x000fe20003f04070 */
[----:B------:R-:W-:-:S06]  /*9a60*/  @!P5 IMAD.IADD R12, R12, 0x1, -R57 ;  /* 0x000000010c0cd824 */ /* 0x000fcc00078e0a39 */
[----:B------:R-:W-:Y:S02]  /*9a70*/  @!P6 IMAD.IADD R6, R6, 0x1, -R57 ;  /* 0x000000010606e824 */ /* 0x000fe400078e0a39 */
[----:B------:R-:W-:-:S03]  /*9a80*/  @!P3 IMAD.MOV R12, RZ, RZ, -R12 ;  /* 0x000000ffff0cb224 */ /* 0x000fc600078e0a0c */
[----:B------:R-:W-:Y:S01]  /*9a90*/  ISETP.GT.U32.AND P3, PT, R57, R6, PT ;  /* 0x000000063900720c */ /* 0x000fe20003f64070 */
[----:B------:R-:W-:Y:S01]  /*9aa0*/  @!P0 IMAD.IADD R11, R11, 0x1, -R57 ;  /* 0x000000010b0b8824 */ /* 0x000fe200078e0a39 */
[----:B------:R-:W-:Y:S01]  /*9ab0*/  ISETP.GE.AND P0, PT, R40, RZ, PT ;  /* 0x000000ff2800720c */ /* 0x000fe20003f06270 */
[----:B------:R-:W-:Y:S02]  /*9ac0*/  IMAD.MOV.U32 R40, RZ, RZ, R39 ;  /* 0x000000ffff287224 */ /* 0x000fe400078e0027 */
[----:B------:R-:W-:Y:S02]  /*9ad0*/  IMAD.MOV.U32 R39, RZ, RZ, R38 ;  /* 0x000000ffff277224 */ /* 0x000fe400078e0026 */
[----:B------:R-:W-:Y:S02]  /*9ae0*/  IMAD.MOV.U32 R38, RZ, RZ, R35 ;  /* 0x000000ffff267224 */ /* 0x000fe400078e0023 */
[----:B------:R-:W-:Y:S02]  /*9af0*/  IMAD.MOV.U32 R35, RZ, RZ, R55 ;  /* 0x000000ffff237224 */ /* 0x000fe400078e0037 */
[----:B------:R-:W-:-:S02]  /*9b00*/  IMAD.MOV.U32 R46, RZ, RZ, R39 ;  /* 0x000000ffff2e7224 */ /* 0x000fc400078e0027 */
[----:B------:R-:W-:Y:S01]  /*9b10*/  @!P1 IMAD.MOV R5, RZ, RZ, -R5 ;  /* 0x000000ffff059224 */ /* 0x000fe200078e0a05 */
[----:B------:R-:W-:Y:S01]  /*9b20*/  IABS R2, R41 ;  /* 0x0000002900027213 */ /* 0x000fe20000000000 */
[----:B------:R-:W-:Y:S01]  /*9b30*/  IMAD.MOV.U32 R39, RZ, RZ, R38 ;  /* 0x000000ffff277224 */ /* 0x000fe200078e0026 */
[----:B------:R-:W4:Y:S01]  /*9b40*/  LDL.LU R55, [R1+0x1c0] ;  /* 0x0001c00001377983 */ /* 0x000f220000300800 */
[----:B------:R-:W-:Y:S02]  /*9b50*/  IMAD.MOV.U32 R38, RZ, RZ, R35 ;  /* 0x000000ffff267224 */ /* 0x000fe400078e0023 */
[----:B------:R-:W-:Y:S01]  /*9b60*/  @!P3 IMAD.IADD R6, R6, 0x1, -R57 ;  /* 0x000000010606b824 */ /* 0x000fe200078e0a39 */
[----:B------:R-:W-:Y:S01]  /*9b70*/  ISETP.GE.AND P3, PT, R41, RZ, PT ;  /* 0x000000ff2900720c */ /* 0x000fe20003f66270 */
[----:B------:R-:W-:Y:S01]  /*9b80*/  IMAD.MOV.U32 R41, RZ, RZ, R39 ;  /* 0x000000ffff297224 */ /* 0x000fe200078e0027 */
[----:B------:R0:W-:Y:S01]  /*9b90*/  STL [R1+0x2b8], R12 ;  /* 0x0002b80c01007387 */ /* 0x0001e20000100800 */
[----:B------:R-:W-:-:S02]  /*9ba0*/  IMAD.MOV.U32 R39, RZ, RZ, R38 ;  /* 0x000000ffff277224 */ /* 0x000fc400078e0026 */
[----:B------:R-:W-:Y:S01]  /*9bb0*/  IMAD.MOV.U32 R38, RZ, RZ, R37 ;  /* 0x000000ffff267224 */ /* 0x000fe200078e0025 */
[----:B------:R1:W-:Y:S01]  /*9bc0*/  STL [R1+0x2bc], R5 ;  /* 0x0002bc0501007387 */ /* 0x0003e20000100800 */
[----:B--2---:R-:W-:Y:S02]  /*9bd0*/  IMAD.MOV.U32 R35, RZ, RZ, R34 ;  /* 0x000000ffff237224 */ /* 0x004fe400078e0022 */
[----:B------:R-:W-:Y:S02]  /*9be0*/  IMAD.MOV.U32 R34, RZ, RZ, R24 ;  /* 0x000000ffff227224 */ /* 0x000fe400078e0018 */
[----:B------:R-:W-:Y:S02]  /*9bf0*/  IMAD.MOV.U32 R24, RZ, RZ, R21 ;  /* 0x000000ffff187224 */ /* 0x000fe400078e0015 */
[----:B-----5:R-:W-:Y:S02]  /*9c00*/  IMAD.MOV.U32 R21, RZ, RZ, R52 ;  /* 0x000000ffff157224 */ /* 0x020fe400078e0034 */
[----:B------:R-:W2:Y:S01]  /*9c10*/  LDL.LU R52, [R1+0x3a8] ;  /* 0x0003a80001347983 */ /* 0x000ea20000300800 */
[----:B---3--:R-:W-:-:S03]  /*9c20*/  IMAD.MOV.U32 R37, RZ, RZ, R36 ;  /* 0x000000ffff257224 */ /* 0x008fc600078e0024 */
[----:B------:R-:W3:Y:S01]  /*9c30*/  LDL.LU R36, [R1+0x144] ;  /* 0x0001440001247983 */ /* 0x000ee20000300800 */
[----:B------:R-:W-:-:S04]  /*9c40*/  IMAD.HI.U32 R10, R0, R9, RZ ;  /* 0x00000009000a7227 */ /* 0x000fc800078e00ff */
[----:B------:R-:W-:-:S04]  /*9c50*/  IMAD.MOV R8, RZ, RZ, -R10 ;  /* 0x000000ffff087224 */ /* 0x000fc800078e0a0a */
[----:B------:R-:W-:-:S05]  /*9c60*/  IMAD R9, R57, R8, R9 ;  /* 0x0000000839097224 */ /* 0x000fca00078e0209 */
[----:B------:R-:W-:Y:S02]  /*9c70*/  ISETP.GT.U32.AND P5, PT, R57, R9, PT ;  /* 0x000000093900720c */ /* 0x000fe40003fa4070 */
[----:B------:R-:W-:-:S05]  /*9c80*/  IABS R7, R44 ;  /* 0x0000002c00077213 */ /* 0x000fca0000000000 */
[----:B------:R-:W-:Y:S01]  /*9c90*/  IMAD.HI.U32 R4, R0, R7, RZ ;  /* 0x0000000700047227 */ /* 0x000fe200078e00ff */
[----:B------:R-:W-:-:S03]  /*9ca0*/  IABS R8, R45 ;  /* 0x0000002d00087213 */ /* 0x000fc60000000000 */
[----:B------:R-:W-:Y:S02]  /*9cb0*/  IMAD.MOV R4, RZ, RZ, -R4 ;  /* 0x000000ffff047224 */ /* 0x000fe400078e0a04 */
[----:B------:R-:W-:Y:S02]  /*9cc0*/  @!P5 IMAD.IADD R9, R9, 0x1, -R57 ;  /* 0x000000010909d824 */ /* 0x000fe400078e0a39 */
[C---:B------:R-:W-:Y:S02]  /*9cd0*/  IMAD R7, R57.reuse, R4, R7 ;  /* 0x0000000439077224 */ /* 0x040fe400078e0207 */
[----:B------:R-:W-:Y:S01]  /*9ce0*/  IMAD.HI.U32 R4, R0, R8, RZ ;  /* 0x0000000800047227 */ /* 0x000fe200078e00ff */
[----:B------:R-:W-:-:S03]  /*9cf0*/  ISETP.GT.U32.AND P6, PT, R57, R9, PT ;  /* 0x000000093900720c */ /* 0x000fc60003fc4070 */
[----:B------:R-:W-:Y:S02]  /*9d00*/  IMAD.MOV R4, RZ, RZ, -R4 ;  /* 0x000000ffff047224 */ /* 0x000fe400078e0a04 */
[----:B------:R-:W-:-:S04]  /*9d10*/  IMAD.HI.U32 R10, R0, R2, RZ ;  /* 0x00000002000a7227 */ /* 0x000fc800078e00ff */
[C---:B------:R-:W-:Y:S01]  /*9d20*/  IMAD R8, R57.reuse, R4, R8 ;  /* 0x0000000439087224 */ /* 0x040fe200078e0208 */
[----:B------:R-:W-:Y:S01]  /*9d30*/  ISETP.GT.U32.AND P5, PT, R57, R11, PT ;  /* 0x0000000b3900720c */ /* 0x000fe20003fa4070 */
[----:B------:R-:W-:Y:S02]  /*9d40*/  IMAD.MOV R10, RZ, RZ, -R10 ;  /* 0x000000ffff0a7224 */ /* 0x000fe400078e0a0a */
[----:B------:R-:W-:Y:S01]  /*9d50*/  @!P6 IMAD.IADD R9, R9, 0x1, -R57 ;  /* 0x000000010909e824 */ /* 0x000fe200078e0a39 */
[C---:B------:R-:W-:Y:S01]  /*9d60*/  ISETP.GT.U32.AND P6, PT, R57.reuse, R8, PT ;  /* 0x000000083900720c */ /* 0x040fe20003fc4070 */
[----:B------:R-:W-:-:S05]  /*9d70*/  IMAD R2, R57, R10, R2 ;  /* 0x0000000a39027224 */ /* 0x000fca00078e0202 */
[----:B------:R-:W-:-:S03]  /*9d80*/  ISETP.GT.U32.AND P1, PT, R57, R2, PT ;  /* 0x000000023900720c */ /* 0x000fc60003f24070 */
[----:B------:R-:W-:-:S04]  /*9d90*/  @!P5 IMAD.IADD R11, R11, 0x1, -R57 ;  /* 0x000000010b0bd824 */ /* 0x000fc800078e0a39 */
        /* <DEDUP_REMOVED lines=8> */
[----:B------:R-:W-:Y:S02]  /*9e20*/  @!P4 IMAD.MOV R9, RZ, RZ, -R9 ;  /* 0x000000ffff09c224 */ /* 0x000fe400078e0a09 */
[----:B------:R-:W-:Y:S01]  /*9e30*/  @!P0 IMAD.MOV R6, RZ, RZ, -R6 ;  /* 0x000000ffff068224 */ /* 0x000fe200078e0a06 */
[----:B0-----:R-:W-:Y:S01]  /*9e40*/  IABS R12, R42 ;  /* 0x0000002a000c7213 */ /* 0x001fe20000000000 */
[----:B------:R-:W-:Y:S01]  /*9e50*/  @!P2 IMAD.IADD R8, R8, 0x1, -R57 ;  /* 0x000000010808a824 */ /* 0x000fe200078e0a39 */
[----:B------:R-:W-:Y:S01]  /*9e60*/  ISETP.GE.AND P2, PT, R42, RZ, PT ;  /* 0x000000ff2a00720c */ /* 0x000fe20003f46270 */
[----:B------:R-:W-:-:S02]  /*9e70*/  IMAD.MOV.U32 R42, RZ, RZ, R39 ;  /* 0x000000ffff2a7224 */ /* 0x000fc400078e0027 */
[----:B------:R-:W-:Y:S02]  /*9e80*/  IMAD.MOV.U32 R39, RZ, RZ, R32 ;  /* 0x000000ffff277224 */ /* 0x000fe400078e0020 */
[----:B---3--:R-:W-:Y:S02]  /*9e90*/  IMAD.MOV.U32 R37, RZ, RZ, R36 ;  /* 0x000000ffff257224 */ /* 0x008fe400078e0024 */
[----:B------:R-:W-:Y:S02]  /*9ea0*/  IMAD.MOV.U32 R36, RZ, RZ, R18 ;  /* 0x000000ffff247224 */ /* 0x000fe400078e0012 */
[----:B------:R-:W-:Y:S02]  /*9eb0*/  IMAD.MOV.U32 R18, RZ, RZ, R53 ;  /* 0x000000ffff127224 */ /* 0x000fe400078e0035 */
[----:B------:R-:W3:Y:S04]  /*9ec0*/  LDL.LU R53, [R1+0x494] ;  /* 0x0004940001357983 */ /* 0x000ee80000300800 */
[----:B------:R0:W-:Y:S04]  /*9ed0*/  STL [R1+0x2a4], R11 ;  /* 0x0002a40b01007387 */ /* 0x0001e80000100800 */
[----:B------:R5:W-:Y:S04]  /*9ee0*/  STL [R1+0x2b0], R9 ;  /* 0x0002b00901007387 */ /* 0x000be80000100800 */
[----:B------:R0:W-:Y:S04]  /*9ef0*/  STL [R1+0x2b4], R6 ;  /* 0x0002b40601007387 */ /* 0x0001e80000100800 */
[----:B------:R-:W2:Y:S01]  /*9f00*/  LDL.LU R32, [R1+0x16c] ;  /* 0x00016c0001207983 */ /* 0x000ea20000300800 */
[----:B------:R-:W-:-:S02]  /*9f10*/  IABS R10, R43 ;  /* 0x0000002b000a7213 */ /* 0x000fc40000000000 */
[----:B------:R-:W-:-:S03]  /*9f20*/  ISETP.GT.U32.AND P5, PT, R57, R7, PT ;  /* 0x000000073900720c */ /* 0x000fc60003fa4070 */
[----:B------:R-:W-:-:S04]  /*9f30*/  IMAD.HI.U32 R4, R0, R10, RZ ;  /* 0x0000000a00047227 */ /* 0x000fc800078e00ff */
[----:B------:R-:W-:-:S04]  /*9f40*/  IMAD.MOV R4, RZ, RZ, -R4 ;  /* 0x000000ffff047224 */ /* 0x000fc800078e0a04 */
[----:B------:R-:W-:Y:S02]  /*9f50*/  IMAD R10, R57, R4, R10 ;  /* 0x00000004390a7224 */ /* 0x000fe400078e020a */
[----:B------:R-:W-:Y:S01]  /*9f60*/  @!P5 IMAD.IADD R7, R7, 0x1, -R57 ;  /* 0x000000010707d824 */ /* 0x000fe200078e0a39 */
[C---:B------:R-:W-:Y:S01]  /*9f70*/  ISETP.GT.U32.AND P5, PT, R57.reuse, R2, PT ;  /* 0x000000023900720c */ /* 0x040fe20003fa4070 */
[----:B-1----:R-:W-:Y:S01]  /*9f80*/  IMAD.HI.U32 R5, R0, R12, RZ ;  /* 0x0000000c00057227 */ /* 0x002fe200078e00ff */
[C---:B------:R-:W-:Y:S02]  /*9f90*/  ISETP.GT.U32.AND P0, PT, R57.reuse, R10, PT ;  /* 0x0000000a3900720c */ /* 0x040fe40003f04070 */
[----:B------:R-:W-:Y:S01]  /*9fa0*/  ISETP.GT.U32.AND P6, PT, R57, R7, PT ;  /* 0x000000073900720c */ /* 0x000fe20003fc4070 */
[----:B------:R-:W-:Y:S01]  /*9fb0*/  IMAD.MOV R5, RZ, RZ, -R5 ;  /* 0x000000ffff057224 */ /* 0x000fe200078e0a05 */
[----:B------:R-:W-:-:S03]  /*9fc0*/  IABS R4, R40 ;  /* 0x0000002800047213 */ /* 0x000fc60000000000 */
[----:B------:R-:W-:-:S04]  /*9fd0*/  IMAD R12, R57, R5, R12 ;  /* 0x00000005390c7224 */ /* 0x000fc800078e020c */
[--C-:B------:R-:W-:Y:S01]  /*9fe0*/  @!P5 IMAD.IADD R2, R2, 0x1, -R57.reuse ;  /* 0x000000010202d824 */ /* 0x100fe200078e0a39 */
[----:B0-----:R-:W-:Y:S01]  /*9ff0*/  IABS R11, R46 ;  /* 0x0000002e000b7213 */ /* 0x001fe20000000000 */
[--C-:B------:R-:W-:Y:S02]  /*a000*/  @!P0 IMAD.IADD R10, R10, 0x1, -R57.reuse ;  /* 0x000000010a0a8824 */ /* 0x100fe400078e0a39 */
[----:B------:R-:W-:Y:S01]  /*a010*/  @!P6 IMAD.IADD R7, R7, 0x1, -R57 ;  /* 0x000000010707e824 */ /* 0x000fe200078e0a39 */
[----:B------:R-:W-:Y:S01]  /*a020*/  ISETP.GT.U32.AND P6, PT, R57, R12, PT ;  /* 0x0000000c3900720c */ /* 0x000fe20003fc4070 */
[----:B------:R-:W-:Y:S02]  /*a030*/  IMAD.MOV.U32 R14, RZ, RZ, R2 ;  /* 0x000000ffff0e7224 */ /* 0x000fe400078e0002 */
[----:B------:R-:W-:-:S04]  /*a040*/  IMAD.HI.U32 R5, R0, R4, RZ ;  /* 0x0000000400057227 */ /* 0x000fc800078e00ff */
[----:B------:R-:W-:Y:S01]  /*a050*/  @!P3 IMAD.MOV R14, RZ, RZ, -R14 ;  /* 0x000000ffff0eb224 */ /* 0x000fe200078e0a0e */
[----:B------:R-:W-:Y:S01]  /*a060*/  ISETP.GT.U32.AND P3, PT, R57, R10, PT ;  /* 0x0000000a3900720c */ /* 0x000fe20003f64070 */
[----:B------:R-:W-:Y:S02]  /*a070*/  IMAD.MOV R5, RZ, RZ, -R5 ;  /* 0x000000ffff057224 */ /* 0x000fe400078e0a05 */
[----:B-----5:R-:W-:-:S04]  /*a080*/  IMAD.HI.U32 R9, R0, R11, RZ ;  /* 0x0000000b00097227 */ /* 0x020fc800078e00ff */
[----:B------:R-:W-:Y:S02]  /*a090*/  IMAD.MOV.U32 R13, RZ, RZ, R7 ;  /* 0x000000ffff0d7224 */ /* 0x000fe400078e0007 */
[C---:B------:R-:W-:Y:S02]  /*a0a0*/  IMAD R4, R57.reuse, R5, R4 ;  /* 0x0000000539047224 */ /* 0x040fe400078e0204 */
[----:B------:R-:W-:Y:S02]  /*a0b0*/  IMAD.MOV R7, RZ, RZ, -R9 ;  /* 0x000000ffff077224 */ /* 0x000fe400078e0a09 */
[----:B------:R-:W-:Y:S01]  /*a0c0*/  @!P6 IMAD.IADD R12, R12, 0x1, -R57 ;  /* 0x000000010c0ce824 */ /* 0x000fe200078e0a39 */
[C---:B------:R-:W-:Y:S01]  /*a0d0*/  ISETP.GT.U32.AND P6, PT, R57.reuse, R4, PT ;  /* 0x000000043900720c */ /* 0x040fe20003fc4070 */
[----:B------:R-:W-:Y:S02]  /*a0e0*/  IMAD R11, R57, R7, R11 ;  /* 0x00000007390b7224 */ /* 0x000fe400078e020b */
[----:B------:R-:W-:-:S03]  /*a0f0*/  @!P3 IMAD.IADD R10, R10, 0x1, -R57 ;  /* 0x000000010a0ab824 */ /* 0x000fc600078e0a39 */
[C---:B------:R-:W-:Y:S01]  /*a100*/  ISETP.GT.U32.AND P3, PT, R57.reuse, R11, PT ;  /* 0x0000000b3900720c */ /* 0x040fe20003f64070 */
[----:B------:R-:W-:Y:S01]  /*a110*/  @!P1 IMAD.MOV R13, RZ, RZ, -R13 ;  /* 0x000000ffff0d9224 */ /* 0x000fe200078e0a0d */
[----:B------:R-:W-:-:S05]  /*a120*/  ISETP.GT.U32.AND P1, PT, R57, R12, PT ;  /* 0x0000000c3900720c */ /* 0x000fca0003f24070 */
[----:B------:R-:W-:Y:S01]  /*a130*/  @!P6 IMAD.IADD R4, R4, 0x1, -R57 ;  /* 0x000000010404e824 */ /* 0x000fe200078e0a39 */
[----:B------:R-:W-:Y:S02]  /*a140*/  ISETP.GE.AND P4, PT, R45, RZ, PT ;  /* 0x000000ff2d00720c */ /* 0x000fe40003f86270 */
[----:B------:R-:W-:-:S03]  /*a150*/  ISETP.GE.AND P5, PT, R43, RZ, PT ;  /* 0x000000ff2b00720c */ /* 0x000fc60003fa6270 */
[----:B------:R-:W-:Y:S01]  /*a160*/  @!P3 IMAD.IADD R11, R11, 0x1, -R57 ;  /* 0x000000010b0bb824 */ /* 0x000fe200078e0a39 */
[----:B------:R-:W-:Y:S01]  /*a170*/  ISETP.GT.U32.AND P3, PT, R57, R4, PT ;  /* 0x000000043900720c */ /* 0x000fe20003f64070 */
[----:B------:R-:W-:Y:S01]  /*a180*/  IMAD.MOV.U32 R45, RZ, RZ, R38 ;  /* 0x000000ffff2d7224 */ /* 0x000fe200078e0026 */
[----:B------:R-:W-:Y:S01]  /*a190*/  ISETP.GE.AND P0, PT, R40, RZ, PT ;  /* 0x000000ff2800720c */ /* 0x000fe20003f06270 */
[----:B------:R-:W-:Y:S01]  /*a1a0*/  IMAD.MOV.U32 R43, RZ, RZ, R36 ;  /* 0x000000ffff2b7224 */ /* 0x000fe200078e0024 */
[----:B------:R-:W-:Y:S01]  /*a1b0*/  IABS R5, R44 ;  /* 0x0000002c00057213 */ /* 0x000fe20000000000 */
[----:B------:R-:W-:Y:S01]  /*a1c0*/  IMAD.MOV.U32 R40, RZ, RZ, R37 ;  /* 0x000000ffff287224 */ /* 0x000fe200078e0025 */
[----:B------:R-:W5:Y:S01]  /*a1d0*/  LDL.LU R36, [R1+0x174] ;  /* 0x0001740001247983 */ /* 0x000f620000300800 */
[----:B------:R-:W-:Y:S02]  /*a1e0*/  IMAD.MOV.U32 R38, RZ, RZ, R35 ;  /* 0x000000ffff267224 */ /* 0x000fe400078e0023 */
[----:B------:R-:W-:Y:S01]  /*a1f0*/  IMAD.MOV.U32 R37, RZ, RZ, R34 ;  /* 0x000000ffff257224 */ /* 0x000fe200078e0022 */
[----:B------:R-:W3:Y:S01]  /*a200*/  LDL.LU R35, [R1+0x178] ;  /* 0x0001780001237983 */ /* 0x000ee20000300800 */
[----:B------:R-:W-:Y:S01]  /*a210*/  @!P1 IMAD.IADD R12, R12, 0x1, -R57 ;  /* 0x000000010c0c9824 */ /* 0x000fe200078e0a39 */
[----:B------:R-:W-:-:S02]  /*a220*/  IABS R6, R41 ;  /* 0x0000002900067213 */ /* 0x000fc40000000000 */
[----:B------:R-:W3:Y:S01]  /*a230*/  LDL.LU R34, [R1+0x1ac] ;  /* 0x0001ac0001227983 */ /* 0x000ee20000300800 */
[----:B------:R-:W-:Y:S01]  /*a240*/  ISETP.GE.AND P1, PT, R41, RZ, PT ;  /* 0x000000ff2900720c */ /* 0x000fe20003f26270 */
[----:B------:R-:W-:Y:S02]  /*a250*/  IMAD.HI.U32 R7, R0, R5, RZ ;  /* 0x0000000500077227 */ /* 0x000fe400078e00ff */
[----:B------:R0:W-:Y:S02]  /*a260*/  STL [R1+0x2ac], R14 ;  /* 0x0002ac0e01007387 */ /* 0x0001e40000100800 */
[----:B------:R-:W-:Y:S02]  /*a270*/  IMAD.MOV.U32 R41, RZ, RZ, R39 ;  /* 0x000000ffff297224 */ /* 0x000fe400078e0027 */
[----:B------:R-:W-:Y:S02]  /*a280*/  IMAD.MOV.U32 R39, RZ, RZ, R37 ;  /* 0x000000ffff277224 */ /* 0x000fe400078e0025 */
[----:B------:R-:W-:-:S02]  /*a290*/  @!P4 IMAD.MOV R8, RZ, RZ, -R8 ;  /* 0x000000ffff08c224 */ /* 0x000fc400078e0a08 */
[----:B0-----:R-:W-:Y:S02]  /*a2a0*/  IMAD.MOV.U32 R14, RZ, RZ, R10 ;  /* 0x000000ffff0e7224 */ /* 0x001fe400078e000a */
[----:B------:R-:W-:Y:S01]  /*a2b0*/  @!P3 IMAD.IADD R4, R4, 0x1, -R57 ;  /* 0x000000010404b824 */ /* 0x000fe200078e0a39 */
[----:B------:R-:W-:Y:S01]  /*a2c0*/  ISETP.GE.AND P3, PT, R44, RZ, PT ;  /* 0x000000ff2c00720c */ /* 0x000fe20003f66270 */
[----:B------:R-:W-:Y:S02]  /*a2d0*/  IMAD.MOV R7, RZ, RZ, -R7 ;  /* 0x000000ffff077224 */ /* 0x000fe400078e0a07 */
[----:B------:R-:W-:Y:S01]  /*a2e0*/  @!P5 IMAD.MOV R14, RZ, RZ, -R14 ;  /* 0x000000ffff0ed224 */ /* 0x000fe200078e0a0e */
[----:B------:R0:W-:Y:S01]  /*a2f0*/  STL [R1+0x2a8], R13 ;  /* 0x0002a80d01007387 */ /* 0x0001e20000100800 */
[----:B------:R-:W-:Y:S02]  /*a300*/  @!P2 IMAD.MOV R12, RZ, RZ, -R12 ;  /* 0x000000ffff0ca224 */ /* 0x000fe400078e0a0c */
[----:B------:R-:W-:Y:S01]  /*a310*/  IMAD.MOV.U32 R44, RZ, RZ, R39 ;  /* 0x000000ffff2c7224 */ /* 0x000fe200078e0027 */
[----:B------:R1:W-:Y:S01]  /*a320*/  STL [R1+0x2a0], R8 ;  /* 0x0002a00801007387 */ /* 0x0003e20000100800 */
[----:B------:R-:W-:-:S02]  /*a330*/  IMAD.MOV.U32 R37, RZ, RZ, R24 ;  /* 0x000000ffff257224 */ /* 0x000fc400078e0018 */
[----:B------:R-:W-:Y:S02]  /*a340*/  IMAD.MOV.U32 R39, RZ, RZ, R38 ;  /* 0x000000ffff277224 */ /* 0x000fe400078e0026 */
[----:B------:R-:W-:Y:S02]  /*a350*/  IMAD.MOV.U32 R24, RZ, RZ, R54 ;  /* 0x000000ffff187224 */ /* 0x000fe400078e0036 */
[----:B------:R-:W-:Y:S01]  /*a360*/  @!P0 IMAD.MOV R4, RZ, RZ, -R4 ;  /* 0x000000ffff048224 */ /* 0x000fe200078e0a04 */
[----:B------:R-:W3:Y:S01]  /*a370*/  LDL.LU R54, [R1+0x1f4] ;  /* 0x0001f40001367983 */ /* 0x000ee20000300800 */
[----:B------:R-:W-:Y:S01]  /*a380*/  IMAD R5, R57, R7, R5 ;  /* 0x0000000739057224 */ /* 0x000fe200078e0205 */
[----:B------:R-:W-:Y:S02]  /*a390*/  IABS R7, R43 ;  /* 0x0000002b00077213 */ /* 0x000fe40000000000 */
[----:B------:R-:W-:Y:S01]  /*a3a0*/  STL [R1+0x29c], R14 ;  /* 0x00029c0e01007387 */ /* 0x000fe20000100800 */
[----:B------:R-:W-:Y:S01]  /*a3b0*/  ISETP.GE.AND P0, PT, R43, RZ, PT ;  /* 0x000000ff2b00720c */ /* 0x000fe20003f06270 */
[----:B------:R-:W-:-:S02]  /*a3c0*/  IMAD.MOV.U32 R43, RZ, RZ, R39 ;  /* 0x000000ffff2b7224 */ /* 0x000fc400078e0027 */
[----:B------:R0:W-:Y:S01]  /*a3d0*/  STL [R1+0x298], R12 ;  /* 0x0002980c01007387 */ /* 0x0001e20000100800 */
[----:B--2---:R-:W-:Y:S02]  /*a3e0*/  IMAD.MOV.U32 R38, RZ, RZ, R32 ;  /* 0x000000ffff267224 */ /* 0x004fe400078e0020 */
[----:B------:R-:W-:Y:S02]  /*a3f0*/  IMAD.MOV.U32 R32, RZ, RZ, R30 ;  /* 0x000000ffff207224 */ /* 0x000fe400078e001e */
[----:B------:R-:W-:Y:S02]  /*a400*/  IMAD.MOV.U32 R30, RZ, RZ, R19 ;  /* 0x000000ffff1e7224 */ /* 0x000fe400078e0013 */
[----:B------:R-:W2:Y:S01]  /*a410*/  LDL.LU R19, [R1+0x1b4] ;  /* 0x0001b40001137983 */ /* 0x000ea20000300800 */
[----:B------:R-:W-:Y:S02]  /*a420*/  IMAD.MOV.U32 R39, RZ, RZ, R38 ;  /* 0x000000ffff277224 */ /* 0x000fe400078e0026 */
[----:B------:R-:W-:Y:S01]  /*a430*/  IMAD.MOV.U32 R38, RZ, RZ, R37 ;  /* 0x000000ffff267224 */ /* 0x000fe200078e0025 */
[----:B------:R0:W-:Y:S04]  /*a440*/  STL [R1+0x294], R4 ;  /* 0x0002940401007387 */ /* 0x0001e80000100800 */
[----:B------:R-:W2:Y:S01]  /*a450*/  LDL.LU R37, [R1+0x170] ;  /* 0x0001700001257983 */ /* 0x000ea20000300800 */
[----:B------:R-:W-:-:S04]  /*a460*/  IMAD.HI.U32 R2, R0, R6, RZ ;  /* 0x0000000600027227 */ /* 0x000fc800078e00ff */
[----:B------:R-:W-:-:S04]  /*a470*/  IMAD.MOV R2, RZ, RZ, -R2 ;  /* 0x000000ffff027224 */ /* 0x000fc800078e0a02 */
[----:B------:R-:W-:-:S05]  /*a480*/  IMAD R6, R57, R2, R6 ;  /* 0x0000000239067224 */ /* 0x000fca00078e0206 */
[C---:B------:R-:W-:Y:S01]  /*a490*/  ISETP.GT.U32.AND P6, PT, R57.reuse, R6, PT ;  /* 0x000000063900720c */ /* 0x040fe20003fc4070 */
[----:B0-----:R-:W-:Y:S01]  /*a4a0*/  IMAD.HI.U32 R13, R0, R7, RZ ;  /* 0x00000007000d7227 */ /* 0x001fe200078e00ff */
[----:B------:R-:W-:-:S03]  /*a4b0*/  ISETP.GT.U32.AND P2, PT, R57, R5, PT ;  /* 0x000000053900720c */ /* 0x000fc60003f44070 */
[----:B------:R-:W-:-:S08]  /*a4c0*/  IMAD.MOV R13, RZ, RZ, -R13 ;  /* 0x000000ffff0d7224 */ /* 0x000fd000078e0a0d */
[----:B------:R-:W-:Y:S01]  /*a4d0*/  @!P6 IMAD.IADD R6, R6, 0x1, -R57 ;  /* 0x000000010606e824 */ /* 0x000fe200078e0a39 */
[C---:B------:R-:W-:Y:S01]  /*a4e0*/  ISETP.GT.U32.AND P6, PT, R57.reuse, R11, PT ;  /* 0x0000000b3900720c */ /* 0x040fe20003fc4070 */
[----:B------:R-:W-:Y:S02]  /*a4f0*/  IMAD R7, R57, R13, R7 ;  /* 0x0000000d39077224 */ /* 0x000fe400078e0207 */
[----:B------:R-:W-:Y:S01]  /*a500*/  @!P2 IMAD.IADD R5, R5, 0x1, -R57 ;  /* 0x000000010505a824 */ /* 0x000fe200078e0a39 */
[----:B------:R-:W-:-:S09]  /*a510*/  ISETP.GE.AND P4, PT, R46, RZ, PT ;  /* 0x000000ff2e00720c */ /* 0x000fd20003f86270 */
[----:B------:R-:W-:Y:S01]  /*a520*/  @!P6 IMAD.IADD R11, R11, 0x1, -R57 ;  /* 0x000000010b0be824 */ /* 0x000fe200078e0a39 */
[C---:B------:R-:W-:Y:S02]  /*a530*/  ISETP.GT.U32.AND P6, PT, R57.reuse, R7, PT ;  /* 0x000000073900720c */ /* 0x040fe40003fc4070 */
[C---:B------:R-:W-:Y:S02]  /*a540*/  ISETP.GT.U32.AND P2, PT, R57.reuse, R5, PT ;  /* 0x000000053900720c */ /* 0x040fe40003f44070 */
[----:B------:R-:W-:Y:S02]  /*a550*/  ISETP.GT.U32.AND P5, PT, R57, R6, PT ;  /* 0x000000063900720c */ /* 0x000fe40003fa4070 */
[----:B------:R-:W-:Y:S01]  /*a560*/  IABS R2, R40 ;  /* 0x0000002800027213 */ /* 0x000fe20000000000 */
[----:B------:R-:W-:-:S06]  /*a570*/  @!P4 IMAD.MOV R11, RZ, RZ, -R11 ;  /* 0x000000ffff0bc224 */ /* 0x000fcc00078e0a0b */
[----:B------:R-:W-:Y:S01]  /*a580*/  @!P6 IMAD.IADD R7, R7, 0x1, -R57 ;  /* 0x000000010707e824 */ /* 0x000fe200078e0a39 */
[----:B------:R-:W-:Y:S01]  /*a590*/  ISETP.GE.AND P6, PT, R40, RZ, PT ;  /* 0x000000ff2800720c */ /* 0x000fe20003fc6270 */
[----:B------:R-:W-:Y:S02]  /*a5a0*/  IMAD.MOV.U32 R40, RZ, RZ, R39 ;  /* 0x000000ffff287224 */ /* 0x000fe400078e0027 */
[----:B------:R-:W-:Y:S02]  /*a5b0*/  IMAD.MOV.U32 R39, RZ, RZ, R38 ;  /* 0x000000ffff277224 */ /* 0x000fe400078e0026 */
[--C-:B------:R-:W-:Y:S02]  /*a5c0*/  @!P2 IMAD.IADD R5, R5, 0x1, -R57.reuse ;  /* 0x000000010505a824 */ /* 0x100fe400078e0a39 */
[----:B------:R-:W-:-:S04]  /*a5d0*/  @!P5 IMAD.IADD R6, R6, 0x1, -R57 ;  /* 0x000000010606d824 */ /* 0x000fc800078e0a39 */
[----:B------:R-:W-:Y:S01]  /*a5e0*/  @!P1 IMAD.MOV R6, RZ, RZ, -R6 ;  /* 0x000000ffff069224 */ /* 0x000fe200078e0a06 */
[----:B-1----:R-:W-:Y:S02]  /*a5f0*/  IABS R8, R45 ;  /* 0x0000002d00087213 */ /* 0x002fe40000000000 */
[----:B------:R-:W-:Y:S01]  /*a600*/  ISETP.GE.AND P1, PT, R45, RZ, PT ;  /* 0x000000ff2d00720c */ /* 0x000fe20003f26270 */
[----:B------:R-:W-:-:S04]  /*a610*/  IMAD.HI.U32 R10, R0, R2, RZ ;  /* 0x00000002000a7227 */ /* 0x000fc800078e00ff */
[----:B------:R-:W-:-:S04]  /*a620*/  IMAD.MOV R10, RZ, RZ, -R10 ;  /* 0x000000ffff0a7224 */ /* 0x000fc800078e0a0a */
[----:B------:R-:W-:-:S05]  /*a630*/  IMAD R2, R57, R10, R2 ;  /* 0x0000000a39027224 */ /* 0x000fca00078e0202 */
[----:B------:R-:W-:Y:S01]  /*a640*/  ISETP.GT.U32.AND P5, PT, R57, R2, PT ;  /* 0x000000023900720c */ /* 0x000fe20003fa4070 */
[----:B------:R-:W-:-:S04]  /*a650*/  IMAD.HI.U32 R12, R0, R8, RZ ;  /* 0x00000008000c7227 */ /* 0x000fc800078e00ff */
[----:B------:R-:W-:-:S04]  /*a660*/  IMAD.MOV R12, RZ, RZ, -R12 ;  /* 0x000000ffff0c7224 */ /* 0x000fc800078e0a0c */
[----:B------:R-:W-:-:S04]  /*a670*/  IMAD R8, R57, R12, R8 ;  /* 0x0000000c39087224 */ /* 0x000fc800078e0208 */
[----:B------:R-:W-:Y:S01]  /*a680*/  @!P5 IMAD.IADD R2, R2, 0x1, -R57 ;  /* 0x000000010202d824 */ /* 0x000fe200078e0a39 */
[----:B------:R-:W-:-:S04]  /*a690*/  ISETP.GT.U32.AND P2, PT, R57, R8, PT ;  /* 0x000000083900720c */ /* 0x000fc80003f44070 */
[----:B------:R-:W-:Y:S02]  /*a6a0*/  ISETP.GT.U32.AND P4, PT, R57, R2, PT ;  /* 0x000000023900720c */ /* 0x000fe40003f84070 */
[----:B------:R-:W-:Y:S02]  /*a6b0*/  IABS R9, R42 ;  /* 0x0000002a00097213 */ /* 0x000fe40000000000 */
[----:B------:R-:W-:-:S05]  /*a6c0*/  IABS R4, R41 ;  /* 0x0000002900047213 */ /* 0x000fca0000000000 */
[----:B------:R-:W-:Y:S01]  /*a6d0*/  @!P2 IMAD.IADD R8, R8, 0x1, -R57 ;  /* 0x000000010808a824 */ /* 0x000fe200078e0a39 */
[----:B------:R-:W-:-:S03]  /*a6e0*/  ISETP.GE.AND P2, PT, R41, RZ, PT ;  /* 0x000000ff2900720c */ /* 0x000fc60003f46270 */
[----:B------:R-:W-:Y:S01]  /*a6f0*/  @!P4 IMAD.IADD R2, R2, 0x1, -R57 ;  /* 0x000000010202c824 */ /* 0x000fe200078e0a39 */
[----:B------:R-:W-:Y:S01]  /*a700*/  ISETP.GE.AND P4, PT, R42, RZ, PT ;  /* 0x000000ff2a00720c */ /* 0x000fe20003f86270 */
[----:B------:R-:W-:Y:S02]  /*a710*/  IMAD.MOV.U32 R41, RZ, RZ, R39 ;  /* 0x000000ffff297224 */ /* 0x000fe400078e0027 */
[----:B--2---:R-:W-:Y:S02]  /*a720*/  IMAD.MOV.U32 R38, RZ, RZ, R37 ;  /* 0x000000ffff267224 */ /* 0x004fe400078e0025 */
[----:B-----5:R-:W-:Y:S02]  /*a730*/  IMAD.MOV.U32 R37, RZ, RZ, R36 ;  /* 0x000000ffff257224 */ /* 0x020fe400078e0024 */
[----:B---3--:R-:W-:Y:S02]  /*a740*/  IMAD.MOV.U32 R36, RZ, RZ, R35 ;  /* 0x000000ffff247224 */ /* 0x008fe400078e0023 */
[----:B------:R-:W-:-:S02]  /*a750*/  IMAD.MOV.U32 R35, RZ, RZ, R33 ;  /* 0x000000ffff237224 */ /* 0x000fc400078e0021 */
[----:B------:R-:W-:Y:S02]  /*a760*/  IMAD.MOV.U32 R33, RZ, RZ, R26 ;  /* 0x000000ffff217224 */ /* 0x000fe400078e001a */
[----:B------:R-:W2:Y:S04]  /*a770*/  LDL.LU R26, [R1+0x3d8] ;  /* 0x0003d800011a7983 */ /* 0x000ea80000300800 */
[----:B------:R0:W-:Y:S01]  /*a780*/  STL [R1+0x270], R11 ;  /* 0x0002700b01007387 */ /* 0x0001e20000100800 */
[----:B------:R-:W-:Y:S02]  /*a790*/  IMAD.MOV.U32 R45, RZ, RZ, R36 ;  /* 0x000000ffff2d7224 */ /* 0x000fe400078e0024 */
[----:B0-----:R-:W-:-:S04]  /*a7a0*/  IMAD.MOV.U32 R11, RZ, RZ, R5 ;  /* 0x000000ffff0b7224 */ /* 0x001fc800078e0005 */
[----:B------:R-:W-:Y:S01]  /*a7b0*/  @!P3 IMAD.MOV R11, RZ, RZ, -R11 ;  /* 0x000000ffff0bb224 */ /* 0x000fe200078e0a0b */
[----:B------:R0:W-:Y:S01]  /*a7c0*/  STL [R1+0x280], R6 ;  /* 0x0002800601007387 */ /* 0x0001e20000100800 */
[----:B------:R-:W-:-:S03]  /*a7d0*/  IMAD.MOV.U32 R36, RZ, RZ, R16 ;  /* 0x000000ffff247224 */ /* 0x000fc600078e0010 */
[----:B------:R-:W-:Y:S04]  /*a7e0*/  STL [R1+0x28c], R11 ;  /* 0x00028c0b01007387 */ /* 0x000fe80000100800 */
[----:B------:R-:W3:Y:S01]  /*a7f0*/  LDL.LU R16, [R1+0x198] ;  /* 0x0001980001107983 */ /* 0x000ee20000300800 */
[----:B------:R-:W-:Y:S02]  /*a800*/  IMAD.MOV.U32 R42, RZ, RZ, R38 ;  /* 0x000000ffff2a7224 */ /* 0x000fe400078e0026 */
[----:B------:R-:W-:Y:S02]  /*a810*/  IMAD.MOV.U32 R38, RZ, RZ, R35 ;  /* 0x000000ffff267224 */ /* 0x000fe400078e0023 */
[----:B------:R-:W-:Y:S02]  /*a820*/  IMAD.MOV.U32 R35, RZ, RZ, R32 ;  /* 0x000000ffff237224 */ /* 0x000fe400078e0020 */
[----:B------:R-:W-:Y:S01]  /*a830*/  IMAD.MOV.U32 R39, RZ, RZ, R33 ;  /* 0x000000ffff277224 */ /* 0x000fe200078e0021 */
[----:B------:R-:W5:Y:S04]  /*a840*/  LDL.LU R32, [R1+0x1e4] ;  /* 0x0001e40001207983 */ /* 0x000f680000300800 */
[----:B------:R-:W2:Y:S01]  /*a850*/  LDL.LU R33, [R1+0x1e8] ;  /* 0x0001e80001217983 */ /* 0x000ea20000300800 */
[----:B------:R-:W-:-:S02]  /*a860*/  IMAD.MOV.U32 R46, RZ, RZ, R37 ;  /* 0x000000ffff2e7224 */ /* 0x000fc400078e0025 */
[----:B------:R-:W-:Y:S02]  /*a870*/  IMAD.MOV.U32 R37, RZ, RZ, R17 ;  /* 0x000000ffff257224 */ /* 0x000fe400078e0011 */
[----:B------:R-:W-:Y:S02]  /*a880*/  IMAD.MOV.U32 R17, RZ, RZ, R31 ;  /* 0x000000ffff117224 */ /* 0x000fe400078e001f */
[----:B------:R-:W-:Y:S02]  /*a890*/  IMAD.MOV.U32 R31, RZ, RZ, R28 ;  /* 0x000000ffff1f7224 */ /* 0x000fe400078e001c */
[----:B------:R-:W2:Y:S01]  /*a8a0*/  LDL.LU R28, [R1+0x3f0] ;  /* 0x0003f000011c7983 */ /* 0x000ea20000300800 */
[----:B------:R-:W-:-:S04]  /*a8b0*/  IMAD.HI.U32 R10, R0, R9, RZ ;  /* 0x00000009000a7227 */ /* 0x000fc800078e00ff */
[----:B------:R-:W-:Y:S01]  /*a8c0*/  IMAD.MOV R10, RZ, RZ, -R10 ;  /* 0x000000ffff0a7224 */ /* 0x000fe200078e0a0a */
[----:B------:R-:W-:-:S03]  /*a8d0*/  ISETP.GT.U32.AND P5, PT, R57, R7, PT ;  /* 0x000000073900720c */ /* 0x000fc60003fa4070 */
[----:B------:R-:W-:Y:S02]  /*a8e0*/  IMAD R9, R57, R10, R9 ;  /* 0x0000000a39097224 */ /* 0x000fe400078e0209 */
[----:B------:R-:W-:-:S04]  /*a8f0*/  IMAD.HI.U32 R10, R0, R4, RZ ;  /* 0x00000004000a7227 */ /* 0x000fc800078e00ff */
[----:B------:R-:W-:Y:S01]  /*a900*/  IMAD.MOV R10, RZ, RZ, -R10 ;  /* 0x000000ffff0a7224 */ /* 0x000fe200078e0a0a */
[----:B------:R-:W-:-:S03]  /*a910*/  ISETP.GT.U32.AND P3, PT, R57, R9, PT ;  /* 0x000000093900720c */ /* 0x000fc60003f64070 */
[----:B------:R-:W-:Y:S02]  /*a920*/  IMAD R4, R57, R10, R4 ;  /* 0x0000000a39047224 */ /* 0x000fe400078e0204 */
[----:B------:R-:W-:-:S03]  /*a930*/  @!P5 IMAD.IADD R7, R7, 0x1, -R57 ;  /* 0x000000010707d824 */ /* 0x000fc600078e0a39 */
[----:B------:R-:W-:Y:S02]  /*a940*/  ISETP.GT.U32.AND P5, PT, R57, R4, PT ;  /* 0x000000043900720c */ /* 0x000fe40003fa4070 */
[----:B0-----:R-:W-:-:S03]  /*a950*/  IABS R6, R44 ;  /* 0x0000002c00067213 */ /* 0x001fc60000000000 */
[----:B------:R-:W-:Y:S02]  /*a960*/  @!P3 IMAD.IADD R9, R9, 0x1, -R57 ;  /* 0x000000010909b824 */ /* 0x000fe400078e0a39 */
[----:B------:R-:W-:-:S06]  /*a970*/  IMAD.HI.U32 R10, R0, R6, RZ ;  /* 0x00000006000a7227 */ /* 0x000fcc00078e00ff */
[----:B------:R-:W-:Y:S01]  /*a980*/  @!P5 IMAD.IADD R4, R4, 0x1, -R57 ;  /* 0x000000010404d824 */ /* 0x000fe200078e0a39 */
[C---:B------:R-:W-:Y:S01]  /*a990*/  ISETP.GT.U32.AND P5, PT, R57.reuse, R9, PT ;  /* 0x000000093900720c */ /* 0x040fe20003fa4070 */
[----:B------:R-:W-:Y:S01]  /*a9a0*/  IMAD.MOV R10, RZ, RZ, -R10 ;  /* 0x000000ffff0a7224 */ /* 0x000fe200078e0a0a */
[C---:B------:R-:W-:Y:S01]  /*a9b0*/  ISETP.GT.U32.AND P3, PT, R57.reuse, R8, PT ;  /* 0x000000083900720c */ /* 0x040fe20003f64070 */
[----:B------:R-:W-:Y:S01]  /*a9c0*/  @!P0 IMAD.MOV R7, RZ, RZ, -R7 ;  /* 0x000000ffff078224 */ /* 0x000fe200078e0a07 */
[----:B------:R-:W-:Y:S01]  /*a9d0*/  IABS R5, R43 ;  /* 0x0000002b00057213 */ /* 0x000fe20000000000 */
[----:B------:R-:W-:Y:S02]  /*a9e0*/  @!P6 IMAD.MOV R2, RZ, RZ, -R2 ;  /* 0x000000ffff02e224 */ /* 0x000fe400078e0a02 */
[----:B------:R-:W-:Y:S01]  /*a9f0*/  IMAD R6, R57, R10, R6 ;  /* 0x0000000a39067224 */ /* 0x000fe200078e0206 */
[----:B------:R-:W-:Y:S04]  /*aa00*/  STL [R1+0x284], R7 ;  /* 0x0002840701007387 */ /* 0x000fe80000100800 */
[----:B------:R0:W-:Y:S01]  /*aa10*/  STL [R1+0x288], R2 ;  /* 0x0002880201007387 */ /* 0x0001e20000100800 */
[--C-:B------:R-:W-:Y:S01]  /*aa20*/  @!P5 IMAD.IADD R9, R9, 0x1, -R57.reuse ;  /* 0x000000010909d824 */ /* 0x100fe200078e0a39 */
[----:B------:R-:W-:Y:S01]  /*aa30*/  ISETP.GT.U32.AND P5, PT, R57, R6, PT ;  /* 0x000000063900720c */ /* 0x000fe20003fa4070 */
[----:B------:R-:W-:-:S02]  /*aa40*/  @!P3 IMAD.IADD R8, R8, 0x1, -R57 ;  /* 0x000000010808b824 */ /* 0x000fc400078e0a39 */
[----:B0-----:R-:W-:Y:S01]  /*aa50*/  IMAD.HI.U32 R2, R0, R5, RZ ;  /* 0x0000000500027227 */ /* 0x001fe200078e00ff */
[----:B------:R-:W-:-:S03]  /*aa60*/  IABS R11, R40 ;  /* 0x00000028000b7213 */ /* 0x000fc60000000000 */
[----:B------:R-:W-:Y:S01]  /*aa70*/  IMAD.MOV R2, RZ, RZ, -R2 ;  /* 0x000000ffff027224 */ /* 0x000fe200078e0a02 */
[C---:B------:R-:W-:Y:S01]  /*aa80*/  ISETP.GT.U32.AND P0, PT, R57.reuse, R4, PT ;  /* 0x000000043900720c */ /* 0x040fe20003f04070 */
[----:B------:R-:W-:Y:S02]  /*aa90*/  IMAD.MOV.U32 R14, RZ, RZ, R8 ;  /* 0x000000ffff0e7224 */ /* 0x000fe400078e0008 */
[----:B------:R-:W-:Y:S02]  /*aaa0*/  IMAD R5, R57, R2, R5 ;  /* 0x0000000239057224 */ /* 0x000fe400078e0205 */
[----:B------:R-:W-:-:S04]  /*aab0*/  IMAD.HI.U32 R7, R0, R11, RZ ;  /* 0x0000000b00077227 */ /* 0x000fc800078e00ff */
[----:B------:R-:W-:Y:S02]  /*aac0*/  @!P5 IMAD.IADD R6, R6, 0x1, -R57 ;  /* 0x000000010606d824 */ /* 0x000fe400078e0a39 */
[----:B------:R-:W-:Y:S01]  /*aad0*/  @!P1 IMAD.MOV R14, RZ, RZ, -R14 ;  /* 0x000000ffff0e9224 */ /* 0x000fe200078e0a0e */
[C---:B------:R-:W-:Y:S01]  /*aae0*/  ISETP.GT.U32.AND P1, PT, R57.reuse, R5, PT ;  /* 0x000000053900720c */ /* 0x040fe20003f24070 */
[----:B------:R-:W-:Y:S01]  /*aaf0*/  IMAD.MOV R7, RZ, RZ, -R7 ;  /* 0x000000ffff077224 */ /* 0x000fe200078e0a07 */
[C---:B------:R-:W-:Y:S01]  /*ab00*/  ISETP.GT.U32.AND P5, PT, R57.reuse, R6, PT ;  /* 0x000000063900720c */ /* 0x040fe20003fa4070 */
[----:B------:R-:W-:Y:S02]  /*ab10*/  @!P0 IMAD.IADD R4, R4, 0x1, -R57 ;  /* 0x0000000104048824 */ /* 0x000fe400078e0a39 */
[----:B------:R-:W-:Y:S01]  /*ab20*/  IMAD R11, R57, R7, R11 ;  /* 0x00000007390b7224 */ /* 0x000fe200078e020b */
[----:B------:R-:W-:Y:S01]  /*ab30*/  IABS R7, R46 ;  /* 0x0000002e00077213 */ /* 0x000fe20000000000 */
[----:B------:R-:W-:Y:S01]  /*ab40*/  @!P4 IMAD.MOV R9, RZ, RZ, -R9 ;  /* 0x000000ffff09c224 */ /* 0x000fe200078e0a09 */
[----:B------:R-:W-:Y:S01]  /*ab50*/  ISETP.GE.AND P0, PT, R40, RZ, PT ;  /* 0x000000ff2800720c */ /* 0x000fe20003f06270 */
[----:B------:R-:W-:Y:S01]  /*ab60*/  IMAD.MOV.U32 R40, RZ, RZ, R38 ;  /* 0x000000ffff287224 */ /* 0x000fe200078e0026 */
[----:B------:R-:W-:Y:S01]  /*ab70*/  ISETP.GE.AND P6, PT, R44, RZ, PT ;  /* 0x000000ff2c00720c */ /* 0x000fe20003fc6270 */
[----:B------:R-:W-:Y:S01]  /*ab80*/  IMAD.MOV.U32 R44, RZ, RZ, R39 ;  /* 0x000000ffff2c7224 */ /* 0x000fe200078e0027 */
[----:B------:R-:W-:Y:S01]  /*ab90*/  IABS R2, R41 ;  /* 0x0000002900027213 */ /* 0x000fe20000000000 */
[----:B------:R-:W-:Y:S01]  /*aba0*/  IMAD.MOV.U32 R38, RZ, RZ, R31 ;  /* 0x000000ffff267224 */ /* 0x000fe200078e001f */
[----:B------:R-:W-:Y:S01]  /*abb0*/  IABS R12, R42 ;  /* 0x0000002a000c7213 */ /* 0x000fe20000000000 */
[----:B------:R0:W-:Y:S01]  /*abc0*/  STL [R1+0x27c], R14 ;  /* 0x00027c0e01007387 */ /* 0x0001e20000100800 */
[----:B------:R-:W-:-:S02]  /*abd0*/  IMAD.MOV.U32 R31, RZ, RZ, R18 ;  /* 0x000000ffff1f7224 */ /* 0x000fc400078e0012 */
[----:B------:R-:W-:Y:S01]  /*abe0*/  IMAD.HI.U32 R8, R0, R7, RZ ;  /* 0x0000000700087227 */ /* 0x000fe200078e00ff */
[----:B------:R-:W-:-:S03]  /*abf0*/  ISETP.GT.U32.AND P4, PT, R57, R11, PT ;  /* 0x0000000b3900720c */ /* 0x000fc60003f84070 */
[----:B------:R-:W-:Y:S02]  /*ac00*/  IMAD.MOV.U32 R18, RZ, RZ, R54 ;  /* 0x000000ffff127224 */ /* 0x000fe400078e0036 */
[----:B------:R-:W-:Y:S02]  /*ac10*/  @!P1 IMAD.IADD R5, R5, 0x1, -R57 ;  /* 0x0000000105059824 */ /* 0x000fe400078e0a39 */
[----:B------:R-:W-:-:S03]  /*ac20*/  IMAD.HI.U32 R13, R0, R12, RZ ;  /* 0x0000000c000d7227 */ /* 0x000fc600078e00ff */
[----:B------:R-:W-:Y:S01]  /*ac30*/  ISETP.GT.U32.AND P1, PT, R57, R5, PT ;  /* 0x000000053900720c */ /* 0x000fe20003f24070 */
[----:B------:R-:W-:Y:S02]  /*ac40*/  @!P5 IMAD.IADD R6, R6, 0x1, -R57 ;  /* 0x000000010606d824 */ /* 0x000fe400078e0a39 */
[----:B------:R-:W-:Y:S01]  /*ac50*/  @!P2 IMAD.MOV R4, RZ, RZ, -R4 ;  /* 0x000000ffff04a224 */ /* 0x000fe200078e0a04 */
[----:B------:R-:W-:Y:S01]  /*ac60*/  IABS R10, R45 ;  /* 0x0000002d000a7213 */ /* 0x000fe20000000000 */
[----:B------:R-:W-:Y:S02]  /*ac70*/  IMAD.MOV R13, RZ, RZ, -R13 ;  /* 0x000000ffff0d7224 */ /* 0x000fe400078e0a0d */
[----:B0-----:R-:W-:Y:S01]  /*ac80*/  IMAD.MOV.U32 R14, RZ, RZ, R6 ;  /* 0x000000ffff0e7224 */ /* 0x001fe200078e0006 */
[----:B------:R-:W-:-:S03]  /*ac90*/  ISETP.GE.AND P3, PT, R43, RZ, PT ;  /* 0x000000ff2b00720c */ /* 0x000fc60003f66270 */
[----:B------:R-:W-:Y:S02]  /*aca0*/  @!P6 IMAD.MOV R14, RZ, RZ, -R14 ;  /* 0x000000ffff0ee224 */ /* 0x000fe400078e0a0e */
[--C-:B------:R-:W-:Y:S02]  /*acb0*/  @!P4 IMAD.IADD R11, R11, 0x1, -R57.reuse ;  /* 0x000000010b0bc824 */ /* 0x100fe400078e0a39 */
[----:B------:R-:W-:-:S03]  /*acc0*/  @!P1 IMAD.IADD R5, R5, 0x1, -R57 ;  /* 0x0000000105059824 */ /* 0x000fc600078e0a39 */
[----:B------:R-:W-:Y:S01]  /*acd0*/  ISETP.GT.U32.AND P4, PT, R57, R11, PT ;  /* 0x0000000b3900720c */ /* 0x000fe20003f84070 */
[----:B------:R-:W-:Y:S01]  /*ace0*/  IMAD.MOV.U32 R43, RZ, RZ, R38 ;  /* 0x000000ffff2b7224 */ /* 0x000fe200078e0026 */
[----:B------:R-:W-:Y:S01]  /*acf0*/  ISETP.GE.AND P2, PT, R42, RZ, PT ;  /* 0x000000ff2a00720c */ /* 0x000fe20003f46270 */
[----:B------:R-:W-:Y:S02]  /*ad00*/  IMAD.MOV.U32 R38, RZ, RZ, R34 ;  /* 0x000000ffff267224 */ /* 0x000fe400078e0022 */
[----:B------:R-:W-:Y:S02]  /*ad10*/  IMAD.MOV.U32 R34, RZ, RZ, R19 ;  /* 0x000000ffff227224 */ /* 0x000fe400078e0013 */
[----:B----4-:R-:W-:-:S06]  /*ad20*/  IMAD.MOV.U32 R19, RZ, RZ, R55 ;  /* 0x000000ffff137224 */ /* 0x010fcc00078e0037 */
[----:B------:R-:W-:Y:S01]  /*ad30*/  @!P4 IMAD.IADD R11, R11, 0x1, -R57 ;  /* 0x000000010b0bc824 */ /* 0x000fe200078e0a39 */
[----:B------:R-:W-:-:S03]  /*ad40*/  IABS R6, R44 ;  /* 0x0000002c00067213 */ /* 0x000fc60000000000 */
[----:B------:R-:W-:Y:S02]  /*ad50*/  @!P0 IMAD.MOV R11, RZ, RZ, -R11 ;  /* 0x000000ffff0b8224 */ /* 0x000fe400078e0a0b */
[----:B---3--:R-:W-:Y:S02]  /*ad60*/  IMAD.MOV.U32 R39, RZ, RZ, R16 ;  /* 0x000000ffff277224 */ /* 0x008fe400078e0010 */
[----:B------:R-:W3:Y:S04]  /*ad70*/  LDL.LU R16, [R1+0x36c] ;  /* 0x00036c0001107983 */ /* 0x000ee80000300800 */
[----:B------:R-:W4:Y:S04]  /*ad80*/  LDL.LU R54, [R1+0x3cc] ;  /* 0x0003cc0001367983 */ /* 0x000f280000300800 */
[----:B------:R0:W-:Y:S02]  /*ad90*/  STL [R1+0x278], R9 ;  /* 0x0002780901007387 */ /* 0x0001e40000100800 */
[----:B0-----:R-:W-:-:S02]  /*ada0*/  IMAD.MOV.U32 R9, RZ, RZ, R2 ;  /* 0x000000ffff097224 */ /* 0x001fc400078e0002 */
[----:B------:R-:W-:Y:S01]  /*adb0*/  IMAD.MOV R2, RZ, RZ, -R8 ;  /* 0x000000ffff027224 */ /* 0x000fe200078e0a08 */
[----:B------:R0:W-:Y:S03]  /*adc0*/  STL [R1+0x274], R4 ;  /* 0x0002740401007387 */ /* 0x0001e60000100800 */
[----:B------:R-:W-:Y:S02]  /*add0*/  IMAD R2, R57, R2, R7 ;  /* 0x0000000239027224 */ /* 0x000fe400078e0207 */
[----:B------:R-:W-:-:S03]  /*ade0*/  IMAD.HI.U32 R8, R0, R10, RZ ;  /* 0x0000000a00087227 */ /* 0x000fc600078e00ff */
[C---:B------:R-:W-:Y:S01]  /*adf0*/  ISETP.GT.U32.AND P6, PT, R57.reuse, R2, PT ;  /* 0x000000023900720c */ /* 0x040fe20003fc4070 */
[C---:B0-----:R-:W-:Y:S02]  /*ae00*/  IMAD R4, R57.reuse, R13, R12 ;  /* 0x0000000d39047224 */ /* 0x041fe400078e020c */
[----:B------:R-:W-:Y:S02]  /*ae10*/  IMAD.MOV R8, RZ, RZ, -R8 ;  /* 0x000000ffff087224 */ /* 0x000fe400078e0a08 */
[----:B------:R-:W-:Y:S01]  /*ae20*/  IMAD.HI.U32 R7, R0, R9, RZ ;  /* 0x0000000900077227 */ /* 0x000fe200078e00ff */
[----:B------:R-:W-:-:S03]  /*ae30*/  ISETP.GT.U32.AND P5, PT, R57, R4, PT ;  /* 0x000000043900720c */ /* 0x000fc60003fa4070 */
[C---:B------:R-:W-:Y:S02]  /*ae40*/  IMAD R10, R57.reuse, R8, R10 ;  /* 0x00000008390a7224 */ /* 0x040fe400078e020a */
[----:B------:R-:W-:Y:S02]  /*ae50*/  IMAD.MOV R7, RZ, RZ, -R7 ;  /* 0x000000ffff077224 */ /* 0x000fe400078e0a07 */
[----:B------:R-:W-:Y:S01]  /*ae60*/  IMAD.MOV.U32 R8, RZ, RZ, R5 ;  /* 0x000000ffff087224 */ /* 0x000fe200078e0005 */
[C---:B------:R-:W-:Y:S01]  /*ae70*/  ISETP.GT.U32.AND P1, PT, R57.reuse, R10, PT ;  /* 0x0000000a3900720c */ /* 0x040fe20003f24070 */
[----:B------:R-:W-:Y:S01]  /*ae80*/  IMAD R9, R57, R7, R9 ;  /* 0x0000000739097224 */ /* 0x000fe200078e0209 */
[----:B------:R-:W-:Y:S01]  /*ae90*/  IABS R7, R40 ;  /* 0x0000002800077213 */ /* 0x000fe20000000000 */
[----:B------:R-:W-:Y:S02]  /*aea0*/  @!P6 IMAD.IADD R2, R2, 0x1, -R57 ;  /* 0x000000010202e824 */ /* 0x000fe400078e0a39 */
[----:B------:R-:W-:Y:S01]  /*aeb0*/  @!P3 IMAD.MOV R8, RZ, RZ, -R8 ;  /* 0x000000ffff08b224 */ /* 0x000fe200078e0a08 */
[----:B------:R-:W-:Y:S01]  /*aec0*/  STL [R1+0x24c], R14 ;  /* 0x00024c0e01007387 */ /* 0x000fe20000100800 */
[----:B------:R-:W-:-:S02]  /*aed0*/  IMAD.MOV.U32 R42, RZ, RZ, R39 ;  /* 0x000000ffff2a7224 */ /* 0x000fc400078e0027 */
[----:B------:R-:W-:Y:S01]  /*aee0*/  IMAD.MOV.U32 R39, RZ, RZ, R17 ;  /* 0x000000ffff277224 */ /* 0x000fe200078e0011 */
[----:B------:R-:W3:Y:S01]  /*aef0*/  LDL.LU R55, [R1+0x368] ;  /* 0x0003680001377983 */ /* 0x000ee20000300800 */
[----:B------:R-:W-:Y:S01]  /*af00*/  IMAD.MOV.U32 R17, RZ, RZ, R24 ;  /* 0x000000ffff117224 */ /* 0x000fe200078e0018 */
[C---:B------:R-:W-:Y:S01]  /*af10*/  ISETP.GT.U32.AND P3, PT, R57.reuse, R2, PT ;  /* 0x000000023900720c */ /* 0x040fe20003f64070 */
[----:B------:R-:W-:Y:S01]  /*af20*/  @!P5 IMAD.IADD R4, R4, 0x1, -R57 ;  /* 0x000000010404d824 */ /* 0x000fe200078e0a39 */
[----:B------:R-:W3:Y:S04]  /*af30*/  LDL.LU R24, [R1+0x40c] ;  /* 0x00040c0001187983 */ /* 0x000ee80000300800 */
[----:B------:R0:W-:Y:S01]  /*af40*/  STL [R1+0x258], R8 ;  /* 0x0002580801007387 */ /* 0x0001e20000100800 */
[----:B------:R-:W-:-:S02]  /*af50*/  ISETP.GT.U32.AND P5, PT, R57, R4, PT ;  /* 0x000000043900720c */ /* 0x000fc40003fa4070 */
[----:B------:R-:W-:Y:S01]  /*af60*/  ISETP.GT.U32.AND P4, PT, R57, R9, PT ;  /* 0x000000093900720c */ /* 0x000fe20003f84070 */
[----:B0-----:R-:W-:-:S04]  /*af70*/  IMAD.HI.U32 R8, R0, R7, RZ ;  /* 0x0000000700087227 */ /* 0x001fc800078e00ff */
[----:B------:R-:W-:Y:S02]  /*af80*/  IMAD.MOV R8, RZ, RZ, -R8 ;  /* 0x000000ffff087224 */ /* 0x000fe400078e0a08 */
[----:B------:R-:W-:Y:S02]  /*af90*/  @!P1 IMAD.IADD R10, R10, 0x1, -R57 ;  /* 0x000000010a0a9824 */ /* 0x000fe400078e0a39 */
[C---:B------:R-:W-:Y:S02]  /*afa0*/  IMAD R7, R57.reuse, R8, R7 ;  /* 0x0000000839077224 */ /* 0x040fe400078e0207 */
[----:B------:R-:W-:Y:S01]  /*afb0*/  @!P3 IMAD.IADD R2, R2, 0x1, -R57 ;  /* 0x000000010202b824 */ /* 0x000fe200078e0a39 */
[C---:B------:R-:W-:Y:S02]  /*afc0*/  ISETP.GT.U32.AND P0, PT, R57.reuse, R10, PT ;  /* 0x0000000a3900720c */ /* 0x040fe40003f04070 */
[----:B------:R-:W-:Y:S01]  /*afd0*/  ISETP.GT.U32.AND P3, PT, R57, R7, PT ;  /* 0x000000073900720c */ /* 0x000fe20003f64070 */
[----:B------:R-:W-:Y:S01]  /*afe0*/  IMAD.HI.U32 R5, R0, R6, RZ ;  /* 0x0000000600057227 */ /* 0x000fe200078e00ff */
[----:B------:R-:W-:-:S03]  /*aff0*/  ISETP.GE.AND P6, PT, R46, RZ, PT ;  /* 0x000000ff2e00720c */ /* 0x000fc60003fc6270 */
[--C-:B------:R-:W-:Y:S01]  /*b000*/  @!P5 IMAD.IADD R4, R4, 0x1, -R57.reuse ;  /* 0x000000010404d824 */ /* 0x100fe200078e0a39 */
[----:B------:R-:W-:Y:S01]  /*b010*/  ISETP.GE.AND P5, PT, R45, RZ, PT ;  /* 0x000000ff2d00720c */ /* 0x000fe20003fa6270 */
[----:B------:R-:W-:Y:S01]  /*b020*/  @!P4 IMAD.IADD R9, R9, 0x1, -R57 ;  /* 0x000000010909c824 */ /* 0x000fe200078e0a39 */
[----:B------:R-:W-:Y:S01]  /*b030*/  ISETP.GE.AND P1, PT, R41, RZ, PT ;  /* 0x000000ff2900720c */ /* 0x000fe20003f26270 */
[----:B------:R-:W-:Y:S02]  /*b040*/  IMAD.MOV R5, RZ, RZ, -R5 ;  /* 0x000000ffff057224 */ /* 0x000fe400078e0a05 */
[----:B------:R-:W-:Y:S01]  /*b050*/  IMAD.MOV.U32 R41, RZ, RZ, R39 ;  /* 0x000000ffff297224 */ /* 0x000fe200078e0027 */
[----:B------:R-:W-:Y:S01]  /*b060*/  ISETP.GT.U32.AND P4, PT, R57, R9, PT ;  /* 0x000000093900720c */ /* 0x000fe20003f84070 */
[----:B------:R-:W-:Y:S02]  /*b070*/  IMAD.MOV.U32 R39, RZ, RZ, R38 ;  /* 0x000000ffff277224 */ /* 0x000fe400078e0026 */
[----:B------:R-:W-:-:S02]  /*b080*/  IMAD.MOV.U32 R38, RZ, RZ, R37 ;  /* 0x000000ffff267224 */ /* 0x000fc400078e0025 */
[----:B------:R-:W-:Y:S02]  /*b090*/  IMAD.MOV.U32 R37, RZ, RZ, R36 ;  /* 0x000000ffff257224 */ /* 0x000fe400078e0024 */
[----:B------:R-:W-:Y:S02]  /*b0a0*/  IMAD.MOV.U32 R36, RZ, RZ, R35 ;  /* 0x000000ffff247224 */ /* 0x000fe400078e0023 */
[----:B------:R-:W-:Y:S02]  /*b0b0*/  IMAD R6, R57, R5, R6 ;  /* 0x0000000539067224 */ /* 0x000fe400078e0206 */
[----:B------:R-:W-:Y:S02]  /*b0c0*/  @!P2 IMAD.MOV R4, RZ, RZ, -R4 ;  /* 0x000000ffff04a224 */ /* 0x000fe400078e0a04 */
[----:B------:R-:W-:Y:S02]  /*b0d0*/  IMAD.MOV.U32 R35, RZ, RZ, R21 ;  /* 0x000000ffff237224 */ /* 0x000fe400078e0015 */
[----:B------:R-:W-:Y:S01]  /*b0e0*/  IMAD.MOV.U32 R5, RZ, RZ, R2 ;  /* 0x000000ffff057224 */ /* 0x000fe200078e0002 */
[----:B------:R-:W-:Y:S01]  /*b0f0*/  IABS R8, R43 ;  /* 0x0000002b00087213 */ /* 0x000fe20000000000 */
[----:B--2---:R-:W-:-:S02]  /*b100*/  IMAD.MOV.U32 R21, RZ, RZ, R26 ;  /* 0x000000ffff157224 */ /* 0x004fc400078e001a */
[--C-:B------:R-:W-:Y:S01]  /*b110*/  @!P0 IMAD.IADD R10, R10, 0x1, -R57.reuse ;  /* 0x000000010a0a8824 */ /* 0x100fe200078e0a39 */
[----:B------:R-:W2:Y:S01]  /*b120*/  LDL.LU R26, [R1+0x498] ;  /* 0x00049800011a7983 */ /* 0x000ea20000300800 */
[----:B------:R-:W-:Y:S01]  /*b130*/  @!P3 IMAD.IADD R7, R7, 0x1, -R57 ;  /* 0x000000010707b824 */ /* 0x000fe200078e0a39 */
[----:B------:R-:W-:Y:S01]  /*b140*/  ISETP.GE.AND P2, PT, R40, RZ, PT ;  /* 0x000000ff2800720c */ /* 0x000fe20003f46270 */
[----:B------:R-:W-:Y:S01]  /*b150*/  IMAD.MOV.U32 R46, RZ, RZ, R36 ;  /* 0x000000ffff2e7224 */ /* 0x000fe200078e0024 */
[----:B------:R-:W-:Y:S01]  /*b160*/  STL [R1+0x25c], R11 ;  /* 0x00025c0b01007387 */ /* 0x000fe20000100800 */
[----:B------:R-:W-:Y:S02]  /*b170*/  IMAD.MOV.U32 R45, RZ, RZ, R39 ;  /* 0x000000ffff2d7224 */ /* 0x000fe400078e0027 */
[----:B------:R-:W-:Y:S01]  /*b180*/  IMAD.MOV.U32 R36, RZ, RZ, R19 ;  /* 0x000000ffff247224 */ /* 0x000fe200078e0013 */
[----:B------:R0:W-:Y:S01]  /*b190*/  STL [R1+0x264], R4 ;  /* 0x0002640401007387 */ /* 0x0001e20000100800 */
[----:B------:R-:W-:-:S02]  /*b1a0*/  @!P6 IMAD.MOV R5, RZ, RZ, -R5 ;  /* 0x000000ffff05e224 */ /* 0x000fc400078e0a05 */
[----:B------:R-:W-:Y:S01]  /*b1b0*/  IMAD.MOV.U32 R40, RZ, RZ, R38 ;  /* 0x000000ffff287224 */ /* 0x000fe200078e0026 */
[----:B------:R-:W2:Y:S01]  /*b1c0*/  LDL.LU R19, [R1+0x3c8] ;  /* 0x0003c80001137983 */ /* 0x000ea20000300800 */
[----:B------:R-:W-:Y:S02]  /*b1d0*/  IMAD.MOV.U32 R47, RZ, RZ, R37 ;  /* 0x000000ffff2f7224 */ /* 0x000fe400078e0025 */
[----:B------:R-:W-:Y:S02]  /*b1e0*/  IMAD.MOV.U32 R39, RZ, RZ, R34 ;  /* 0x000000ffff277224 */ /* 0x000fe400078e0022 */
[----:B------:R-:W-:Y:S01]  /*b1f0*/  @!P5 IMAD.MOV R10, RZ, RZ, -R10 ;  /* 0x000000ffff0ad224 */ /* 0x000fe200078e0a0a */
[----:B0-----:R-:W-:Y:S01]  /*b200*/  IABS R4, R42 ;  /* 0x0000002a00047213 */ /* 0x001fe20000000000 */
[----:B------:R-:W-:Y:S01]  /*b210*/  IMAD.MOV.U32 R38, RZ, RZ, R35 ;  /* 0x000000ffff267224 */ /* 0x000fe200078e0023 */
[----:B------:R-:W2:Y:S01]  /*b220*/  LDL.LU R34, [R1+0x1d0] ;  /* 0x0001d00001227983 */ /* 0x000ea20000300800 */
[----:B------:R-:W-:Y:S01]  /*b230*/  IMAD.MOV.U32 R37, RZ, RZ, R29 ;  /* 0x000000ffff257224 */ /* 0x000fe200078e001d */
[----:B------:R-:W-:Y:S01]  /*b240*/  ISETP.GT.U32.AND P5, PT, R57, R7, PT ;  /* 0x000000073900720c */ /* 0x000fe20003fa4070 */
[----:B------:R-:W-:Y:S01]  /*b250*/  IMAD.MOV.U32 R35, RZ, RZ, R33 ;  /* 0x000000ffff237224 */ /* 0x000fe200078e0021 */
[----:B------:R-:W3:Y:S01]  /*b260*/  LDL.LU R29, [R1+0x418] ;  /* 0x00041800011d7983 */ /* 0x000ee20000300800 */
[----:B------:R-:W-:-:S03]  /*b270*/  IMAD.HI.U32 R11, R0, R8, RZ ;  /* 0x00000008000b7227 */ /* 0x000fc600078e00ff */
[----:B------:R-:W3:Y:S01]  /*b280*/  LDL.LU R33, [R1+0x34c] ;  /* 0x00034c0001217983 */ /* 0x000ee20000300800 */
[----:B------:R-:W-:-:S03]  /*b290*/  @!P4 IMAD.IADD R9, R9, 0x1, -R57 ;  /* 0x000000010909c824 */ /* 0x000fc600078e0a39 */
[----:B------:R0:W-:Y:S01]  /*b2a0*/  STL [R1+0x26c], R5 ;  /* 0x00026c0501007387 */ /* 0x0001e20000100800 */
[----:B------:R-:W-:Y:S01]  /*b2b0*/  IMAD.MOV R11, RZ, RZ, -R11 ;  /* 0x000000ffff0b7224 */ /* 0x000fe200078e0a0b */
[----:B------:R-:W-:Y:S01]  /*b2c0*/  ISETP.GT.U32.AND P6, PT, R57, R6, PT ;  /* 0x000000063900720c */ /* 0x000fe20003fc4070 */
[----:B------:R-:W-:Y:S02]  /*b2d0*/  IMAD.MOV.U32 R12, RZ, RZ, R9 ;  /* 0x000000ffff0c7224 */ /* 0x000fe400078e0009 */
[----:B0-----:R-:W-:-:S04]  /*b2e0*/  IMAD.HI.U32 R5, R0, R4, RZ ;  /* 0x0000000400057227 */ /* 0x001fc800078e00ff */
[----:B------:R-:W-:Y:S02]  /*b2f0*/  IMAD.MOV R9, RZ, RZ, -R5 ;  /* 0x000000ffff097224 */ /* 0x000fe400078e0a05 */
[----:B------:R-:W-:Y:S02]  /*b300*/  IMAD R5, R57, R11, R8 ;  /* 0x0000000b39057224 */ /* 0x000fe400078e0208 */
[----:B------:R-:W-:-:S03]  /*b310*/  @!P5 IMAD.IADD R7, R7, 0x1, -R57 ;  /* 0x000000010707d824 */ /* 0x000fc600078e0a39 */
[----:B------:R-:W-:Y:S01]  /*b320*/  ISETP.GT.U32.AND P5, PT, R57, R5, PT ;  /* 0x000000053900720c */ /* 0x000fe20003fa4070 */
[----:B------:R-:W-:Y:S01]  /*b330*/  @!P6 IMAD.IADD R6, R6, 0x1, -R57 ;  /* 0x000000010606e824 */ /* 0x000fe200078e0a39 */
[----:B------:R-:W-:Y:S01]  /*b340*/  ISETP.GE.AND P3, PT, R42, RZ, PT ;  /* 0x000000ff2a00720c */ /* 0x000fe20003f66270 */
[----:B------:R-:W-:-:S03]  /*b350*/  IMAD.MOV.U32 R42, RZ, RZ, R7 ;  /* 0x000000ffff2a7224 */ /* 0x000fc600078e0007 */
[----:B------:R-:W-:Y:S01]  /*b360*/  ISETP.GT.U32.AND P6, PT, R57, R6, PT ;  /* 0x000000063900720c */ /* 0x000fe20003fc4070 */
[----:B------:R-:W-:-:S06]  /*b370*/  @!P2 IMAD.MOV R42, RZ, RZ, -R42 ;  /* 0x000000ffff2aa224 */ /* 0x000fcc00078e0a2a */
[----:B------:R-:W-:Y:S01]  /*b380*/  @!P5 IMAD.IADD R5, R5, 0x1, -R57 ;  /* 0x000000010505d824 */ /* 0x000fe200078e0a39 */
[----:B------:R-:W-:-:S04]  /*b390*/  ISETP.GE.AND P0, PT, R44, RZ, PT ;  /* 0x000000ff2c00720c */ /* 0x000fc80003f06270 */
[----:B------:R-:W-:Y:S01]  /*b3a0*/  ISETP.GT.U32.AND P2, PT, R57, R5, PT ;  /* 0x000000053900720c */ /* 0x000fe20003f44070 */
[----:B------:R-:W-:Y:S01]  /*b3b0*/  IMAD.MOV.U32 R44, RZ, RZ, R39 ;  /* 0x000000ffff2c7224 */ /* 0x000fe200078e0027 */
[----:B------:R-:W-:Y:S01]  /*b3c0*/  ISETP.GE.AND P4, PT, R43, RZ, PT ;  /* 0x000000ff2b00720c */ /* 0x000fe20003f86270 */
[----:B------:R-:W-:Y:S02]  /*b3d0*/  @!P6 IMAD.IADD R6, R6, 0x1, -R57 ;  /* 0x000000010606e824 */ /* 0x000fe400078e0a39 */
[----:B------:R-:W-:Y:S01]  /*b3e0*/  IMAD.MOV.U32 R39, RZ, RZ, R20 ;  /* 0x000000ffff277224 */ /* 0x000fe200078e0014 */
[----:B------:R-:W-:Y:S01]  /*b3f0*/  IABS R2, R41 ;  /* 0x0000002900027213 */ /* 0x000fe20000000000 */
[----:B------:R-:W-:Y:S01]  /*b400*/  @!P1 IMAD.MOV R12, RZ, RZ, -R12 ;  /* 0x000000ffff0c9224 */ /* 0x000fe200078e0a0c */
[----:B------:R-:W-:Y:S01]  /*b410*/  ISETP.GE.AND P1, PT, R41, RZ, PT ;  /* 0x000000ff2900720c */ /* 0x000fe20003f26270 */
[----:B------:R-:W-:Y:S01]  /*b420*/  IMAD.MOV.U32 R41, RZ, RZ, R6 ;  /* 0x000000ffff297224 */ /* 0x000fe200078e0006 */
[----:B------:R-:W-:Y:S01]  /*b430*/  STL [R1+0x268], R10 ;  /* 0x0002680a01007387 */ /* 0x000fe20000100800 */
[----:B------:R-:W-:-:S02]  /*b440*/  IMAD.MOV.U32 R43, RZ, RZ, R39 ;  /* 0x000000ffff2b7224 */ /* 0x000fc400078e0027 */
[----:B------:R-:W-:Y:S01]  /*b450*/  IMAD.MOV.U32 R39, RZ, RZ, R38 ;  /* 0x000000ffff277224 */ /* 0x000fe200078e0026 */
[----:B------:R-:W-:Y:S01]  /*b460*/  STL [R1+0x260], R12 ;  /* 0x0002600c01007387 */ /* 0x000fe20000100800 */
[----:B------:R-:W-:Y:S02]  /*b470*/  @!P2 IMAD.IADD R5, R5, 0x1, -R57 ;  /* 0x000000010505a824 */ /* 0x000fe400078e0a39 */
[----:B------:R-:W-:Y:S01]  /*b480*/  IMAD.MOV.U32 R38, RZ, RZ, R37 ;  /* 0x000000ffff267224 */ /* 0x000fe200078e0025 */
[----:B------:R-:W4:Y:S01]  /*b490*/  LDL.LU R20, [R1+0x41c] ;  /* 0x00041c0001147983 */ /* 0x000f220000300800 */
[----:B------:R-:W-:Y:S01]  /*b4a0*/  @!P0 IMAD.MOV R41, RZ, RZ, -R41 ;  /* 0x000000ffff298224 */ /* 0x000fe200078e0a29 */
[----:B------:R-:W-:Y:S01]  /*b4b0*/  IABS R8, R40 ;  /* 0x0000002800087213 */ /* 0x000fe20000000000 */
[----:B------:R-:W-:Y:S01]  /*b4c0*/  IMAD.MOV.U32 R37, RZ, RZ, R36 ;  /* 0x000000ffff257224 */ /* 0x000fe200078e0024 */
[----:B------:R0:W-:Y:S01]  /*b4d0*/  STL [R1+0x254], R42 ;  /* 0x0002542a01007387 */ /* 0x0001e20000100800 */
[----:B------:R-:W-:Y:S01]  /*b4e0*/  ISETP.GE.AND P0, PT, R40, RZ, PT ;  /* 0x000000ff2800720c */ /* 0x000fe20003f06270 */
[----:B------:R-:W-:-:S02]  /*b4f0*/  IMAD.MOV.U32 R40, RZ, RZ, R5 ;  /* 0x000000ffff287224 */ /* 0x000fc400078e0005 */
[----:B------:R-:W-:Y:S02]  /*b500*/  IMAD.MOV.U32 R36, RZ, RZ, R35 ;  /* 0x000000ffff247224 */ /* 0x000fe400078e0023 */
[----:B-----5:R-:W-:Y:S02]  /*b510*/  IMAD.MOV.U32 R35, RZ, RZ, R32 ;  /* 0x000000ffff237224 */ /* 0x020fe400078e0020 */
[----:B0-----:R-:W-:Y:S02]  /*b520*/  IMAD.MOV.U32 R42, RZ, RZ, R39 ;  /* 0x000000ffff2a7224 */ /* 0x001fe400078e0027 */
[----:B------:R-:W-:Y:S02]  /*b530*/  IMAD.MOV.U32 R39, RZ, RZ, R38 ;  /* 0x000000ffff277224 */ /* 0x000fe400078e0026 */
[----:B------:R-:W-:Y:S01]  /*b540*/  IMAD.MOV.U32 R38, RZ, RZ, R37 ;  /* 0x000000ffff267224 */ /* 0x000fe200078e0025 */
[----:B------:R0:W-:Y:S01]  /*b550*/  STL [R1+0x250], R41 ;  /* 0x0002502901007387 */ /* 0x0001e20000100800 */
[----:B------:R-:W-:-:S02]  /*b560*/  @!P4 IMAD.MOV R40, RZ, RZ, -R40 ;  /* 0x000000ffff28c224 */ /* 0x000fc400078e0a28 */
[----:B------:R-:W-:Y:S01]  /*b570*/  IMAD.MOV.U32 R37, RZ, RZ, R36 ;  /* 0x000000ffff257224 */ /* 0x000fe200078e0024 */
[----:B------:R-:W5:Y:S01]  /*b580*/  LDL.LU R32, [R1+0x370] ;  /* 0x0003700001207983 */ /* 0x000f620000300800 */
[----:B------:R-:W-:-:S03]  /*b590*/  IMAD.MOV.U32 R36, RZ, RZ, R35 ;  /* 0x000000ffff247224 */ /* 0x000fc600078e0023 */
[----:B------:R-:W5:Y:S01]  /*b5a0*/  LDL.LU R35, [R1+0x358] ;  /* 0x0003580001237983 */ /* 0x000f620000300800 */
[----:B0-----:R-:W-:Y:S02]  /*b5b0*/  IMAD.MOV.U32 R41, RZ, RZ, R38 ;  /* 0x000000ffff297224 */ /* 0x001fe400078e0026 */
[----:B------:R-:W-:Y:S01]  /*b5c0*/  IMAD.MOV.U32 R38, RZ, RZ, R23 ;  /* 0x000000ffff267224 */ /* 0x000fe200078e0017 */
[----:B------:R0:W-:Y:S01]  /*b5d0*/  STL [R1+0x248], R40 ;  /* 0x0002482801007387 */ /* 0x0001e20000100800 */
[----:B------:R-:W-:Y:S02]  /*b5e0*/  IMAD.MOV.U32 R23, RZ, RZ, R21 ;  /* 0x000000ffff177224 */ /* 0x000fe400078e0015 */
[----:B------:R-:W-:Y:S02]  /*b5f0*/  IMAD.MOV.U32 R21, RZ, RZ, R28 ;  /* 0x000000ffff157224 */ /* 0x000fe400078e001c */
[----:B------:R-:W5:Y:S01]  /*b600*/  LDL.LU R28, [R1+0x420] ;  /* 0x00042000011c7983 */ /* 0x000f620000300800 */
[----:B------:R-:W-:-:S02]  /*b610*/  IMAD R4, R57, R9, R4 ;  /* 0x0000000939047224 */ /* 0x000fc400078e0204 */
[----:B------:R-:W-:-:S03]  /*b620*/  IMAD.HI.U32 R12, R0, R2, RZ ;  /* 0x00000002000c7227 */ /* 0x000fc600078e00ff */
[----:B------:R-:W-:Y:S01]  /*b630*/  ISETP.GT.U32.AND P6, PT, R57, R4, PT ;  /* 0x000000043900720c */ /* 0x000fe20003fc4070 */
[----:B------:R-:W-:-:S04]  /*b640*/  IMAD.MOV R12, RZ, RZ, -R12 ;  /* 0x000000ffff0c7224 */ /* 0x000fc800078e0a0c */
[----:B------:R-:W-:Y:S01]  /*b650*/  IMAD R2, R57, R12, R2 ;  /* 0x0000000c39027224 */ /* 0x000fe200078e0202 */
[----:B------:R-:W-:-:S04]  /*b660*/  IABS R9, R47 ;  /* 0x0000002f00097213 */ /* 0x000fc80000000000 */
[----:B------:R-:W-:-:S03]  /*b670*/  ISETP.GT.U32.AND P5, PT, R57, R2, PT ;  /* 0x000000023900720c */ /* 0x000fc60003fa4070 */
[----:B------:R-:W-:Y:S01]  /*b680*/  @!P6 IMAD.IADD R4, R4, 0x1, -R57 ;  /* 0x000000010404e824 */ /* 0x000fe200078e0a39 */
[----:B------:R-:W-:Y:S01]  /*b690*/  IABS R10, R46 ;  /* 0x0000002e000a7213 */ /* 0x000fe20000000000 */
[----:B------:R-:W-:-:S03]  /*b6a0*/  IMAD.HI.U32 R13, R0, R9, RZ ;  /* 0x00000009000d7227 */ /* 0x000fc600078e00ff */
[----:B------:R-:W-:Y:S01]  /*b6b0*/  ISETP.GT.U32.AND P6, PT, R57, R4, PT ;  /* 0x000000043900720c */ /* 0x000fe20003fc4070 */
[----:B------:R-:W-:-:S04]  /*b6c0*/  IMAD.HI.U32 R14, R0, R10, RZ ;  /* 0x0000000a000e7227 */ /* 0x000fc800078e00ff */
[----:B------:R-:W-:Y:S02]  /*b6d0*/  IMAD.MOV R13, RZ, RZ, -R13 ;  /* 0x000000ffff0d7224 */ /* 0x000fe400078e0a0d */
[----:B------:R-:W-:Y:S02]  /*b6e0*/  IMAD.MOV R14, RZ, RZ, -R14 ;  /* 0x000000ffff0e7224 */ /* 0x000fe400078e0a0e */
[----:B------:R-:W-:Y:S01]  /*b6f0*/  IMAD R9, R57, R13, R9 ;  /* 0x0000000d39097224 */ /* 0x000fe200078e0209 */
[----:B------:R-:W-:Y:S01]  /*b700*/  IABS R11, R45 ;  /* 0x0000002d000b7213 */ /* 0x000fe20000000000 */
[----:B------:R-:W-:Y:S02]  /*b710*/  @!P5 IMAD.IADD R2, R2, 0x1, -R57 ;  /* 0x000000010202d824 */ /* 0x000fe400078e0a39 */
[----:B------:R-:W-:-:S04]  /*b720*/  IMAD.HI.U32 R12, R0, R8, RZ ;  /* 0x00000008000c7227 */ /* 0x000fc800078e00ff */
[C---:B------:R-:W-:Y:S02]  /*b730*/  IMAD R10, R57.reuse, R14, R10 ;  /* 0x0000000e390a7224 */ /* 0x040fe400078e020a */
[----:B------:R-:W-:Y:S01]  /*b740*/  @!P6 IMAD.IADD R4, R4, 0x1, -R57 ;  /* 0x000000010404e824 */ /* 0x000fe200078e0a39 */
[C---:B------:R-:W-:Y:S01]  /*b750*/  ISETP.GT.U32.AND P6, PT, R57.reuse, R9, PT ;  /* 0x000000093900720c */ /* 0x040fe20003fc4070 */
[----:B------:R-:W-:Y:S01]  /*b760*/  IMAD.MOV R12, RZ, RZ, -R12 ;  /* 0x000000ffff0c7224 */ /* 0x000fe200078e0a0c */
[C---:B------:R-:W-:Y:S01]  /*b770*/  ISETP.GT.U32.AND P5, PT, R57.reuse, R2, PT ;  /* 0x000000023900720c */ /* 0x040fe20003fa4070 */
[----:B------:R-:W-:Y:S01]  /*b780*/  IMAD.HI.U32 R15, R0, R11, RZ ;  /* 0x0000000b000f7227 */ /* 0x000fe200078e00ff */
[----:B------:R-:W-:-:S03]  /*b790*/  ISETP.GT.U32.AND P4, PT, R57, R10, PT ;  /* 0x0000000a3900720c */ /* 0x000fc60003f84070 */
[C---:B------:R-:W-:Y:S02]  /*b7a0*/  IMAD R12, R57.reuse, R12, R8 ;  /* 0x0000000c390c7224 */ /* 0x040fe400078e0208 */
[----:B------:R-:W-:Y:S01]  /*b7b0*/  IMAD.MOV R15, RZ, RZ, -R15 ;  /* 0x000000ffff0f7224 */ /* 0x000fe200078e0a0f */
[----:B------:R-:W-:Y:S02]  /*b7c0*/  IABS R6, R44 ;  /* 0x0000002c00067213 */ /* 0x000fe40000000000 */
[C---:B------:R-:W-:Y:S01]  /*b7d0*/  ISETP.GT.U32.AND P2, PT, R57.reuse, R12, PT ;  /* 0x0000000c3900720c */ /* 0x040fe20003f44070 */
[----:B------:R-:W-:Y:S02]  /*b7e0*/  IMAD R11, R57, R15, R11 ;  /* 0x0000000f390b7224 */ /* 0x000fe400078e020b */
[----:B------:R-:W-:Y:S02]  /*b7f0*/  @!P6 IMAD.IADD R9, R9, 0x1, -R57 ;  /* 0x000000010909e824 */ /* 0x000fe400078e0a39 */
[----:B------:R-:W-:-:S02]  /*b800*/  IMAD.MOV.U32 R7, RZ, RZ, R4 ;  /* 0x000000ffff077224 */ /* 0x000fc400078e0004 */
[--C-:B------:R-:W-:Y:S01]  /*b810*/  @!P5 IMAD.IADD R2, R2, 0x1, -R57.reuse ;  /* 0x000000010202d824 */ /* 0x100fe200078e0a39 */
[C---:B------:R-:W-:Y:S01]  /*b820*/  ISETP.GT.U32.AND P5, PT, R57.reuse, R11, PT ;  /* 0x0000000b3900720c */ /* 0x040fe20003fa4070 */
[----:B------:R-:W-:Y:S02]  /*b830*/  IMAD.MOV.U32 R4, RZ, RZ, R6 ;  /* 0x000000ffff047224 */ /* 0x000fe400078e0006 */
[----:B------:R-:W-:Y:S01]  /*b840*/  @!P4 IMAD.IADD R10, R10, 0x1, -R57 ;  /* 0x000000010a0ac824 */ /* 0x000fe200078e0a39 */
[----:B------:R-:W-:Y:S01]  /*b850*/  ISETP.GT.U32.AND P4, PT, R57, R9, PT ;  /* 0x000000093900720c */ /* 0x000fe20003f84070 */
[----:B------:R-:W-:Y:S01]  /*b860*/  IMAD.HI.U32 R6, R0, R4, RZ ;  /* 0x0000000400067227 */ /* 0x000fe200078e00ff */
[----:B------:R-:W-:-:S03]  /*b870*/  IABS R5, R43 ;  /* 0x0000002b00057213 */ /* 0x000fc60000000000 */
[----:B------:R-:W-:Y:S02]  /*b880*/  @!P3 IMAD.MOV R7, RZ, RZ, -R7 ;  /* 0x000000ffff07b224 */ /* 0x000fe400078e0a07 */
[----:B------:R-:W-:Y:S02]  /*b890*/  @!P2 IMAD.IADD R12, R12, 0x1, -R57 ;  /* 0x000000010c0ca824 */ /* 0x000fe400078e0a39 */
[----:B------:R-:W-:Y:S02]  /*b8a0*/  IMAD.MOV R6, RZ, RZ, -R6 ;  /* 0x000000ffff067224 */ /* 0x000fe400078e0a06 */
[----:B0-----:R-:W-:Y:S02]  /*b8b0*/  IMAD.MOV.U32 R40, RZ, RZ, R39 ;  /* 0x000000ffff287224 */ /* 0x001fe400078e0027 */
[----:B------:R-:W-:Y:S02]  /*b8c0*/  IMAD.MOV.U32 R39, RZ, RZ, R27 ;  /* 0x000000ffff277224 */ /* 0x000fe400078e001b */
[----:B------:R-:W-:Y:S01]  /*b8d0*/  IMAD.MOV.U32 R27, RZ, RZ, R52 ;  /* 0x000000ffff1b7224 */ /* 0x000fe200078e0034 */
[C---:B------:R-:W-:Y:S01]  /*b8e0*/  ISETP.GT.U32.AND P6, PT, R57.reuse, R12, PT ;  /* 0x0000000c3900720c */ /* 0x040fe20003fc4070 */
[----:B------:R-:W5:Y:S01]  /*b8f0*/  LDL.LU R52, [R1+0x3b8] ;  /* 0x0003b80001347983 */ /* 0x000f620000300800 */
[----:B------:R-:W-:-:S02]  /*b900*/  IMAD R4, R57, R6, R4 ;  /* 0x0000000639047224 */ /* 0x000fc400078e0204 */
[--C-:B------:R-:W-:Y:S01]  /*b910*/  @!P5 IMAD.IADD R11, R11, 0x1, -R57.reuse ;  /* 0x000000010b0bd824 */ /* 0x100fe200078e0a39 */
[----:B------:R0:W-:Y:S01]  /*b920*/  STL [R1+0x244], R7 ;  /* 0x0002440701007387 */ /* 0x0001e20000100800 */
[----:B------:R-:W-:Y:S01]  /*b930*/  ISETP.GT.U32.AND P5, PT, R57, R10, PT ;  /* 0x0000000a3900720c */ /* 0x000fe20003fa4070 */
[----:B------:R-:W-:Y:S01]  /*b940*/  @!P4 IMAD.IADD R9, R9, 0x1, -R57 ;  /* 0x000000010909c824 */ /* 0x000fe200078e0a39 */
[----:B------:R-:W-:Y:S01]  /*b950*/  ISETP.GT.U32.AND P4, PT, R57, R4, PT ;  /* 0x000000043900720c */ /* 0x000fe20003f84070 */
[----:B0-----:R-:W-:Y:S02]  /*b960*/  IMAD.MOV.U32 R7, RZ, RZ, R2 ;  /* 0x000000ffff077224 */ /* 0x001fe400078e0002 */
[----:B------:R-:W-:-:S04]  /*b970*/  IMAD.HI.U32 R2, R0, R5, RZ ;  /* 0x0000000500027227 */ /* 0x000fc800078e00ff */
[----:B------:R-:W-:Y:S02]  /*b980*/  IMAD.MOV R2, RZ, RZ, -R2 ;  /* 0x000000ffff027224 */ /* 0x000fe400078e0a02 */
[----:B------:R-:W-:Y:S02]  /*b990*/  @!P1 IMAD.MOV R7, RZ, RZ, -R7 ;  /* 0x000000ffff079224 */ /* 0x000fe400078e0a07 */
[C---:B------:R-:W-:Y:S01]  /*b9a0*/  IMAD R2, R57.reuse, R2, R5 ;  /* 0x0000000239027224 */ /* 0x040fe200078e0205 */
[C---:B------:R-:W-:Y:S01]  /*b9b0*/  ISETP.GT.U32.AND P1, PT, R57.reuse, R11, PT ;  /* 0x0000000b3900720c */ /* 0x040fe20003f24070 */
[--C-:B------:R-:W-:Y:S02]  /*b9c0*/  @!P6 IMAD.IADD R12, R12, 0x1, -R57.reuse ;  /* 0x000000010c0ce824 */ /* 0x100fe400078e0a39 */
[--C-:B------:R-:W-:Y:S01]  /*b9d0*/  @!P5 IMAD.IADD R10, R10, 0x1, -R57.reuse ;  /* 0x000000010a0ad824 */ /* 0x100fe200078e0a39 */
[----:B------:R-:W-:Y:S01]  /*b9e0*/  ISETP.GT.U32.AND P5, PT, R57, R2, PT ;  /* 0x000000023900720c */ /* 0x000fe20003fa4070 */
[----:B------:R-:W-:-:S02]  /*b9f0*/  @!P4 IMAD.IADD R4, R4, 0x1, -R57 ;  /* 0x000000010404c824 */ /* 0x000fc400078e0a39 */
[----:B------:R-:W-:Y:S01]  /*ba00*/  IMAD.MOV.U32 R14, RZ, RZ, R12 ;  /* 0x000000ffff0e7224 */ /* 0x000fe200078e000c */
[----:B------:R-:W-:-:S03]  /*ba10*/  ISETP.GE.AND P3, PT, R47, RZ, PT ;  /* 0x000000ff2f00720c */ /* 0x000fc60003f66270 */
[----:B------:R-:W-:Y:S01]  /*ba20*/  @!P0 IMAD.MOV R14, RZ, RZ, -R14 ;  /* 0x000000ffff0e8224 */ /* 0x000fe200078e0a0e */
[----:B------:R-:W-:Y:S01]  /*ba30*/  ISETP.GT.U32.AND P0, PT, R57, R4, PT ;  /* 0x000000043900720c */ /* 0x000fe20003f04070 */
[--C-:B------:R-:W-:Y:S01]  /*ba40*/  @!P1 IMAD.IADD R11, R11, 0x1, -R57.reuse ;  /* 0x000000010b0b9824 */ /* 0x100fe200078e0a39 */
[----:B------:R-:W-:Y:S02]  /*ba50*/  ISETP.GE.AND P2, PT, R46, RZ, PT ;  /* 0x000000ff2e00720c */ /* 0x000fe40003f46270 */
[----:B------:R-:W-:Y:S02]  /*ba60*/  ISETP.GE.AND P6, PT, R45, RZ, PT ;  /* 0x000000ff2d00720c */ /* 0x000fe40003fc6270 */
[----:B------:R-:W-:Y:S01]  /*ba70*/  ISETP.GE.AND P1, PT, R44, RZ, PT ;  /* 0x000000ff2c00720c */ /* 0x000fe20003f26270 */
[----:B------:R-:W-:Y:S01]  /*ba80*/  @!P5 IMAD.IADD R2, R2, 0x1, -R57 ;  /* 0x000000010202d824 */ /* 0x000fe200078e0a39 */
[----:B------:R0:W-:Y:S01]  /*ba90*/  STL [R1+0x240], R7 ;  /* 0x0002400701007387 */ /* 0x0001e20000100800 */
[----:B------:R-:W-:-:S03]  /*baa0*/  @!P3 IMAD.MOV R9, RZ, RZ, -R9 ;  /* 0x000000ffff09b224 */ /* 0x000fc600078e0a09 */
[----:B------:R-:W-:Y:S01]  /*bab0*/  ISETP.GT.U32.AND P5, PT, R57, R2, PT ;  /* 0x000000023900720c */ /* 0x000fe20003fa4070 */
[----:B------:R-:W-:Y:S01]  /*bac0*/  @!P0 IMAD.IADD R4, R4, 0x1, -R57 ;  /* 0x0000000104048824 */ /* 0x000fe200078e0a39 */
[----:B------:R-:W-:Y:S01]  /*bad0*/  STL [R1+0x23c], R14 ;  /* 0x00023c0e01007387 */ /* 0x000fe20000100800 */
[----:B------:R-:W-:Y:S01]  /*bae0*/  @!P2 IMAD.MOV R10, RZ, RZ, -R10 ;  /* 0x000000ffff0aa224 */ /* 0x000fe200078e0a0a */
[----:B0-----:R-:W-:Y:S01]  /*baf0*/  IABS R7, R41 ;  /* 0x0000002900077213 */ /* 0x001fe20000000000 */
[----:B------:R-:W-:Y:S01]  /*bb00*/  @!P6 IMAD.MOV R11, RZ, RZ, -R11 ;  /* 0x000000ffff0be224 */ /* 0x000fe200078e0a0b */
[----:B------:R-:W-:Y:S01]  /*bb10*/  IABS R5, R40 ;  /* 0x0000002800057213 */ /* 0x000fe20000000000 */
[----:B------:R0:W-:Y:S01]  /*bb20*/  STL [R1+0x238], R9 ;  /* 0x0002380901007387 */ /* 0x0001e20000100800 */
[----:B------:R-:W-:Y:S01]  /*bb30*/  ISETP.GE.AND P0, PT, R40, RZ, PT ;  /* 0x000000ff2800720c */ /* 0x000fe20003f06270 */
[----:B------:R-:W-:Y:S01]  /*bb40*/  @!P1 IMAD.MOV R4, RZ, RZ, -R4 ;  /* 0x000000ffff049224 */ /* 0x000fe200078e0a04 */
[----:B------:R-:W-:Y:S01]  /*bb50*/  ISETP.GE.AND P4, PT, R43, RZ, PT ;  /* 0x000000ff2b00720c */ /* 0x000fe20003f86270 */
[----:B------:R-:W5:Y:S01]  /*bb60*/  LDL.LU R48, [R1+0x1d4] ;  /* 0x0001d40001307983 */ /* 0x000f620000300800 */
[----:B------:R-:W-:-:S02]  /*bb70*/  IMAD.MOV.U32 R40, RZ, RZ, R39 ;  /* 0x000000ffff287224 */ /* 0x000fc400078e0027 */
[----:B------:R-:W-:Y:S01]  /*bb80*/  IMAD.HI.U32 R13, R0, R7, RZ ;  /* 0x00000007000d7227 */ /* 0x000fe200078e00ff */
[----:B------:R-:W5:Y:S03]  /*bb90*/  LDL.LU R47, [R1+0x1d8] ;  /* 0x0001d800012f7983 */ /* 0x000f660000300800 */
[----:B------:R-:W-:Y:S01]  /*bba0*/  IMAD.MOV.U32 R39, RZ, RZ, R38 ;  /* 0x000000ffff277224 */ /* 0x000fe200078e0026 */
[----:B------:R-:W-:Y:S01]  /*bbb0*/  STL [R1+0x234], R10 ;  /* 0x0002340a01007387 */ /* 0x000fe20000100800 */
[----:B------:R-:W-:Y:S02]  /*bbc0*/  IMAD.MOV.U32 R38, RZ, RZ, R37 ;  /* 0x000000ffff267224 */ /* 0x000fe400078e0025 */
[----:B------:R-:W-:Y:S01]  /*bbd0*/  IMAD.MOV.U32 R37, RZ, RZ, R36 ;  /* 0x000000ffff257224 */ /* 0x000fe200078e0024 */
[----:B------:R-:W-:Y:S01]  /*bbe0*/  STL [R1+0x228], R11 ;  /* 0x0002280b01007387 */ /* 0x000fe20000100800 */
[----:B------:R-:W-:Y:S01]  /*bbf0*/  IMAD.MOV R12, RZ, RZ, -R13 ;  /* 0x000000ffff0c7224 */ /* 0x000fe200078e0a0d */
[----:B------:R-:W-:-:S02]  /*bc00*/  ISETP.GE.AND P1, PT, R40, RZ, PT ;  /* 0x000000ff2800720c */ /* 0x000fc40003f26270 */
[----:B------:R1:W-:Y:S01]  /*bc10*/  STL [R1+0x22c], R4 ;  /* 0x00022c0401007387 */ /* 0x0003e20000100800 */
[----:B------:R-:W-:Y:S02]  /*bc20*/  @!P5 IMAD.IADD R2, R2, 0x1, -R57 ;  /* 0x000000010202d824 */ /* 0x000fe400078e0a39 */
[----:B0-----:R-:W-:Y:S02]  /*bc30*/  IMAD R9, R57, R12, R7 ;  /* 0x0000000c39097224 */ /* 0x001fe400078e0207 */
[----:B------:R-:W-:Y:S01]  /*bc40*/  IMAD.MOV.U32 R7, RZ, RZ, R2 ;  /* 0x000000ffff077224 */ /* 0x000fe200078e0002 */
[----:B-1----:R-:W-:Y:S01]  /*bc50*/  IABS R4, R40 ;  /* 0x0000002800047213 */ /* 0x002fe20000000000 */
[----:B------:R-:W-:Y:S02]  /*bc60*/  IMAD.MOV.U32 R40, RZ, RZ, R39 ;  /* 0x000000ffff287224 */ /* 0x000fe400078e0027 */
[----:B------:R-:W-:Y:S02]  /*bc70*/  IMAD.MOV.U32 R39, RZ, RZ, R38 ;  /* 0x000000ffff277224 */ /* 0x000fe400078e0026 */
[----:B------:R-:W-:-:S02]  /*bc80*/  IMAD.MOV.U32 R38, RZ, RZ, R37 ;  /* 0x000000ffff267224 */ /* 0x000fc400078e0025 */
[----:B------:R-:W-:Y:S01]  /*bc90*/  @!P4 IMAD.MOV R7, RZ, RZ, -R7 ;  /* 0x000000ffff07c224 */ /* 0x000fe200078e0a07 */
        /* <DEDUP_REMOVED lines=24> */
[----:B----4-:R-:W-:Y:S02]  /*be20*/  IMAD.MOV.U32 R30, RZ, RZ, R54 ;  /* 0x000000ffff1e7224 */ /* 0x010fe400078e0036 */
[----:B------:R-:W-:-:S02]  /*be30*/  IMAD.MOV.U32 R38, RZ, RZ, R31 ;  /* 0x000000ffff267224 */ /* 0x000fc400078e001f */
[----:B-----5:R-:W-:Y:S02]  /*be40*/  IMAD.MOV.U32 R27, RZ, RZ, R28 ;  /* 0x000000ffff1b7224 */ /* 0x020fe400078e001c */
[----:B------:R-:W-:Y:S02]  /*be50*/  IMAD.MOV.U32 R28, RZ, RZ, R55 ;  /* 0x000000ffff1c7224 */ /* 0x000fe400078e0037 */
[----:B------:R-:W2:Y:S04]  /*be60*/  LDL.LU R55, [R1+0x374] ;  /* 0x0003740001377983 */ /* 0x000ea80000300800 */
[----:B------:R0:W-:Y:S04]  /*be70*/  STL [R1+0x230], R7 ;  /* 0x0002300701007387 */ /* 0x0001e80000100800 */
[----:B------:R-:W3:Y:S04]  /*be80*/  LDL.LU R22, [R1+0x460] ;  /* 0x0004600001167983 */ /* 0x000ee80000300800 */
[----:B------:R-:W4:Y:S04]  /*be90*/  LDL.LU R24, [R1+0x3ec] ;  /* 0x0003ec0001187983 */ /* 0x000f280000300800 */
[----:B------:R-:W5:Y:S04]  /*bea0*/  LDL.LU R54, [R1+0x4c8] ;  /* 0x0004c80001367983 */ /* 0x000f680000300800 */
[----:B------:R-:W3:Y:S01]  /*beb0*/  LDL.LU R31, [R1+0x354] ;  /* 0x00035400011f7983 */ /* 0x000ee20000300800 */
[----:B------:R-:W-:-:S02]  /*bec0*/  IABS R8, R42 ;  /* 0x0000002a00087213 */ /* 0x000fc40000000000 */
[----:B------:R-:W-:Y:S01]  /*bed0*/  ISETP.GT.U32.AND P5, PT, R57, R9, PT ;  /* 0x000000093900720c */ /* 0x000fe20003fa4070 */
[----:B------:R-:W4:Y:S02]  /*bee0*/  LDL.LU R43, [R1+0x1dc] ;  /* 0x0001dc00012b7983 */ /* 0x000f240000300800 */
[----:B------:R-:W-:-:S04]  /*bef0*/  IMAD.HI.U32 R6, R0, R8, RZ ;  /* 0x0000000800067227 */ /* 0x000fc800078e00ff */
[----:B------:R-:W-:-:S04]  /*bf00*/  IMAD.MOV R6, RZ, RZ, -R6 ;  /* 0x000000ffff067224 */ /* 0x000fc800078e0a06 */
[----:B------:R-:W-:-:S05]  /*bf10*/  IMAD R8, R57, R6, R8 ;  /* 0x0000000639087224 */ /* 0x000fca00078e0208 */
[----:B------:R-:W-:Y:S02]  /*bf20*/  ISETP.GT.U32.AND P3, PT, R57, R8, PT ;  /* 0x000000083900720c */ /* 0x000fe40003f64070 */
[----:B------:R-:W-:Y:S02]  /*bf30*/  ISETP.GE.AND P4, PT, R40, RZ, PT ;  /* 0x000000ff2800720c */ /* 0x000fe40003f86270 */
[----:B------:R-:W-:Y:S02]  /*bf40*/  IABS R2, R40 ;  /* 0x0000002800027213 */ /* 0x000fe40000000000 */
[----:B------:R-:W4:Y:S01]  /*bf50*/  LDL.LU R40, [R1+0x1e0] ;  /* 0x0001e00001287983 */ /* 0x000f220000300800 */
[----:B------:R-:W-:-:S06]  /*bf60*/  @!P5 IMAD.IADD R9, R9, 0x1, -R57 ;  /* 0x000000010909d824 */ /* 0x000fcc00078e0a39 */
[----:B------:R-:W-:Y:S02]  /*bf70*/  @!P3 IMAD.IADD R8, R8, 0x1, -R57 ;  /* 0x000000010808b824 */ /* 0x000fe400078e0a39 */
[----:B------:R-:W-:-:S03]  /*bf80*/  IMAD.HI.U32 R6, R0, R5, RZ ;  /* 0x0000000500067227 */ /* 0x000fc600078e00ff */
[C---:B------:R-:W-:Y:S01]  /*bf90*/  ISETP.GT.U32.AND P3, PT, R57.reuse, R8, PT ;  /* 0x000000083900720c */ /* 0x040fe20003f64070 */
[----:B------:R-:W-:Y:S01]  /*bfa0*/  IMAD.MOV R6, RZ, RZ, -R6 ;  /* 0x000000ffff067224 */ /* 0x000fe200078e0a06 */
[C---:B------:R-:W-:Y:S02]  /*bfb0*/  ISETP.GT.U32.AND P5, PT, R57.reuse, R9, PT ;  /* 0x000000093900720c */ /* 0x040fe40003fa4070 */
[----:B------:R-:W-:Y:S01]  /*bfc0*/  ISETP.GE.AND P2, PT, R42, RZ, PT ;  /* 0x000000ff2a00720c */ /* 0x000fe20003f46270 */
[----:B------:R-:W-:-:S08]  /*bfd0*/  IMAD R5, R57, R6, R5 ;  /* 0x0000000639057224 */ /* 0x000fd000078e0205 */
[--C-:B------:R-:W-:Y:S01]  /*bfe0*/  @!P3 IMAD.IADD R8, R8, 0x1, -R57.reuse ;  /* 0x000000010808b824 */ /* 0x100fe200078e0a39 */
[----:B------:R-:W-:Y:S01]  /*bff0*/  ISETP.GT.U32.AND P3, PT, R57, R5, PT ;  /* 0x000000053900720c */ /* 0x000fe20003f64070 */
[----:B------:R-:W-:Y:S02]  /*c000*/  @!P5 IMAD.IADD R9, R9, 0x1, -R57 ;  /* 0x000000010909d824 */ /* 0x000fe400078e0a39 */
[----:B------:R-:W-:Y:S02]  /*c010*/  IMAD.MOV.U32 R15, RZ, RZ, R8 ;  /* 0x000000ffff0f7224 */ /* 0x000fe400078e0008 */
[----:B------:R-:W-:Y:S02]  /*c020*/  @!P6 IMAD.MOV R9, RZ, RZ, -R9 ;  /* 0x000000ffff09e224 */ /* 0x000fe400078e0a09 */
[----:B------:R-:W-:Y:S02]  /*c030*/  @!P2 IMAD.MOV R15, RZ, RZ, -R15 ;  /* 0x000000ffff0fa224 */ /* 0x000fe400078e0a0f */
[----:B------:R-:W-:-:S02]  /*c040*/  IMAD.MOV.U32 R44, RZ, RZ, R37 ;  /* 0x000000ffff2c7224 */ /* 0x000fc400078e0025 */
[----:B------:R-:W-:Y:S01]  /*c050*/  IMAD.MOV.U32 R37, RZ, RZ, R35 ;  /* 0x000000ffff257224 */ /* 0x000fe200078e0023 */
[----:B------:R-:W-:Y:S01]  /*c060*/  STL [R1+0x224], R15 ;  /* 0x0002240f01007387 */ /* 0x000fe20000100800 */
[----:B------:R-:W-:Y:S02]  /*c070*/  IMAD.MOV.U32 R42, RZ, RZ, R38 ;  /* 0x000000ffff2a7224 */ /* 0x000fe400078e0026 */
[----:B------:R-:W-:Y:S01]  /*c080*/  IMAD.MOV.U32 R35, RZ, RZ, R28 ;  /* 0x000000ffff237224 */ /* 0x000fe200078e001c */
[----:B------:R1:W-:Y:S01]  /*c090*/  STL [R1+0x220], R9 ;  /* 0x0002200901007387 */ /* 0x0003e20000100800 */
[----:B------:R-:W-:Y:S01]  /*c0a0*/  @!P3 IMAD.IADD R5, R5, 0x1, -R57 ;  /* 0x000000010505b824 */ /* 0x000fe200078e0a39 */
[----:B------:R-:W-:Y:S02]  /*c0b0*/  IABS R6, R41 ;  /* 0x0000002900067213 */ /* 0x000fe40000000000 */
[----:B------:R-:W-:Y:S01]  /*c0c0*/  ISETP.GE.AND P3, PT, R41, RZ, PT ;  /* 0x000000ff2900720c */ /* 0x000fe20003f66270 */
[----:B------:R-:W-:-:S02]  /*c0d0*/  IMAD.MOV.U32 R41, RZ, RZ, R39 ;  /* 0x000000ffff297224 */ /* 0x000fc400078e0027 */
[----:B--2---:R-:W-:Y:S02]  /*c0e0*/  IMAD.MOV.U32 R28, RZ, RZ, R55 ;  /* 0x000000ffff1c7224 */ /* 0x004fe400078e0037 */
[----:B------:R-:W2:Y:S01]  /*c0f0*/  LDL.LU R55, [R1+0x408] ;  /* 0x0004080001377983 */ /* 0x000ea20000300800 */
[----:B---3--:R-:W-:Y:S02]  /*c100*/  IMAD.MOV.U32 R38, RZ, RZ, R31 ;  /* 0x000000ffff267224 */ /* 0x008fe400078e001f */
[----:B------:R-:W-:Y:S02]  /*c110*/  IMAD.MOV.U32 R31, RZ, RZ, R30 ;  /* 0x000000ffff1f7224 */ /* 0x000fe400078e001e */
[----:B------:R-:W3:Y:S04]  /*c120*/  LDL.LU R30, [R1+0x3c0] ;  /* 0x0003c000011e7983 */ /* 0x000ee80000300800 */
[----:B------:R-:W2:Y:S01]  /*c130*/  LDL.LU R39, [R1+0x350] ;  /* 0x0003500001277983 */ /* 0x000ea20000300800 */
[----:B------:R-:W-:-:S04]  /*c140*/  IMAD.HI.U32 R11, R0, R4, RZ ;  /* 0x00000004000b7227 */ /* 0x000fc800078e00ff */
[----:B------:R-:W-:-:S04]  /*c150*/  IMAD.MOV R11, RZ, RZ, -R11 ;  /* 0x000000ffff0b7224 */ /* 0x000fc800078e0a0b */
[----:B------:R-:W-:-:S05]  /*c160*/  IMAD R4, R57, R11, R4 ;  /* 0x0000000b39047224 */ /* 0x000fca00078e0204 */
[----:B------:R-:W-:Y:S01]  /*c170*/  ISETP.GT.U32.AND P5, PT, R57, R4, PT ;  /* 0x000000043900720c */ /* 0x000fe20003fa4070 */
[----:B------:R-:W-:Y:S01]  /*c180*/  IMAD.HI.U32 R14, R0, R2, RZ ;  /* 0x00000002000e7227 */ /* 0x000fe200078e00ff */
[----:B0-----:R-:W-:-:S03]  /*c190*/  IABS R7, R48 ;  /* 0x0000003000077213 */ /* 0x001fc60000000000 */
[----:B------:R-:W-:Y:S02]  /*c1a0*/  IMAD.MOV R14, RZ, RZ, -R14 ;  /* 0x000000ffff0e7224 */ /* 0x000fe400078e0a0e */
[----:B------:R-:W-:-:S06]  /*c1b0*/  IMAD.HI.U32 R12, R0, R7, RZ ;  /* 0x00000007000c7227 */ /* 0x000fcc00078e00ff */
[----:B------:R-:W-:Y:S01]  /*c1c0*/  @!P5 IMAD.IADD R4, R4, 0x1, -R57 ;  /* 0x000000010404d824 */ /* 0x000fe200078e0a39 */
[----:B------:R-:W-:Y:S01]  /*c1d0*/  IABS R10, R47 ;  /* 0x0000002f000a7213 */ /* 0x000fe20000000000 */
[----:B------:R-:W-:-:S03]  /*c1e0*/  IMAD R2, R57, R14, R2 ;  /* 0x0000000e39027224 */ /* 0x000fc600078e0202 */
[C---:B------:R-:W-:Y:S01]  /*c1f0*/  ISETP.GT.U32.AND P2, PT, R57.reuse, R4, PT ;  /* 0x000000043900720c */ /* 0x040fe20003f44070 */
[----:B------:R-:W-:Y:S01]  /*c200*/  IMAD.HI.U32 R13, R0, R6, RZ ;  /* 0x00000006000d7227 */ /* 0x000fe200078e00ff */
[----:B------:R-:W-:-:S03]  /*c210*/  ISETP.GT.U32.AND P5, PT, R57, R5, PT ;  /* 0x000000053900720c */ /* 0x000fc60003fa4070 */
[----:B------:R-:W-:Y:S01]  /*c220*/  IMAD.MOV R12, RZ, RZ, -R12 ;  /* 0x000000ffff0c7224 */ /* 0x000fe200078e0a0c */
[----:B------:R-:W-:Y:S01]  /*c230*/  ISETP.GT.U32.AND P6, PT, R57, R2, PT ;  /* 0x000000023900720c */ /* 0x000fe20003fc4070 */
[----:B------:R-:W-:-:S04]  /*c240*/  IMAD.HI.U32 R11, R0, R10, RZ ;  /* 0x0000000a000b7227 */ /* 0x000fc800078e00ff */
[----:B------:R-:W-:Y:S02]  /*c250*/  IMAD.MOV R13, RZ, RZ, -R13 ;  /* 0x000000ffff0d7224 */ /* 0x000fe400078e0a0d */
[C---:B------:R-:W-:Y:S02]  /*c260*/  IMAD R7, R57.reuse, R12, R7 ;  /* 0x0000000c39077224 */ /* 0x040fe400078e0207 */
[----:B------:R-:W-:Y:S02]  /*c270*/  IMAD.MOV R11, RZ, RZ, -R11 ;  /* 0x000000ffff0b7224 */ /* 0x000fe400078e0a0b */
[C---:B------:R-:W-:Y:S02]  /*c280*/  IMAD R6, R57.reuse, R13, R6 ;  /* 0x0000000d39067224 */ /* 0x040fe400078e0206 */
[----:B------:R-:W-:Y:S01]  /*c290*/  @!P2 IMAD.IADD R4, R4, 0x1, -R57 ;  /* 0x000000010404a824 */ /* 0x000fe200078e0a39 */
[C---:B------:R-:W-:Y:S01]  /*c2a0*/  ISETP.GT.U32.AND P2, PT, R57.reuse, R7, PT ;  /* 0x000000073900720c */ /* 0x040fe20003f44070 */
[----:B------:R-:W-:-:S02]  /*c2b0*/  IMAD R8, R57, R11, R10 ;  /* 0x0000000b39087224 */ /* 0x000fc400078e020a */
[--C-:B------:R-:W-:Y:S01]  /*c2c0*/  @!P5 IMAD.IADD R5, R5, 0x1, -R57.reuse ;  /* 0x000000010505d824 */ /* 0x100fe200078e0a39 */
[C---:B------:R-:W-:Y:S01]  /*c2d0*/  ISETP.GT.U32.AND P5, PT, R57.reuse, R6, PT ;  /* 0x000000063900720c */ /* 0x040fe20003fa4070 */
[----:B------:R-:W-:Y:S01]  /*c2e0*/  @!P6 IMAD.IADD R2, R2, 0x1, -R57 ;  /* 0x000000010202e824 */ /* 0x000fe200078e0a39 */
[----:B----4-:R-:W-:Y:S02]  /*c2f0*/  IABS R12, R40 ;  /* 0x00000028000c7213 */ /* 0x010fe40000000000 */
[----:B------:R-:W-:-:S03]  /*c300*/  ISETP.GT.U32.AND P6, PT, R57, R8, PT ;  /* 0x000000083900720c */ /* 0x000fc60003fc4070 */
[----:B-1----:R-:W-:Y:S02]  /*c310*/  IMAD.MOV.U32 R9, RZ, RZ, R12 ;  /* 0x000000ffff097224 */ /* 0x002fe400078e000c */
[----:B------:R-:W-:Y:S01]  /*c320*/  @!P2 IMAD.IADD R7, R7, 0x1, -R57 ;  /* 0x000000010707a824 */ /* 0x000fe200078e0a39 */
[----:B------:R-:W-:Y:S01]  /*c330*/  ISETP.GT.U32.AND P2, PT, R57, R2, PT ;  /* 0x000000023900720c */ /* 0x000fe20003f44070 */
[----:B------:R-:W-:Y:S01]  /*c340*/  IMAD.HI.U32 R13, R0, R9, RZ ;  /* 0x00000009000d7227 */ /* 0x000fe200078e00ff */
[----:B------:R-:W-:-:S03]  /*c350*/  IABS R10, R46 ;  /* 0x0000002e000a7213 */ /* 0x000fc60000000000 */
[----:B------:R-:W-:Y:S02]  /*c360*/  @!P5 IMAD.IADD R6, R6, 0x1, -R57 ;  /* 0x000000010606d824 */ /* 0x000fe400078e0a39 */
[----:B------:R-:W-:Y:S02]  /*c370*/  IMAD.MOV R13, RZ, RZ, -R13 ;  /* 0x000000ffff0d7224 */ /* 0x000fe400078e0a0d */
[----:B------:R-:W-:Y:S02]  /*c380*/  IMAD.MOV.U32 R49, RZ, RZ, R5 ;  /* 0x000000ffff317224 */ /* 0x000fe400078e0005 */
[----:B------:R-:W-:Y:S01]  /*c390*/  @!P6 IMAD.IADD R8, R8, 0x1, -R57 ;  /* 0x000000010808e824 */ /* 0x000fe200078e0a39 */
[----:B------:R-:W-:Y:S01]  /*c3a0*/  ISETP.GT.U32.AND P6, PT, R57, R6, PT ;  /* 0x000000063900720c */ /* 0x000fe20003fc4070 */
[----:B------:R-:W-:-:S04]  /*c3b0*/  IMAD.HI.U32 R12, R0, R10, RZ ;  /* 0x0000000a000c7227 */ /* 0x000fc800078e00ff */
[C---:B------:R-:W-:Y:S02]  /*c3c0*/  IMAD R9, R57.reuse, R13, R9 ;  /* 0x0000000d39097224 */ /* 0x040fe400078e0209 */
[----:B------:R-:W-:Y:S01]  /*c3d0*/  @!P0 IMAD.MOV R49, RZ, RZ, -R49 ;  /* 0x000000ffff318224 */ /* 0x000fe200078e0a31 */
[C---:B------:R-:W-:Y:S01]  /*c3e0*/  ISETP.GT.U32.AND P0, PT, R57.reuse, R7, PT ;  /* 0x000000073900720c */ /* 0x040fe20003f04070 */
[----:B------:R-:W-:Y:S02]  /*c3f0*/  IMAD.MOV R12, RZ, RZ, -R12 ;  /* 0x000000ffff0c7224 */ /* 0x000fe400078e0a0c */
[--C-:B------:R-:W-:Y:S01]  /*c400*/  @!P2 IMAD.IADD R2, R2, 0x1, -R57.reuse ;  /* 0x000000010202a824 */ /* 0x100fe200078e0a39 */
[C---:B------:R-:W-:Y:S01]  /*c410*/  ISETP.GT.U32.AND P2, PT, R57.reuse, R9, PT ;  /* 0x000000093900720c */ /* 0x040fe20003f44070 */
[----:B------:R-:W-:Y:S02]  /*c420*/  IMAD R10, R57, R12, R10 ;  /* 0x0000000c390a7224 */ /* 0x000fe400078e020a */
[----:B------:R-:W-:-:S02]  /*c430*/  @!P6 IMAD.IADD R6, R6, 0x1, -R57 ;  /* 0x000000010606e824 */ /* 0x000fc400078e0a39 */
[----:B------:R-:W-:Y:S01]  /*c440*/  IMAD.MOV.U32 R5, RZ, RZ, R4 ;  /* 0x000000ffff057224 */ /* 0x000fe200078e0004 */
[----:B------:R-:W-:-:S03]  /*c450*/  ISETP.GT.U32.AND P6, PT, R57, R10, PT ;  /* 0x0000000a3900720c */ /* 0x000fc60003fc4070 */
[----:B------:R-:W-:Y:S01]  /*c460*/  @!P0 IMAD.IADD R7, R7, 0x1, -R57 ;  /* 0x0000000107078824 */ /* 0x000fe200078e0a39 */
[----:B------:R-:W-:Y:S01]  /*c470*/  ISETP.GE.AND P0, PT, R48, RZ, PT ;  /* 0x000000ff3000720c */ /* 0x000fe20003f06270 */
[----:B------:R-:W-:Y:S01]  /*c480*/  @!P1 IMAD.MOV R5, RZ, RZ, -R5 ;  /* 0x000000ffff059224 */ /* 0x000fe200078e0a05 */
[----:B------:R-:W-:Y:S01]  /*c490*/  IABS R14, R43 ;  /* 0x0000002b000e7213 */ /* 0x000fe20000000000 */
[--C-:B------:R-:W-:Y:S01]  /*c4a0*/  @!P2 IMAD.IADD R9, R9, 0x1, -R57.reuse ;  /* 0x000000010909a824 */ /* 0x100fe200078e0a39 */
[----:B------:R-:W-:Y:S01]  /*c4b0*/  ISETP.GE.AND P2, PT, R43, RZ, PT ;  /* 0x000000ff2b00720c */ /* 0x000fe20003f46270 */
[----:B------:R-:W-:Y:S01]  /*c4c0*/  @!P4 IMAD.MOV R2, RZ, RZ, -R2 ;  /* 0x000000ffff02c224 */ /* 0x000fe200078e0a02 */
[----:B------:R-:W-:Y:S04]  /*c4d0*/  STL [R1+0x21c], R49 ;  /* 0x00021c3101007387 */ /* 0x000fe80000100800 */
[----:B------:R-:W-:Y:S01]  /*c4e0*/  STL [R1+0x218], R5 ;  /* 0x0002180501007387 */ /* 0x000fe20000100800 */
[----:B------:R-:W-:-:S03]  /*c4f0*/  @!P6 IMAD.IADD R10, R10, 0x1, -R57 ;  /* 0x000000010a0ae824 */ /* 0x000fc600078e0a39 */
[----:B------:R0:W-:Y:S01]  /*c500*/  STL [R1+0x210], R2 ;  /* 0x0002100201007387 */ /* 0x0001e20000100800 */
[----:B------:R-:W-:Y:S01]  /*c510*/  ISETP.GE.AND P6, PT, R40, RZ, PT ;  /* 0x000000ff2800720c */ /* 0x000fe20003fc6270 */
[----:B------:R-:W-:Y:S02]  /*c520*/  @!P3 IMAD.MOV R6, RZ, RZ, -R6 ;  /* 0x000000ffff06b224 */ /* 0x000fe400078e0a06 */
[----:B0-----:R-:W-:-:S03]  /*c530*/  IMAD.MOV.U32 R2, RZ, RZ, R7 ;  /* 0x000000ffff027224 */ /* 0x001fc600078e0007 */
[----:B------:R0:W-:Y:S01]  /*c540*/  STL [R1+0x20c], R6 ;  /* 0x00020c0601007387 */ /* 0x0001e20000100800 */
[----:B------:R-:W-:Y:S02]  /*c550*/  @!P0 IMAD.MOV R2, RZ, RZ, -R2 ;  /* 0x000000ffff028224 */ /* 0x000fe400078e0a02 */
[----:B--2---:R-:W-:Y:S02]  /*c560*/  IMAD.MOV.U32 R43, RZ, RZ, R39 ;  /* 0x000000ffff2b7224 */ /* 0x004fe400078e0027 */
        /* <DEDUP_REMOVED lines=9> */
[----:B------:R-:W-:Y:S01]  /*c600*/  IMAD.MOV.U32 R39, RZ, RZ, R38 ;  /* 0x000000ffff277224 */ /* 0x000fe200078e0026 */
[----:B------:R-:W2:Y:S01]  /*c610*/  LDL.LU R28, [R1+0x4ac] ;  /* 0x0004ac00011c7983 */ /* 0x000ea20000300800 */
[----:B------:R-:W-:-:S02]  /*c620*/  IMAD.MOV.U32 R38, RZ, RZ, R37 ;  /* 0x000000ffff267224 */ /* 0x000fc400078e0025 */
[----:B------:R-:W-:Y:S02]  /*c630*/  IMAD.MOV.U32 R37, RZ, RZ, R36 ;  /* 0x000000ffff257224 */ /* 0x000fe400078e0024 */
[----:B------:R-:W-:Y:S01]  /*c640*/  IMAD.MOV.U32 R36, RZ, RZ, R34 ;  /* 0x000000ffff247224 */ /* 0x000fe200078e0022 */
[----:B------:R1:W-:Y:S01]  /*c650*/  STL [R1+0x208], R2 ;  /* 0x0002080201007387 */ /* 0x0003e20000100800 */
[----:B------:R-:W-:Y:S02]  /*c660*/  IMAD.MOV.U32 R34, RZ, RZ, R33 ;  /* 0x000000ffff227224 */ /* 0x000fe400078e0021 */
[----:B------:R-:W-:Y:S02]  /*c670*/  IMAD.MOV.U32 R33, RZ, RZ, R32 ;  /* 0x000000ffff217224 */ /* 0x000fe400078e0020 */
[----:B------:R-:W4:Y:S01]  /*c680*/  LDL.LU R32, [R1+0x364] ;  /* 0x0003640001207983 */ /* 0x000f220000300800 */
[----:B------:R-:W-:-:S04]  /*c690*/  IMAD.HI.U32 R15, R0, R14, RZ ;  /* 0x0000000e000f7227 */ /* 0x000fc800078e00ff */
[----:B------:R-:W-:-:S04]  /*c6a0*/  IMAD.MOV R15, RZ, RZ, -R15 ;  /* 0x000000ffff0f7224 */ /* 0x000fc800078e0a0f */
[----:B------:R-:W-:-:S05]  /*c6b0*/  IMAD R14, R57, R15, R14 ;  /* 0x0000000f390e7224 */ /* 0x000fca00078e020e */
[----:B------:R-:W-:Y:S02]  /*c6c0*/  ISETP.GT.U32.AND P5, PT, R57, R14, PT ;  /* 0x0000000e3900720c */ /* 0x000fe40003fa4070 */
[----:B------:R-:W-:-:S05]  /*c6d0*/  IABS R11, R45 ;  /* 0x0000002d000b7213 */ /* 0x000fca0000000000 */
[----:B------:R-:W-:-:S06]  /*c6e0*/  IMAD.HI.U32 R15, R0, R11, RZ ;  /* 0x0000000b000f7227 */ /* 0x000fcc00078e00ff */
[----:B------:R-:W-:Y:S01]  /*c6f0*/  @!P5 IMAD.IADD R14, R14, 0x1, -R57 ;  /* 0x000000010e0ed824 */ /* 0x000fe200078e0a39 */
[----:B------:R-:W-:Y:S01]  /*c700*/  ISETP.GT.U32.AND P5, PT, R57, R8, PT ;  /* 0x000000083900720c */ /* 0x000fe20003fa4070 */
[----:B------:R-:W-:-:S03]  /*c710*/  IMAD.MOV R15, RZ, RZ, -R15 ;  /* 0x000000ffff0f7224 */ /* 0x000fc600078e0a0f */
[C---:B------:R-:W-:Y:S01]  /*c720*/  ISETP.GT.U32.AND P1, PT, R57.reuse, R14, PT ;  /* 0x0000000e3900720c */ /* 0x040fe20003f24070 */
[----:B------:R-:W-:Y:S01]  /*c730*/  IMAD R11, R57, R15, R11 ;  /* 0x0000000f390b7224 */ /* 0x000fe200078e020b */
[----:B------:R-:W-:-:S07]  /*c740*/  IABS R4, R44 ;  /* 0x0000002c00047213 */ /* 0x000fce0000000000 */
[----:B------:R-:W-:Y:S01]  /*c750*/  @!P5 IMAD.IADD R8, R8, 0x1, -R57 ;  /* 0x000000010808d824 */ /* 0x000fe200078e0a39 */
[----:B------:R-:W-:Y:S01]  /*c760*/  ISETP.GT.U32.AND P5, PT, R57, R11, PT ;  /* 0x0000000b3900720c */ /* 0x000fe20003fa4070 */
[----:B------:R-:W-:-:S04]  /*c770*/  IMAD.HI.U32 R12, R0, R4, RZ ;  /* 0x00000004000c7227 */ /* 0x000fc800078e00ff */
[--C-:B------:R-:W-:Y:S01]  /*c780*/  @!P1 IMAD.IADD R14, R14, 0x1, -R57.reuse ;  /* 0x000000010e0e9824 */ /* 0x100fe200078e0a39 */
[----:B------:R-:W-:Y:S01]  /*c790*/  ISETP.GE.AND P1, PT, R47, RZ, PT ;  /* 0x000000ff2f00720c */ /* 0x000fe20003f26270 */
[----:B------:R-:W-:Y:S01]  /*c7a0*/  IMAD.MOV R12, RZ, RZ, -R12 ;  /* 0x000000ffff0c7224 */ /* 0x000fe200078e0a0c */
[C---:B------:R-:W-:Y:S02]  /*c7b0*/  ISETP.GT.U32.AND P4, PT, R57.reuse, R9, PT ;  /* 0x000000093900720c */ /* 0x040fe40003f84070 */
[C---:B------:R-:W-:Y:S01]  /*c7c0*/  ISETP.GT.U32.AND P3, PT, R57.reuse, R10, PT ;  /* 0x0000000a3900720c */ /* 0x040fe20003f64070 */
[----:B------:R-:W-:Y:S02]  /*c7d0*/  IMAD R4, R57, R12, R4 ;  /* 0x0000000c39047224 */ /* 0x000fe400078e0204 */
[----:B------:R-:W-:Y:S02]  /*c7e0*/  @!P5 IMAD.IADD R11, R11, 0x1, -R57 ;  /* 0x000000010b0bd824 */ /* 0x000fe400078e0a39 */
[----:B0-----:R-:W-:Y:S01]  /*c7f0*/  IMAD.MOV.U32 R6, RZ, RZ, R8 ;  /* 0x000000ffff067224 */ /* 0x001fe200078e0008 */
[----:B------:R-:W-:-:S02]  /*c800*/  ISETP.GT.U32.AND P0, PT, R57, R4, PT ;  /* 0x000000043900720c */ /* 0x000fc40003f04070 */
[----:B------:R-:W-:Y:S01]  /*c810*/  ISETP.GT.U32.AND P5, PT, R57, R11, PT ;  /* 0x0000000b3900720c */ /* 0x000fe20003fa4070 */
[----:B-1----:R-:W-:Y:S02]  /*c820*/  IMAD.MOV.U32 R2, RZ, RZ, R14 ;  /* 0x000000ffff027224 */ /* 0x002fe400078e000e */
[----:B------:R-:W-:Y:S01]  /*c830*/  @!P1 IMAD.MOV R6, RZ, RZ, -R6 ;  /* 0x000000ffff069224 */ /* 0x000fe200078e0a06 */
[----:B------:R-:W-:Y:S01]  /*c840*/  ISETP.GE.AND P1, PT, R46, RZ, PT ;  /* 0x000000ff2e00720c */ /* 0x000fe20003f26270 */
[--C-:B------:R-:W-:Y:S01]  /*c850*/  @!P4 IMAD.IADD R9, R9, 0x1, -R57.reuse ;  /* 0x000000010909c824 */ /* 0x100fe200078e0a39 */
[----:B------:R-:W-:Y:S01]  /*c860*/  ISETP.GE.AND P4, PT, R45, RZ, PT ;  /* 0x000000ff2d00720c */ /* 0x000fe20003f86270 */
[----:B------:R-:W-:Y:S01]  /*c870*/  @!P3 IMAD.IADD R10, R10, 0x1, -R57 ;  /* 0x000000010a0ab824 */ /* 0x000fe200078e0a39 */
[----:B------:R-:W-:Y:S01]  /*c880*/  ISETP.GE.AND P3, PT, R44, RZ, PT ;  /* 0x000000ff2c00720c */ /* 0x000fe20003f66270 */
[----:B------:R-:W-:Y:S02]  /*c890*/  @!P2 IMAD.MOV R2, RZ, RZ, -R2 ;  /* 0x000000ffff02a224 */ /* 0x000fe400078e0a02 */
[----:B------:R-:W-:-:S02]  /*c8a0*/  IMAD.MOV.U32 R44, RZ, RZ, R39 ;  /* 0x000000ffff2c7224 */ /* 0x000fc400078e0027 */
[----:B------:R-:W-:Y:S01]  /*c8b0*/  IMAD.MOV.U32 R39, RZ, RZ, R38 ;  /* 0x000000ffff277224 */ /* 0x000fe200078e0026 */
[----:B------:R-:W-:Y:S01]  /*c8c0*/  STL [R1+0x204], R6 ;  /* 0x0002040601007387 */ /* 0x000fe20000100800 */
[----:B------:R-:W-:Y:S02]  /*c8d0*/  IMAD.MOV.U32 R38, RZ, RZ, R37 ;  /* 0x000000ffff267224 */ /* 0x000fe400078e0025 */
[----:B------:R-:W-:Y:S01]  /*c8e0*/  IMAD.MOV.U32 R37, RZ, RZ, R34 ;  /* 0x000000ffff257224 */ /* 0x000fe200078e0022 */
[----:B------:R0:W-:Y:S01]  /*c8f0*/  STL [R1+0x200], R2 ;  /* 0x0002000201007387 */ /* 0x0001e20000100800 */
[----:B------:R-:W-:Y:S02]  /*c900*/  @!P5 IMAD.IADD R11, R11, 0x1, -R57 ;  /* 0x000000010b0bd824 */ /* 0x000fe400078e0a39 */
[----:B------:R-:W-:Y:S02]  /*c910*/  IMAD.MOV.U32 R34, RZ, RZ, R33 ;  /* 0x000000ffff227224 */ /* 0x000fe400078e0021 */
[----:B------:R-:W-:Y:S01]  /*c920*/  IMAD.MOV.U32 R7, RZ, RZ, R9 ;  /* 0x000000ffff077224 */ /* 0x000fe200078e0009 */
[----:B------:R-:W-:Y:S01]  /*c930*/  IABS R15, R41 ;  /* 0x00000029000f7213 */ /* 0x000fe20000000000 */
[----:B------:R-:W-:Y:S01]  /*c940*/  @!P0 IMAD.IADD R4, R4, 0x1, -R57 ;  /* 0x0000000104048824 */ /* 0x000fe200078e0a39 */
[----:B------:R-:W-:Y:S01]  /*c950*/  ISETP.GE.AND P0, PT, R41, RZ, PT ;  /* 0x000000ff2900720c */ /* 0x000fe20003f06270 */
[----:B0-----:R-:W-:-:S02]  /*c960*/  IMAD.MOV.U32 R2, RZ, RZ, R10 ;  /* 0x000000ffff027224 */ /* 0x001fc400078e000a */
[----:B------:R-:W-:Y:S02]  /*c970*/  @!P6 IMAD.MOV R7, RZ, RZ, -R7 ;  /* 0x000000ffff07e224 */ /* 0x000fe400078e0a07 */
[----:B------:R-:W-:Y:S02]  /*c980*/  IMAD.MOV.U32 R41, RZ, RZ, R39 ;  /* 0x000000ffff297224 */ /* 0x000fe400078e0027 */
[----:B------:R-:W-:Y:S02]  /*c990*/  IMAD.MOV.U32 R9, RZ, RZ, R11 ;  /* 0x000000ffff097224 */ /* 0x000fe400078e000b */
[----:B------:R-:W-:Y:S02]  /*c9a0*/  @!P1 IMAD.MOV R2, RZ, RZ, -R2 ;  /* 0x000000ffff029224 */ /* 0x000fe400078e0a02 */
[----:B------:R-:W-:Y:S01]  /*c9b0*/  @!P4 IMAD.MOV R9, RZ, RZ, -R9 ;  /* 0x000000ffff09c224 */ /* 0x000fe200078e0a09 */
[----:B------:R-:W-:Y:S02]  /*c9c0*/  IABS R5, R42 ;  /* 0x0000002a00057213 */ /* 0x000fe40000000000 */
[----:B------:R-:W-:-:S02]  /*c9d0*/  ISETP.GE.AND P5, PT, R42, RZ, PT ;  /* 0x000000ff2a00720c */ /* 0x000fc40003fa6270 */
[----:B------:R-:W-:Y:S01]  /*c9e0*/  ISETP.GE.AND P6, PT, R41, RZ, PT ;  /* 0x000000ff2900720c */ /* 0x000fe20003fc6270 */
[----:B----4-:R-:W-:Y:S02]  /*c9f0*/  IMAD.MOV.U32 R33, RZ, RZ, R32 ;  /* 0x000000ffff217224 */ /* 0x010fe400078e0020 */
[----:B------:R-:W-:Y:S02]  /*ca00*/  IMAD.MOV.U32 R32, RZ, RZ, R52 ;  /* 0x000000ffff207224 */ /* 0x000fe400078e0034 */
[----:B------:R-:W-:Y:S01]  /*ca10*/  IMAD.MOV.U32 R39, RZ, RZ, R33 ;  /* 0x000000ffff277224 */ /* 0x000fe200078e0021 */
[----:B------:R-:W4:Y:S01]  /*ca20*/  LDL.LU R52, [R1+0x4a4] ;  /* 0x0004a40001347983 */ /* 0x000f220000300800 */
[----:B------:R-:W-:Y:S02]  /*ca30*/  IMAD.MOV.U32 R33, RZ, RZ, R32 ;  /* 0x000000ffff217224 */ /* 0x000fe400078e0020 */
[----:B------:R-:W-:Y:S01]  /*ca40*/  IMAD.MOV.U32 R32, RZ, RZ, R16 ;  /* 0x000000ffff207224 */ /* 0x000fe200078e0010 */
[----:B------:R0:W-:Y:S01]  /*ca50*/  STL [R1+0x1fc], R7 ;  /* 0x0001fc0701007387 */ /* 0x0001e20000100800 */
[----:B------:R-:W-:-:S02]  /*ca60*/  IMAD.MOV.U32 R46, RZ, RZ, R39 ;  /* 0x000000ffff2e7224 */ /* 0x000fc400078e0027 */
[----:B------:R-:W-:Y:S01]  /*ca70*/  IMAD.MOV.U32 R16, RZ, RZ, R17 ;  /* 0x000000ffff107224 */ /* 0x000fe200078e0011 */
[----:B------:R1:W-:Y:S01]  /*ca80*/  STL [R1+0x1f8], R2 ;  /* 0x0001f80201007387 */ /* 0x0003e20000100800 */
[----:B------:R-:W-:Y:S02]  /*ca90*/  IMAD.MOV.U32 R39, RZ, RZ, R38 ;  /* 0x000000ffff277224 */ /* 0x000fe400078e0026 */
[----:B------:R-:W-:Y:S01]  /*caa0*/  IMAD.MOV.U32 R38, RZ, RZ, R37 ;  /* 0x000000ffff267224 */ /* 0x000fe200078e0025 */
[----:B------:R-:W2:Y:S01]  /*cab0*/  LDL.LU R17, [R1+0x404] ;  /* 0x0004040001117983 */ /* 0x000ea20000300800 */
[----:B------:R-:W-:Y:S01]  /*cac0*/  IMAD.MOV.U32 R37, RZ, RZ, R36 ;  /* 0x000000ffff257224 */ /* 0x000fe200078e0024 */
[----:B0-----:R-:W-:Y:S01]  /*cad0*/  IABS R7, R41 ;  /* 0x0000002900077213 */ /* 0x001fe20000000000 */
[----:B------:R-:W-:Y:S01]  /*cae0*/  IMAD.MOV.U32 R36, RZ, RZ, R35 ;  /* 0x000000ffff247224 */ /* 0x000fe200078e0023 */
[----:B------:R-:W2:Y:S01]  /*caf0*/  LDL.LU R42, [R1+0x35c] ;  /* 0x00035c00012a7983 */ /* 0x000ea20000300800 */
[----:B------:R-:W-:-:S03]  /*cb00*/  IMAD.MOV.U32 R35, RZ, RZ, R34 ;  /* 0x000000ffff237224 */ /* 0x000fc600078e0022 */
[----:B------:R0:W-:Y:S04]  /*cb10*/  STL [R1+0x1f4], R9 ;  /* 0x0001f40901007387 */ /* 0x0001e80000100800 */
[----:B------:R-:W2:Y:S04]  /*cb20*/  LDL.LU R41, [R1+0x360] ;  /* 0x0003600001297983 */ /* 0x000ea80000300800 */
[----:B------:R-:W2:Y:S01]  /*cb30*/  LDL.LU R34, [R1+0x378] ;  /* 0x0003780001227983 */ /* 0x000ea20000300800 */
[----:B------:R-:W-:-:S04]  /*cb40*/  IMAD.HI.U32 R13, R0, R5, RZ ;  /* 0x00000005000d7227 */ /* 0x000fc800078e00ff */
[----:B------:R-:W-:-:S04]  /*cb50*/  IMAD.MOV R13, RZ, RZ, -R13 ;  /* 0x000000ffff0d7224 */ /* 0x000fc800078e0a0d */
[----:B------:R-:W-:-:S05]  /*cb60*/  IMAD R5, R57, R13, R5 ;  /* 0x0000000d39057224 */ /* 0x000fca00078e0205 */
[----:B------:R-:W-:-:S13]  /*cb70*/  ISETP.GT.U32.AND P2, PT, R57, R5, PT ;  /* 0x000000053900720c */ /* 0x000fda0003f44070 */
[----:B------:R-:W-:Y:S01]  /*cb80*/  @!P2 IMAD.IADD R5, R5, 0x1, -R57 ;  /* 0x000000010505a824 */ /* 0x000fe200078e0a39 */
[----:B------:R-:W-:Y:S01]  /*cb90*/  ISETP.GT.U32.AND P2, PT, R57, R4, PT ;  /* 0x000000043900720c */ /* 0x000fe20003f44070 */
[----:B------:R-:W-:Y:S02]  /*cba0*/  IMAD.MOV.U32 R45, RZ, RZ, R39 ;  /* 0x000000ffff2d7224 */ /* 0x000fe400078e0027 */
[----:B------:R-:W-:Y:S02]  /*cbb0*/  IMAD.MOV.U32 R39, RZ, RZ, R38 ;  /* 0x000000ffff277224 */ /* 0x000fe400078e0026 */
[----:B------:R-:W-:-:S08]  /*cbc0*/  IMAD.MOV.U32 R38, RZ, RZ, R37 ;  /* 0x000000ffff267224 */ /* 0x000fd000078e0025 */
[----:B------:R-:W-:-:S04]  /*cbd0*/  @!P2 IMAD.IADD R4, R4, 0x1, -R57 ;  /* 0x000000010404a824 */ /* 0x000fc800078e0a39 */
[----:B------:R-:W-:Y:S02]  /*cbe0*/  IMAD.MOV.U32 R14, RZ, RZ, R4 ;  /* 0x000000ffff0e7224 */ /* 0x000fe400078e0004 */
[----:B------:R-:W-:Y:S02]  /*cbf0*/  IMAD.MOV.U32 R37, RZ, RZ, R36 ;  /* 0x000000ffff257224 */ /* 0x000fe400078e0024 */
[----:B------:R-:W-:Y:S02]  /*cc00*/  @!P3 IMAD.MOV R14, RZ, RZ, -R14 ;  /* 0x000000ffff0eb224 */ /* 0x000fe400078e0a0e */
[----:B------:R-:W-:-:S03]  /*cc10*/  IMAD.MOV.U32 R36, RZ, RZ, R35 ;  /* 0x000000ffff247224 */ /* 0x000fc600078e0023 */
[----:B------:R-:W-:Y:S01]  /*cc20*/  STL [R1+0x1f0], R14 ;  /* 0x0001f00e01007387 */ /* 0x000fe20000100800 */
[----:B------:R-:W-:-:S04]  /*cc30*/  IMAD.HI.U32 R6, R0, R15, RZ ;  /* 0x0000000f00067227 */ /* 0x000fc800078e00ff */
[----:B------:R-:W-:Y:S02]  /*cc40*/  IMAD.MOV R6, RZ, RZ, -R6 ;  /* 0x000000ffff067224 */ /* 0x000fe400078e0a06 */
[----:B--2---:R-:W-:Y:S02]  /*cc50*/  IMAD.MOV.U32 R35, RZ, RZ, R34 ;  /* 0x000000ffff237224 */ /* 0x004fe400078e0022 */
[----:B------:R-:W-:Y:S02]  /*cc60*/  IMAD.MOV.U32 R34, RZ, RZ, R33 ;  /* 0x000000ffff227224 */ /* 0x000fe400078e0021 */
[----:B------:R-:W-:Y:S02]  /*cc70*/  IMAD.MOV.U32 R33, RZ, RZ, R19 ;  /* 0x000000ffff217224 */ /* 0x000fe400078e0013 */
[----:B------:R-:W-:Y:S02]  /*cc80*/  IMAD.MOV.U32 R19, RZ, RZ, R21 ;  /* 0x000000ffff137224 */ /* 0x000fe400078e0015 */
[----:B------:R-:W2:Y:S01]  /*cc90*/  LDL.LU R21, [R1+0x3a0] ;  /* 0x0003a00001157983 */ /* 0x000ea20000300800 */
[C---:B------:R-:W-:Y:S01]  /*cca0*/  IMAD R6, R57.reuse, R6, R15 ;  /* 0x0000000639067224 */ /* 0x040fe200078e020f */
[----:B------:R-:W-:-:S04]  /*ccb0*/  ISETP.GT.U32.AND P1, PT, R57, R5, PT ;  /* 0x000000053900720c */ /* 0x000fc80003f24070 */
[----:B------:R-:W-:Y:S01]  /*ccc0*/  ISETP.GT.U32.AND P4, PT, R57, R6, PT ;  /* 0x000000063900720c */ /* 0x000fe20003f84070 */
[----:B------:R-:W-:Y:S01]  /*ccd0*/  IMAD.HI.U32 R12, R0, R7, RZ ;  /* 0x00000007000c7227 */ /* 0x000fe200078e00ff */
[----:B-1----:R-:W-:-:S03]  /*cce0*/  IABS R2, R43 ;  /* 0x0000002b00027213 */ /* 0x002fc60000000000 */
[----:B------:R-:W-:Y:S02]  /*ccf0*/  IMAD.MOV R12, RZ, RZ, -R12 ;  /* 0x000000ffff0c7224 */ /* 0x000fe400078e0a0c */
[----:B------:R-:W-:Y:S01]  /*cd00*/  IMAD.HI.U32 R11, R0, R2, RZ ;  /* 0x00000002000b7227 */ /* 0x000fe200078e00ff */
[----:B------:R-:W-:-:S03]  /*cd10*/  IABS R8, R40 ;  /* 0x0000002800087213 */ /* 0x000fc60000000000 */
[----:B------:R-:W-:Y:S02]  /*cd20*/  @!P1 IMAD.IADD R5, R5, 0x1, -R57 ;  /* 0x0000000105059824 */ /* 0x000fe400078e0a39 */
[----:B------:R-:W-:Y:S02]  /*cd30*/  IMAD.MOV R11, RZ, RZ, -R11 ;  /* 0x000000ffff0b7224 */ /* 0x000fe400078e0a0b */
[C---:B------:R-:W-:Y:S02]  /*cd40*/  IMAD R7, R57.reuse, R12, R7 ;  /* 0x0000000c39077224 */ /* 0x040fe400078e0207 */
[----:B------:R-:W-:Y:S02]  /*cd50*/  @!P4 IMAD.IADD R6, R6, 0x1, -R57 ;  /* 0x000000010606c824 */ /* 0x000fe400078e0a39 */
[C---:B------:R-:W-:Y:S01]  /*cd60*/  IMAD R2, R57.reuse, R11, R2 ;  /* 0x0000000b39027224 */ /* 0x040fe200078e0202 */
[C---:B------:R-:W-:Y:S01]  /*cd70*/  ISETP.GT.U32.AND P3, PT, R57.reuse, R7, PT ;  /* 0x000000073900720c */ /* 0x040fe20003f64070 */
[----:B------:R-:W-:Y:S01]  /*cd80*/  IMAD.MOV.U32 R13, RZ, RZ, R5 ;  /* 0x000000ffff0d7224 */ /* 0x000fe200078e0005 */
[----:B------:R-:W-:Y:S01]  /*cd90*/  ISETP.GT.U32.AND P4, PT, R57, R6, PT ;  /* 0x000000063900720c */ /* 0x000fe20003f84070 */
[----:B0-----:R-:W-:Y:S01]  /*cda0*/  IMAD.HI.U32 R9, R0, R8, RZ ;  /* 0x0000000800097227 */ /* 0x001fe200078e00ff */
[----:B------:R-:W-:-:S03]  /*cdb0*/  IABS R10, R44 ;  /* 0x0000002c000a7213 */ /* 0x000fc60000000000 */
[----:B------:R-:W-:Y:S01]  /*cdc0*/  @!P5 IMAD.MOV R13, RZ, RZ, -R13 ;  /* 0x000000ffff0dd224 */ /* 0x000fe200078e0a0d */
[----:B------:R-:W-:Y:S01]  /*cdd0*/  ISETP.GT.U32.AND P5, PT, R57, R2, PT ;  /* 0x000000023900720c */ /* 0x000fe20003fa4070 */
[----:B------:R-:W-:Y:S02]  /*cde0*/  IMAD.MOV R9, RZ, RZ, -R9 ;  /* 0x000000ffff097224 */ /* 0x000fe400078e0a09 */
[----:B------:R-:W-:-:S04]  /*cdf0*/  IMAD.HI.U32 R4, R0, R10, RZ ;  /* 0x0000000a00047227 */ /* 0x000fc800078e00ff */
[----:B------:R-:W-:Y:S01]  /*ce00*/  IMAD R8, R57, R9, R8 ;  /* 0x0000000939087224 */ /* 0x000fe200078e0208 */
[----:B------:R-:W-:Y:S01]  /*ce10*/  IABS R5, R42 ;  /* 0x0000002a00057213 */ /* 0x000fe20000000000 */
[--C-:B------:R-:W-:Y:S02]  /*ce20*/  @!P3 IMAD.IADD R7, R7, 0x1, -R57.reuse ;  /* 0x000000010707b824 */ /* 0x100fe400078e0a39 */
[----:B------:R-:W-:Y:S02]  /*ce30*/  IMAD.MOV R4, RZ, RZ, -R4 ;  /* 0x000000ffff047224 */ /* 0x000fe400078e0a04 */
[--C-:B------:R-:W-:Y:S01]  /*ce40*/  @!P4 IMAD.IADD R6, R6, 0x1, -R57.reuse ;  /* 0x000000010606c824 */ /* 0x100fe200078e0a39 */
[C---:B------:R-:W-:Y:S01]  /*ce50*/  ISETP.GT.U32.AND P4, PT, R57.reuse, R8, PT ;  /* 0x000000083900720c */ /* 0x040fe20003f84070 */
[----:B------:R-:W-:Y:S01]  /*ce60*/  @!P5 IMAD.IADD R2, R2, 0x1, -R57 ;  /* 0x000000010202d824 */ /* 0x000fe200078e0a39 */
[C---:B------:R-:W-:Y:S01]  /*ce70*/  ISETP.GT.U32.AND P5, PT, R57.reuse, R7, PT ;  /* 0x000000073900720c */ /* 0x040fe20003fa4070 */
[----:B------:R-:W-:-:S02]  /*ce80*/  IMAD R10, R57, R4, R10 ;  /* 0x00000004390a7224 */ /* 0x000fc400078e020a */
[----:B------:R-:W-:-:S04]  /*ce90*/  IMAD.HI.U32 R4, R0, R5, RZ ;  /* 0x0000000500047227 */ /* 0x000fc800078e00ff */
[----:B------:R-:W-:Y:S01]  /*cea0*/  IMAD.MOV R4, RZ, RZ, -R4 ;  /* 0x000000ffff047224 */ /* 0x000fe200078e0a04 */
[----:B------:R0:W-:Y:S03]  /*ceb0*/  STL [R1+0x1dc], R13 ;  /* 0x0001dc0d01007387 */ /* 0x0001e60000100800 */
[----:B------:R-:W-:Y:S02]  /*cec0*/  IMAD R5, R57, R4, R5 ;  /* 0x0000000439057224 */ /* 0x000fe400078e0205 */
[--C-:B------:R-:W-:Y:S02]  /*ced0*/  @!P4 IMAD.IADD R8, R8, 0x1, -R57.reuse ;  /* 0x000000010808c824 */ /* 0x100fe400078e0a39 */
[----:B------:R-:W-:Y:S02]  /*cee0*/  @!P5 IMAD.IADD R7, R7, 0x1, -R57 ;  /* 0x000000010707d824 */ /* 0x000fe400078e0a39 */
[----:B0-----:R-:W-:Y:S01]  /*cef0*/  IMAD.MOV.U32 R13, RZ, RZ, R6 ;  /* 0x000000ffff0d7224 */ /* 0x001fe200078e0006 */
[----:B------:R-:W-:-:S03]  /*cf00*/  ISETP.GT.U32.AND P5, PT, R57, R5, PT ;  /* 0x000000053900720c */ /* 0x000fc60003fa4070 */
[----:B------:R-:W-:Y:S01]  /*cf10*/  @!P0 IMAD.MOV R13, RZ, RZ, -R13 ;  /* 0x000000ffff0d8224 */ /* 0x000fe200078e0a0d */
[----:B------:R-:W-:Y:S02]  /*cf20*/  ISETP.GT.U32.AND P0, PT, R57, R8, PT ;  /* 0x000000083900720c */ /* 0x000fe40003f04070 */
[----:B------:R-:W-:Y:S01]  /*cf30*/  ISETP.GE.AND P2, PT, R43, RZ, PT ;  /* 0x000000ff2b00720c */ /* 0x000fe20003f46270 */
[----:B------:R-:W-:Y:S01]  /*cf40*/  IMAD.MOV.U32 R43, RZ, RZ, R39 ;  /* 0x000000ffff2b7224 */ /* 0x000fe200078e0027 */
[----:B------:R-:W-:Y:S01]  /*cf50*/  ISETP.GE.AND P1, PT, R40, RZ, PT ;  /* 0x000000ff2800720c */ /* 0x000fe20003f26270 */
[----:B------:R-:W-:Y:S02]  /*cf60*/  IMAD.MOV.U32 R39, RZ, RZ, R35 ;  /* 0x000000ffff277224 */ /* 0x000fe400078e0023 */
[----:B------:R-:W-:Y:S02]  /*cf70*/  IMAD.MOV.U32 R40, RZ, RZ, R38 ;  /* 0x000000ffff287224 */ /* 0x000fe400078e0026 */
[----:B------:R-:W-:-:S02]  /*cf80*/  IMAD.MOV.U32 R38, RZ, RZ, R36 ;  /* 0x000000ffff267224 */ /* 0x000fc400078e0024 */
[----:B------:R-:W-:Y:S01]  /*cf90*/  @!P5 IMAD.IADD R5, R5, 0x1, -R57 ;  /* 0x000000010505d824 */ /* 0x000fe200078e0a39 */
[----:B------:R-:W-:Y:S01]  /*cfa0*/  ISETP.GE.AND P5, PT, R42, RZ, PT ;  /* 0x000000ff2a00720c */ /* 0x000fe20003fa6270 */
[----:B------:R-:W-:Y:S02]  /*cfb0*/  IMAD.MOV.U32 R36, RZ, RZ, R19 ;  /* 0x000000ffff247224 */ /* 0x000fe400078e0013 */
[----:B------:R-:W-:Y:S01]  /*cfc0*/  @!P0 IMAD.IADD R8, R8, 0x1, -R57 ;  /* 0x0000000108088824 */ /* 0x000fe200078e0a39 */
[----:B------:R-:W-:Y:S01]  /*cfd0*/  ISETP.GE.AND P0, PT, R44, RZ, PT ;  /* 0x000000ff2c00720c */ /* 0x000fe20003f06270 */
[----:B------:R-:W-:Y:S02]  /*cfe0*/  IMAD.MOV.U32 R42, RZ, RZ, R39 ;  /* 0x000000ffff2a7224 */ /* 0x000fe400078e0027 */
[----:B------:R-:W-:Y:S02]  /*cff0*/  IMAD.MOV.U32 R44, RZ, RZ, R38 ;  /* 0x000000ffff2c7224 */ /* 0x000fe400078e0026 */
[----:B------:R-:W-:-:S02]  /*d000*/  IMAD.MOV.U32 R39, RZ, RZ, R37 ;  /* 0x000000ffff277224 */ /* 0x000fc400078e0025 */
[----:B------:R-:W-:Y:S02]  /*d010*/  IMAD.MOV.U32 R38, RZ, RZ, R32 ;  /* 0x000000ffff267224 */ /* 0x000fe400078e0020 */
[----:B--2---:R-:W-:Y:S02]  /*d020*/  IMAD.MOV.U32 R35, RZ, RZ, R21 ;  /* 0x000000ffff237224 */ /* 0x004fe400078e0015 */
[----:B------:R-:W-:Y:S02]  /*d030*/  IMAD.MOV.U32 R21, RZ, RZ, R20 ;  /* 0x000000ffff157224 */ /* 0x000fe400078e0014 */
[----:B------:R-:W-:Y:S02]  /*d040*/  IMAD.MOV.U32 R20, RZ, RZ, R26 ;  /* 0x000000ffff147224 */ /* 0x000fe400078e001a */
[----:B------:R-:W2:Y:S04]  /*d050*/  LDL.LU R26, [R1+0x4a0] ;  /* 0x0004a000011a7983 */ /* 0x000ea80000300800 */
[----:B------:R-:W2:Y:S04]  /*d060*/  LDL.LU R19, [R1+0x3bc] ;  /* 0x0003bc0001137983 */ /* 0x000ea80000300800 */
[----:B------:R-:W-:Y:S04]  /*d070*/  STL [R1+0x1ec], R13 ;  /* 0x0001ec0d01007387 */ /* 0x000fe80000100800 */
[----:B------:R-:W2:Y:S04]  /*d080*/  LDL.LU R37, [R1+0x398] ;  /* 0x0003980001257983 */ /* 0x000ea80000300800 */
[----:B------:R-:W3:Y:S01]  /*d090*/  LDL.LU R32, [R1+0x39c] ;  /* 0x00039c0001207983 */ /* 0x000ee20000300800 */
[----:B------:R-:W-:-:S02]  /*d0a0*/  ISETP.GT.U32.AND P3, PT, R57, R10, PT ;  /* 0x0000000a3900720c */ /* 0x000fc40003f64070 */
[----:B------:R-:W-:Y:S02]  /*d0b0*/  IABS R12, R41 ;  /* 0x00000029000c7213 */ /* 0x000fe40000000000 */
[----:B------:R-:W-:-:S03]  /*d0c0*/  IABS R11, R46 ;  /* 0x0000002e000b7213 */ /* 0x000fc60000000000 */
[----:B------:R-:W-:-:S04]  /*d0d0*/  IMAD.HI.U32 R9, R0, R12, RZ ;  /* 0x0000000c00097227 */ /* 0x000fc800078e00ff */
[----:B------:R-:W-:Y:S02]  /*d0e0*/  IMAD.MOV R9, RZ, RZ, -R9 ;  /* 0x000000ffff097224 */ /* 0x000fe400078e0a09 */
[----:B------:R-:W-:Y:S02]  /*d0f0*/  @!P3 IMAD.IADD R10, R10, 0x1, -R57 ;  /* 0x000000010a0ab824 */ /* 0x000fe400078e0a39 */
[----:B------:R-:W-:Y:S02]  /*d100*/  IMAD.MOV.U32 R6, RZ, RZ, R11 ;  /* 0x000000ffff067224 */ /* 0x000fe400078e000b */
[C---:B------:R-:W-:Y:S01]  /*d110*/  IMAD R12, R57.reuse, R9, R12 ;  /* 0x00000009390c7224 */ /* 0x040fe200078e020c */
[C---:B------:R-:W-:Y:S01]  /*d120*/  ISETP.GT.U32.AND P3, PT, R57.reuse, R10, PT ;  /* 0x0000000a3900720c */ /* 0x040fe20003f64070 */
[----:B------:R-:W-:Y:S01]  /*d130*/  IMAD.HI.U32 R9, R0, R6, RZ ;  /* 0x0000000600097227 */ /* 0x000fe200078e00ff */
[----:B------:R-:W-:-:S03]  /*d140*/  ISETP.GT.U32.AND P4, PT, R57, R2, PT ;  /* 0x000000023900720c */ /* 0x000fc60003f84070 */
[----:B------:R-:W-:-:S04]  /*d150*/  IMAD.MOV R9, RZ, RZ, -R9 ;  /* 0x000000ffff097224 */ /* 0x000fc800078e0a09 */
[----:B------:R-:W-:-:S04]  /*d160*/  IMAD R6, R57, R9, R6 ;  /* 0x0000000939067224 */ /* 0x000fc800078e0206 */
[--C-:B------:R-:W-:Y:S01]  /*d170*/  @!P3 IMAD.IADD R10, R10, 0x1, -R57.reuse ;  /* 0x000000010a0ab824 */ /* 0x100fe200078e0a39 */
[C---:B------:R-:W-:Y:S01]  /*d180*/  ISETP.GT.U32.AND P3, PT, R57.reuse, R6, PT ;  /* 0x000000063900720c */ /* 0x040fe20003f64070 */
[----:B------:R-:W-:Y:S01]  /*d190*/  @!P4 IMAD.IADD R2, R2, 0x1, -R57 ;  /* 0x000000010202c824 */ /* 0x000fe200078e0a39 */
[----:B------:R-:W-:Y:S01]  /*d1a0*/  ISETP.GT.U32.AND P4, PT, R57, R12, PT ;  /* 0x0000000c3900720c */ /* 0x000fe20003f84070 */
[----:B------:R-:W-:Y:S02]  /*d1b0*/  IMAD.MOV.U32 R14, RZ, RZ, R7 ;  /* 0x000000ffff0e7224 */ /* 0x000fe400078e0007 */
[----:B------:R-:W-:Y:S02]  /*d1c0*/  @!P2 IMAD.MOV R2, RZ, RZ, -R2 ;  /* 0x000000ffff02a224 */ /* 0x000fe400078e0a02 */
[----:B------:R-:W-:-:S06]  /*d1d0*/  @!P6 IMAD.MOV R14, RZ, RZ, -R14 ;  /* 0x000000ffff0ee224 */ /* 0x000fcc00078e0a0e */
[--C-:B------:R-:W-:Y:S02]  /*d1e0*/  @!P3 IMAD.IADD R6, R6, 0x1, -R57.reuse ;  /* 0x000000010606b824 */ /* 0x100fe400078e0a39 */
[----:B------:R-:W-:Y:S01]  /*d1f0*/  @!P4 IMAD.IADD R12, R12, 0x1, -R57 ;  /* 0x000000010c0cc824 */ /* 0x000fe200078e0a39 */
[----:B------:R-:W-:Y:S01]  /*d200*/  ISETP.GE.AND P4, PT, R41, RZ, PT ;  /* 0x000000ff2900720c */ /* 0x000fe20003f86270 */
[----:B------:R-:W-:Y:S01]  /*d210*/  IMAD.MOV.U32 R41, RZ, RZ, R39 ;  /* 0x000000ffff297224 */ /* 0x000fe200078e0027 */
[----:B------:R-:W-:Y:S01]  /*d220*/  ISETP.GT.U32.AND P2, PT, R57, R6, PT ;  /* 0x000000063900720c */ /* 0x000fe20003f44070 */
[----:B------:R-:W-:Y:S02]  /*d230*/  IMAD.MOV.U32 R39, RZ, RZ, R38 ;  /* 0x000000ffff277224 */ /* 0x000fe400078e0026 */
[----:B------:R-:W-:Y:S01]  /*d240*/  @!P1 IMAD.MOV R8, RZ, RZ, -R8 ;  /* 0x000000ffff089224 */ /* 0x000fe200078e0a08 */
[----:B------:R-:W-:-:S09]  /*d250*/  IABS R9, R40 ;  /* 0x0000002800097213 */ /* 0x000fd20000000000 */
[----:B------:R-:W-:Y:S01]  /*d260*/  @!P2 IMAD.IADD R6, R6, 0x1, -R57 ;  /* 0x000000010606a824 */ /* 0x000fe200078e0a39 */
[----:B------:R-:W-:Y:S01]  /*d270*/  ISETP.GE.AND P2, PT, R40, RZ, PT ;  /* 0x000000ff2800720c */ /* 0x000fe20003f46270 */
[----:B------:R-:W-:Y:S02]  /*d280*/  IMAD.MOV.U32 R40, RZ, RZ, R39 ;  /* 0x000000ffff287224 */ /* 0x000fe400078e0027 */
[----:B--2---:R-:W-:Y:S02]  /*d290*/  IMAD.MOV.U32 R38, RZ, RZ, R37 ;  /* 0x000000ffff267224 */ /* 0x004fe400078e0025 */
[----:B---3--:R-:W-:Y:S02]  /*d2a0*/  IMAD.MOV.U32 R37, RZ, RZ, R32 ;  /* 0x000000ffff257224 */ /* 0x008fe400078e0020 */
[----:B------:R-:W-:Y:S02]  /*d2b0*/  IMAD.MOV.U32 R32, RZ, RZ, R30 ;  /* 0x000000ffff207224 */ /* 0x000fe400078e001e */
[----:B------:R-:W-:-:S02]  /*d2c0*/  IMAD.MOV.U32 R30, RZ, RZ, R25 ;  /* 0x000000ffff1e7224 */ /* 0x000fc400078e0019 */
[----:B------:R-:W2:Y:S04]  /*d2d0*/  LDL.LU R25, [R1+0x3e4] ;  /* 0x0003e40001197983 */ /* 0x000ea80000300800 */
[----:B------:R-:W-:Y:S04]  /*d2e0*/  STL [R1+0x1e8], R14 ;  /* 0x0001e80e01007387 */ /* 0x000fe80000100800 */
[----:B------:R0:W-:Y:S01]  /*d2f0*/  STL [R1+0x1e4], R2 ;  /* 0x0001e40201007387 */ /* 0x0001e20000100800 */
[----:B------:R-:W-:Y:S02]  /*d300*/  IMAD.MOV.U32 R39, RZ, RZ, R37 ;  /* 0x000000ffff277224 */ /* 0x000fe400078e0025 */
[----:B0-----:R-:W-:-:S04]  /*d310*/  IMAD.MOV.U32 R2, RZ, RZ, R10 ;  /* 0x000000ffff027224 */ /* 0x001fc800078e000a */
[----:B------:R-:W-:Y:S01]  /*d320*/  @!P0 IMAD.MOV R2, RZ, RZ, -R2 ;  /* 0x000000ffff028224 */ /* 0x000fe200078e0a02 */
[----:B------:R-:W-:Y:S01]  /*d330*/  STL [R1+0x1e0], R8 ;  /* 0x0001e00801007387 */ /* 0x000fe20000100800 */
[----:B------:R-:W-:-:S03]  /*d340*/  IMAD.MOV.U32 R37, RZ, RZ, R35 ;  /* 0x000000ffff257224 */ /* 0x000fc600078e0023 */
[----:B------:R0:W-:Y:S04]  /*d350*/  STL [R1+0x1c4], R2 ;  /* 0x0001c40201007387 */ /* 0x0001e80000100800 */
[----:B------:R-:W3:Y:S01]  /*d360*/  LDL.LU R35, [R1+0x3a4] ;  /* 0x0003a40001237983 */ /* 0x000ee20000300800 */
[----:B------:R-:W-:-:S05]  /*d370*/  IABS R4, R45 ;  /* 0x0000002d00047213 */ /* 0x000fca0000000000 */
[----:B------:R-:W-:-:S04]  /*d380*/  IMAD.HI.U32 R13, R0, R4, RZ ;  /* 0x00000004000d7227 */ /* 0x000fc800078e00ff */
[----:B------:R-:W-:Y:S01]  /*d390*/  IMAD.MOV R13, RZ, RZ, -R13 ;  /* 0x000000ffff0d7224 */ /* 0x000fe200078e0a0d */
[----:B------:R-:W-:-:S03]  /*d3a0*/  ISETP.GT.U32.AND P6, PT, R57, R12, PT ;  /* 0x0000000c3900720c */ /* 0x000fc60003fc4070 */
[----:B------:R-:W-:Y:S02]  /*d3b0*/  IMAD R4, R57, R13, R4 ;  /* 0x0000000d39047224 */ /* 0x000fe400078e0204 */
[----:B------:R-:W-:-:S04]  /*d3c0*/  IMAD.HI.U32 R13, R0, R9, RZ ;  /* 0x00000009000d7227 */ /* 0x000fc800078e00ff */
[----:B------:R-:W-:Y:S01]  /*d3d0*/  IMAD.MOV R13, RZ, RZ, -R13 ;  /* 0x000000ffff0d7224 */ /* 0x000fe200078e0a0d */
[----:B------:R-:W-:Y:S02]  /*d3e0*/  IABS R11, R43 ;  /* 0x0000002b000b7213 */ /* 0x000fe40000000000 */
[C---:B------:R-:W-:Y:S01]  /*d3f0*/  ISETP.GT.U32.AND P0, PT, R57.reuse, R4, PT ;  /* 0x000000043900720c */ /* 0x040fe20003f04070 */
[C---:B0-----:R-:W-:Y:S01]  /*d400*/  IMAD R2, R57.reuse, R13, R9 ;  /* 0x0000000d39027224 */ /* 0x041fe200078e0209 */
[C---:B------:R-:W-:Y:S01]  /*d410*/  ISETP.GT.U32.AND P3, PT, R57.reuse, R5, PT ;  /* 0x000000053900720c */ /* 0x040fe20003f64070 */
[----:B------:R-:W-:Y:S02]  /*d420*/  @!P6 IMAD.IADD R12, R12, 0x1, -R57 ;  /* 0x000000010c0ce824 */ /* 0x000fe400078e0a39 */
[----:B------:R-:W-:Y:S01]  /*d430*/  IMAD.HI.U32 R7, R0, R11, RZ ;  /* 0x0000000b00077227 */ /* 0x000fe200078e00ff */
[----:B------:R-:W-:-:S03]  /*d440*/  ISETP.GT.U32.AND P6, PT, R57, R2, PT ;  /* 0x000000023900720c */ /* 0x000fc60003fc4070 */
[----:B------:R-:W-:Y:S01]  /*d450*/  IMAD.MOV R7, RZ, RZ, -R7 ;  /* 0x000000ffff077224 */ /* 0x000fe200078e0a07 */
[----:B------:R-:W-:-:S03]  /*d460*/  IABS R10, R44 ;  /* 0x0000002c000a7213 */ /* 0x000fc60000000000 */
[----:B------:R-:W-:Y:S02]  /*d470*/  IMAD R11, R57, R7, R11 ;  /* 0x00000007390b7224 */ /* 0x000fe400078e020b */
[--C-:B------:R-:W-:Y:S02]  /*d480*/  @!P0 IMAD.IADD R4, R4, 0x1, -R57.reuse ;  /* 0x0000000104048824 */ /* 0x100fe400078e0a39 */
[--C-:B------:R-:W-:Y:S01]  /*d490*/  @!P3 IMAD.IADD R5, R5, 0x1, -R57.reuse ;  /* 0x000000010505b824 */ /* 0x100fe200078e0a39 */
[C---:B------:R-:W-:Y:S01]  /*d4a0*/  ISETP.GT.U32.AND P0, PT, R57.reuse, R11, PT ;  /* 0x0000000b3900720c */ /* 0x040fe20003f04070 */
[----:B------:R-:W-:Y:S01]  /*d4b0*/  @!P6 IMAD.IADD R2, R2, 0x1, -R57 ;  /* 0x000000010202e824 */ /* 0x000fe200078e0a39 */
[----:B------:R-:W-:Y:S01]  /*d4c0*/  ISETP.GT.U32.AND P6, PT, R57, R4, PT ;  /* 0x000000043900720c */ /* 0x000fe20003fc4070 */
[----:B------:R-:W-:Y:S02]  /*d4d0*/  IMAD.MOV.U32 R13, RZ, RZ, R5 ;  /* 0x000000ffff0d7224 */ /* 0x000fe400078e0005 */
[----:B------:R-:W-:-:S04]  /*d4e0*/  IMAD.HI.U32 R5, R0, R10, RZ ;  /* 0x0000000a00057227 */ /* 0x000fc800078e00ff */
[----:B------:R-:W-:-:S04]  /*d4f0*/  IMAD.MOV R5, RZ, RZ, -R5 ;  /* 0x000000ffff057224 */ /* 0x000fc800078e0a05 */
[----:B------:R-:W-:Y:S02]  /*d500*/  IMAD R10, R57, R5, R10 ;  /* 0x00000005390a7224 */ /* 0x000fe400078e020a */
[--C-:B------:R-:W-:Y:S01]  /*d510*/  @!P0 IMAD.IADD R11, R11, 0x1, -R57.reuse ;  /* 0x000000010b0b8824 */ /* 0x100fe200078e0a39 */
[C---:B------:R-:W-:Y:S01]  /*d520*/  ISETP.GT.U32.AND P0, PT, R57.reuse, R2, PT ;  /* 0x000000023900720c */ /* 0x040fe20003f04070 */
[----:B------:R-:W-:Y:S01]  /*d530*/  @!P6 IMAD.IADD R4, R4, 0x1, -R57 ;  /* 0x000000010404e824 */ /* 0x000fe200078e0a39 */
[----:B------:R-:W-:Y:S01]  /*d540*/  ISETP.GT.U32.AND P6, PT, R57, R10, PT ;  /* 0x0000000a3900720c */ /* 0x000fe20003fc4070 */
[----:B------:R-:W-:Y:S01]  /*d550*/  @!P5 IMAD.MOV R13, RZ, RZ, -R13 ;  /* 0x000000ffff0dd224 */ /* 0x000fe200078e0a0d */
[----:B------:R-:W-:Y:S01]  /*d560*/  ISETP.GE.AND P1, PT, R46, RZ, PT ;  /* 0x000000ff2e00720c */ /* 0x000fe20003f26270 */
[----:B------:R-:W-:Y:S01]  /*d570*/  @!P4 IMAD.MOV R12, RZ, RZ, -R12 ;  /* 0x000000ffff0cc224 */ /* 0x000fe200078e0a0c */
[----:B------:R-:W-:Y:S02]  /*d580*/  ISETP.GE.AND P3, PT, R45, RZ, PT ;  /* 0x000000ff2d00720c */ /* 0x000fe40003f66270 */
[----:B------:R-:W-:Y:S01]  /*d590*/  STL [R1+0x1c8], R13 ;  /* 0x0001c80d01007387 */ /* 0x000fe20000100800 */
[----:B------:R-:W-:-:S03]  /*d5a0*/  ISETP.GE.AND P5, PT, R43, RZ, PT ;  /* 0x000000ff2b00720c */ /* 0x000fc60003fa6270 */
[----:B------:R0:W-:Y:S04]  /*d5b0*/  STL [R1+0x1cc], R12 ;  /* 0x0001cc0c01007387 */ /* 0x0001e80000100800 */
[----:B------:R-:W4:Y:S01]  /*d5c0*/  LDL.LU R43, [R1+0x384] ;  /* 0x00038400012b7983 */ /* 0x000f220000300800 */
[----:B------:R-:W-:-:S03]  /*d5d0*/  @!P0 IMAD.IADD R2, R2, 0x1, -R57 ;  /* 0x0000000102028824 */ /* 0x000fc600078e0a39 */
[----:B------:R-:W5:Y:S01]  /*d5e0*/  LDL.LU R60, [R1+0x388] ;  /* 0x00038800013c7983 */ /* 0x000f620000300800 */
[----:B0-----:R-:W-:Y:S01]  /*d5f0*/  IMAD.MOV.U32 R12, RZ, RZ, R4 ;  /* 0x000000ffff0c7224 */ /* 0x001fe200078e0004 */
[----:B------:R-:W-:Y:S01]  /*d600*/  IABS R8, R41 ;  /* 0x0000002900087213 */ /* 0x000fe20000000000 */
[----:B------:R-:W-:Y:S01]  /*d610*/  @!P6 IMAD.IADD R10, R10, 0x1, -R57 ;  /* 0x000000010a0ae824 */ /* 0x000fe200078e0a39 */
[----:B------:R-:W-:Y:S01]  /*d620*/  ISETP.GE.AND P6, PT, R41, RZ, PT ;  /* 0x000000ff2900720c */ /* 0x000fe20003fc6270 */
[----:B------:R-:W-:Y:S01]  /*d630*/  @!P1 IMAD.MOV R6, RZ, RZ, -R6 ;  /* 0x000000ffff069224 */ /* 0x000fe200078e0a06 */
[----:B------:R-:W5:Y:S01]  /*d640*/  LDL.LU R59, [R1+0x38c] ;  /* 0x00038c00013b7983 */ /* 0x000f620000300800 */
[----:B------:R-:W-:Y:S02]  /*d650*/  @!P3 IMAD.MOV R12, RZ, RZ, -R12 ;  /* 0x000000ffff0cb224 */ /* 0x000fe400078e0a0c */
[----:B------:R-:W-:Y:S02]  /*d660*/  IMAD.MOV.U32 R41, RZ, RZ, R39 ;  /* 0x000000ffff297224 */ /* 0x000fe400078e0027 */
[----:B------:R-:W-:-:S02]  /*d670*/  @!P2 IMAD.MOV R2, RZ, RZ, -R2 ;  /* 0x000000ffff02a224 */ /* 0x000fc400078e0a02 */
[----:B------:R-:W-:Y:S02]  /*d680*/  IMAD.MOV.U32 R39, RZ, RZ, R38 ;  /* 0x000000ffff277224 */ /* 0x000fe400078e0026 */
[----:B------:R-:W-:Y:S01]  /*d690*/  IMAD.MOV.U32 R38, RZ, RZ, R37 ;  /* 0x000000ffff267224 */ /* 0x000fe200078e0025 */
[----:B------:R-:W-:Y:S01]  /*d6a0*/  STL [R1+0x1d0], R6 ;  /* 0x0001d00601007387 */ /* 0x000fe20000100800 */
[----:B------:R-:W-:-:S03]  /*d6b0*/  IMAD.MOV.U32 R37, RZ, RZ, R36 ;  /* 0x000000ffff257224 */ /* 0x000fc600078e0024 */
[----:B------:R0:W-:Y:S04]  /*d6c0*/  STL [R1+0x1d4], R12 ;  /* 0x0001d40c01007387 */ /* 0x0001e80000100800 */
[----:B------:R1:W-:Y:S01]  /*d6d0*/  STL [R1+0x1d8], R2 ;  /* 0x0001d80201007387 */ /* 0x0003e20000100800 */
[----:B------:R-:W-:Y:S02]  /*d6e0*/  IMAD.MOV.U32 R50, RZ, RZ, R39 ;  /* 0x000000ffff327224 */ /* 0x000fe400078e0027 */
[----:B------:R-:W-:Y:S02]  /*d6f0*/  IMAD.MOV.U32 R39, RZ, RZ, R38 ;  /* 0x000000ffff277224 */ /* 0x000fe400078e0026 */
[----:B------:R-:W-:Y:S01]  /*d700*/  IMAD.MOV.U32 R38, RZ, RZ, R37 ;  /* 0x000000ffff267224 */ /* 0x000fe200078e0025 */
[----:B------:R-:W-:Y:S01]  /*d710*/  ISETP.GE.AND P1, PT, R44, RZ, PT ;  /* 0x000000ff2c00720c */ /* 0x000fe20003f26270 */
[----:B------:R-:W-:-:S02]  /*d720*/  IMAD.MOV.U32 R48, RZ, RZ, R39 ;  /* 0x000000ffff307224 */ /* 0x000fc400078e0027 */
[----:B------:R-:W-:Y:S02]  /*d730*/  IMAD.MOV.U32 R44, RZ, RZ, R38 ;  /* 0x000000ffff2c7224 */ /* 0x000fe400078e0026 */
[----:B---3--:R-:W-:Y:S02]  /*d740*/  IMAD.MOV.U32 R36, RZ, RZ, R35 ;  /* 0x000000ffff247224 */ /* 0x008fe400078e0023 */
[----:B------:R-:W-:Y:S02]  /*d750*/  IMAD.MOV.U32 R35, RZ, RZ, R32 ;  /* 0x000000ffff237224 */ /* 0x000fe400078e0020 */
[----:B--2---:R-:W-:Y:S02]  /*d760*/  IMAD.MOV.U32 R32, RZ, RZ, R25 ;  /* 0x000000ffff207224 */ /* 0x004fe400078e0019 */
[----:B------:R-:W2:Y:S04]  /*d770*/  LDL.LU R25, [R1+0x488] ;  /* 0x0004880001197983 */ /* 0x000ea80000300800 */
[----:B------:R-:W3:Y:S01]  /*d780*/  LDL.LU R58, [R1+0x390] ;  /* 0x00039000013a7983 */ /* 0x000ee20000300800 */
[----:B------:R-:W-:-:S02]  /*d790*/  IMAD.MOV.U32 R37, RZ, RZ, R36 ;  /* 0x000000ffff257224 */ /* 0x000fc400078e0024 */
[----:B------:R-:W-:Y:S02]  /*d7a0*/  IMAD.MOV.U32 R36, RZ, RZ, R35 ;  /* 0x000000ffff247224 */ /* 0x000fe400078e0023 */
[----:B------:R-:W2:Y:S04]  /*d7b0*/  LDL.LU R35, [R1+0x3b4] ;  /* 0x0003b40001237983 */ /* 0x000ea80000300800 */
[----:B------:R-:W2:Y:S01]  /*d7c0*/  LDL.LU R46, [R1+0x394] ;  /* 0x00039400012e7983 */ /* 0x000ea20000300800 */
[----:B------:R-:W-:Y:S02]  /*d7d0*/  IMAD.MOV.U32 R39, RZ, RZ, R36 ;  /* 0x000000ffff277224 */ /* 0x000fe400078e0024 */
[----:B------:R-:W-:Y:S01]  /*d7e0*/  IMAD.MOV.U32 R36, RZ, RZ, R31 ;  /* 0x000000ffff247224 */ /* 0x000fe200078e001f */
[----:B------:R-:W2:Y:S01]  /*d7f0*/  LDL.LU R38, [R1+0x3d4] ;  /* 0x0003d40001267983 */ /* 0x000ea20000300800 */
[----:B------:R-:W-:-:S02]  /*d800*/  IMAD.MOV.U32 R31, RZ, RZ, R23 ;  /* 0x000000ffff1f7224 */ /* 0x000fc400078e0017 */
[----:B------:R-:W-:Y:S01]  /*d810*/  IMAD.MOV.U32 R45, RZ, RZ, R37 ;  /* 0x000000ffff2d7224 */ /* 0x000fe200078e0025 */
[----:B------:R-:W2:Y:S04]  /*d820*/  LDL.LU R23, [R1+0x3f4] ;  /* 0x0003f40001177983 */ /* 0x000ea80000300800 */
[----:B------:R-:W2:Y:S01]  /*d830*/  LDL.LU R37, [R1+0x3b0] ;  /* 0x0003b00001257983 */ /* 0x000ea20000300800 */
[----:B------:R-:W-:-:S05]  /*d840*/  IABS R9, R42 ;  /* 0x0000002a00097213 */ /* 0x000fca0000000000 */
[----:B------:R-:W-:-:S04]  /*d850*/  IMAD.HI.U32 R7, R0, R9, RZ ;  /* 0x0000000900077227 */ /* 0x000fc800078e00ff */
[----:B------:R-:W-:-:S04]  /*d860*/  IMAD.MOV R7, RZ, RZ, -R7 ;  /* 0x000000ffff077224 */ /* 0x000fc800078e0a07 */
[C---:B------:R-:W-:Y:S01]  /*d870*/  IMAD R9, R57.reuse, R7, R9 ;  /* 0x0000000739097224 */ /* 0x040fe200078e0209 */
[----:B------:R-:W-:Y:S01]  /*d880*/  ISETP.GT.U32.AND P4, PT, R57, R11, PT ;  /* 0x0000000b3900720c */ /* 0x000fe20003f84070 */
[----:B------:R-:W-:-:S03]  /*d890*/  IMAD.HI.U32 R5, R0, R8, RZ ;  /* 0x0000000800057227 */ /* 0x000fc600078e00ff */
[----:B------:R-:W-:Y:S01]  /*d8a0*/  ISETP.GT.U32.AND P0, PT, R57, R9, PT ;  /* 0x000000093900720c */ /* 0x000fe20003f04070 */
[----:B------:R-:W-:-:S04]  /*d8b0*/  IMAD.MOV R5, RZ, RZ, -R5 ;  /* 0x000000ffff057224 */ /* 0x000fc800078e0a05 */
[----:B------:R-:W-:Y:S01]  /*d8c0*/  IMAD R8, R57, R5, R8 ;  /* 0x0000000539087224 */ /* 0x000fe200078e0208 */
[----:B------:R-:W-:-:S03]  /*d8d0*/  IABS R7, R40 ;  /* 0x0000002800077213 */ /* 0x000fc60000000000 */
[----:B------:R-:W-:Y:S01]  /*d8e0*/  @!P4 IMAD.IADD R11, R11, 0x1, -R57 ;  /* 0x000000010b0bc824 */ /* 0x000fe200078e0a39 */
[----:B------:R-:W-:-:S03]  /*d8f0*/  ISETP.GT.U32.AND P4, PT, R57, R8, PT ;  /* 0x000000083900720c */ /* 0x000fc60003f84070 */
[----:B------:R-:W-:Y:S02]  /*d900*/  @!P0 IMAD.IADD R9, R9, 0x1, -R57 ;  /* 0x0000000109098824 */ /* 0x000fe400078e0a39 */
[----:B0-----:R-:W-:-:S03]  /*d910*/  IMAD.HI.U32 R12, R0, R7, RZ ;  /* 0x00000007000c7227 */ /* 0x001fc600078e00ff */
[----:B------:R-:W-:Y:S01]  /*d920*/  ISETP.GT.U32.AND P0, PT, R57, R9, PT ;  /* 0x000000093900720c */ /* 0x000fe20003f04070 */
[----:B------:R-:W-:-:S04]  /*d930*/  IMAD.MOV R12, RZ, RZ, -R12 ;  /* 0x000000ffff0c7224 */ /* 0x000fc800078e0a0c */
[----:B------:R-:W-:Y:S01]  /*d940*/  @!P4 IMAD.IADD R8, R8, 0x1, -R57 ;  /* 0x000000010808c824 */ /* 0x000fe200078e0a39 */
[----:B----4-:R-:W-:Y:S01]  /*d950*/  IABS R6, R43 ;  /* 0x0000002b00067213 */ /* 0x010fe20000000000 */
[C---:B------:R-:W-:Y:S01]  /*d960*/  IMAD R7, R57.reuse, R12, R7 ;  /* 0x0000000c39077224 */ /* 0x040fe200078e0207 */
[----:B-----5:R-:W-:Y:S02]  /*d970*/  IABS R5, R60 ;  /* 0x0000003c00057213 */ /* 0x020fe40000000000 */
[----:B------:R-:W-:-:S03]  /*d980*/  ISETP.GT.U32.AND P4, PT, R57, R8, PT ;  /* 0x000000083900720c */ /* 0x000fc60003f84070 */
[----:B------:R-:W-:Y:S01]  /*d990*/  @!P0 IMAD.IADD R9, R9, 0x1, -R57 ;  /* 0x0000000109098824 */ /* 0x000fe200078e0a39 */
[----:B------:R-:W-:Y:S01]  /*d9a0*/  ISETP.GT.U32.AND P0, PT, R57, R7, PT ;  /* 0x000000073900720c */ /* 0x000fe20003f04070 */
[----:B-1----:R-:W-:-:S04]  /*d9b0*/  IMAD.HI.U32 R2, R0, R6, RZ ;  /* 0x0000000600027227 */ /* 0x002fc800078e00ff */
[----:B------:R-:W-:-:S04]  /*d9c0*/  IMAD.HI.U32 R13, R0, R5, RZ ;  /* 0x00000005000d7227 */ /* 0x000fc800078e00ff */
[----:B------:R-:W-:Y:S02]  /*d9d0*/  IMAD.MOV R2, RZ, RZ, -R2 ;  /* 0x000000ffff027224 */ /* 0x000fe400078e0a02 */
[----:B------:R-:W-:Y:S01]  /*d9e0*/  IMAD.MOV R13, RZ, RZ, -R13 ;  /* 0x000000ffff0d7224 */ /* 0x000fe200078e0a0d */
[----:B------:R-:W-:Y:S01]  /*d9f0*/  IABS R4, R59 ;  /* 0x0000003b00047213 */ /* 0x000fe20000000000 */
[C---:B------:R-:W-:Y:S02]  /*da00*/  IMAD R6, R57.reuse, R2, R6 ;  /* 0x0000000239067224 */ /* 0x040fe400078e0206 */
[C---:B------:R-:W-:Y:S02]  /*da10*/  IMAD R5, R57.reuse, R13, R5 ;  /* 0x0000000d39057224 */ /* 0x040fe400078e0205 */
[--C-:B------:R-:W-:Y:S01]  /*da20*/  @!P4 IMAD.IADD R8, R8, 0x1, -R57.reuse ;  /* 0x000000010808c824 */ /* 0x100fe200078e0a39 */
[----:B------:R-:W-:Y:S01]  /*da30*/  ISETP.GT.U32.AND P4, PT, R57, R6, PT ;  /* 0x000000063900720c */ /* 0x000fe20003f84070 */
[----:B------:R-:W-:Y:S01]  /*da40*/  @!P0 IMAD.IADD R7, R7, 0x1, -R57 ;  /* 0x0000000107078824 */ /* 0x000fe200078e0a39 */
[----:B------:R-:W-:Y:S01]  /*da50*/  ISETP.GT.U32.AND P0, PT, R57, R5, PT ;  /* 0x000000053900720c */ /* 0x000fe20003f04070 */
[----:B------:R-:W-:-:S04]  /*da60*/  IMAD.HI.U32 R12, R0, R4, RZ ;  /* 0x00000004000c7227 */ /* 0x000fc800078e00ff */
[----:B------:R-:W-:-:S04]  /*da70*/  IMAD.MOV R12, RZ, RZ, -R12 ;  /* 0x000000ffff0c7224 */ /* 0x000fc800078e0a0c */
[----:B------:R-:W-:Y:S01]  /*da80*/  IMAD R4, R57, R12, R4 ;  /* 0x0000000c39047224 */ /* 0x000fe200078e0204 */
[----:B------:R-:W-:Y:S01]  /*da90*/  ISETP.GE.AND P3, PT, R42, RZ, PT ;  /* 0x000000ff2a00720c */ /* 0x000fe20003f66270 */
[--C-:B------:R-:W-:Y:S02]  /*daa0*/  @!P4 IMAD.IADD R6, R6, 0x1, -R57.reuse ;  /* 0x000000010606c824 */ /* 0x100fe400078e0a39 */
[----:B------:R-:W-:Y:S01]  /*dab0*/  @!P0 IMAD.IADD R5, R5, 0x1, -R57 ;  /* 0x0000000105058824 */ /* 0x000fe200078e0a39 */
[C---:B------:R-:W-:Y:S01]  /*dac0*/  ISETP.GT.U32.AND P4, PT, R57.reuse, R4, PT ;  /* 0x000000043900720c */ /* 0x040fe20003f84070 */
[----:B------:R-:W-:Y:S01]  /*dad0*/  IMAD.MOV.U32 R49, RZ, RZ, R41 ;  /* 0x000000ffff317224 */ /* 0x000fe200078e0029 */
[----:B------:R-:W-:-:S04]  /*dae0*/  ISETP.GT.U32.AND P2, PT, R57, R10, PT ;  /* 0x0000000a3900720c */ /* 0x000fc80003f44070 */
[----:B------:R-:W-:Y:S01]  /*daf0*/  IABS R14, R49 ;  /* 0x00000031000e7213 */ /* 0x000fe20000000000 */
[----:B------:R-:W-:Y:S02]  /*db00*/  IMAD.MOV.U32 R42, RZ, RZ, R16 ;  /* 0x000000ffff2a7224 */ /* 0x000fe400078e0010 */
[----:B------:R-:W-:Y:S01]  /*db10*/  @!P3 IMAD.MOV R9, RZ, RZ, -R9 ;  /* 0x000000ffff09b224 */ /* 0x000fe200078e0a09 */
[----:B------:R-:W-:-:S03]  /*db20*/  ISETP.GT.U32.AND P3, PT, R57, R5, PT ;  /* 0x000000053900720c */ /* 0x000fc60003f64070 */
[----:B------:R-:W-:Y:S01]  /*db30*/  @!P4 IMAD.IADD R4, R4, 0x1, -R57 ;  /* 0x000000010404c824 */ /* 0x000fe200078e0a39 */
[----:B------:R-:W-:Y:S01]  /*db40*/  ISETP.GE.AND P4, PT, R43, RZ, PT ;  /* 0x000000ff2b00720c */ /* 0x000fe20003f86270 */
[----:B------:R-:W-:Y:S02]  /*db50*/  IMAD.MOV.U32 R43, RZ, RZ, R42 ;  /* 0x000000ffff2b7224 */ /* 0x000fe400078e002a */
[----:B------:R-:W-:Y:S01]  /*db60*/  @!P5 IMAD.MOV R11, RZ, RZ, -R11 ;  /* 0x000000ffff0bd224 */ /* 0x000fe200078e0a0b */
[----:B------:R-:W-:Y:S01]  /*db70*/  ISETP.GT.U32.AND P5, PT, R57, R4, PT ;  /* 0x000000043900720c */ /* 0x000fe20003fa4070 */
[----:B------:R-:W-:Y:S02]  /*db80*/  IMAD.MOV.U32 R42, RZ, RZ, R39 ;  /* 0x000000ffff2a7224 */ /* 0x000fe400078e0027 */
[----:B------:R-:W-:Y:S02]  /*db90*/  @!P6 IMAD.MOV R8, RZ, RZ, -R8 ;  /* 0x000000ffff08e224 */ /* 0x000fe400078e0a08 */
[----:B------:R-:W-:-:S02]  /*dba0*/  IMAD.MOV.U32 R39, RZ, RZ, R19 ;  /* 0x000000ffff277224 */ /* 0x000fc400078e0013 */
[--C-:B------:R-:W-:Y:S01]  /*dbb0*/  @!P2 IMAD.IADD R10, R10, 0x1, -R57.reuse ;  /* 0x000000010a0aa824 */ /* 0x100fe200078e0a39 */
[----:B------:R-:W-:Y:S01]  /*dbc0*/  IABS R13, R50 ;  /* 0x00000032000d7213 */ /* 0x000fe20000000000 */
[----:B------:R-:W-:Y:S01]  /*dbd0*/  @!P3 IMAD.IADD R5, R5, 0x1, -R57 ;  /* 0x000000010505b824 */ /* 0x000fe200078e0a39 */
[----:B------:R-:W-:Y:S01]  /*dbe0*/  ISETP.GE.AND P2, PT, R40, RZ, PT ;  /* 0x000000ff2800720c */ /* 0x000fe20003f46270 */
[----:B------:R-:W-:Y:S01]  /*dbf0*/  @!P1 IMAD.MOV R10, RZ, RZ, -R10 ;  /* 0x000000ffff0a9224 */ /* 0x000fe200078e0a0a */
[----:B------:R-:W-:Y:S01]  /*dc00*/  ISETP.GT.U32.AND P1, PT, R57, R6, PT ;  /* 0x000000063900720c */ /* 0x000fe20003f24070 */
[----:B------:R-:W-:Y:S02]  /*dc10*/  IMAD.MOV.U32 R40, RZ, RZ, R34 ;  /* 0x000000ffff287224 */ /* 0x000fe400078e0022 */
[----:B------:R-:W-:Y:S02]  /*dc20*/  IMAD.MOV.U32 R34, RZ, RZ, R17 ;  /* 0x000000ffff227224 */ /* 0x000fe400078e0011 */
[----:B------:R-:W-:-:S04]  /*dc30*/  IMAD.HI.U32 R17, R0, R13, RZ ;  /* 0x0000000d00117227 */ /* 0x000fc800078e00ff */
[----:B------:R-:W-:Y:S01]  /*dc40*/  @!P5 IMAD.IADD R4, R4, 0x1, -R57 ;  /* 0x000000010404d824 */ /* 0x000fe200078e0a39 */
[----:B------:R-:W-:Y:S01]  /*dc50*/  ISETP.GE.AND P5, PT, R60, RZ, PT ;  /* 0x000000ff3c00720c */ /* 0x000fe20003fa6270 */
[----:B------:R-:W-:Y:S01]  /*dc60*/  IMAD.MOV R17, RZ, RZ, -R17 ;  /* 0x000000ffff117224 */ /* 0x000fe200078e0a11 */
[----:B------:R-:W-:Y:S01]  /*dc70*/  STL [R1+0x1c0], R11 ;  /* 0x0001c00b01007387 */ /* 0x000fe20000100800 */
[----:B------:R-:W-:Y:S02]  /*dc80*/  IMAD.MOV.U32 R47, RZ, RZ, R43 ;  /* 0x000000ffff2f7224 */ /* 0x000fe400078e002b */
[----:B------:R-:W-:Y:S01]  /*dc90*/  IMAD R13, R57, R17, R13 ;  /* 0x00000011390d7224 */ /* 0x000fe200078e020d */
[----:B------:R0:W-:Y:S01]  /*dca0*/  STL [R1+0x1bc], R10 ;  /* 0x0001bc0a01007387 */ /* 0x0001e20000100800 */
[----:B------:R-:W-:-:S03]  /*dcb0*/  @!P1 IMAD.IADD R6, R6, 0x1, -R57 ;  /* 0x0000000106069824 */ /* 0x000fc600078e0a39 */
[----:B------:R-:W-:Y:S02]  /*dcc0*/  ISETP.GT.U32.AND P1, PT, R57, R13, PT ;  /* 0x0000000d3900720c */ /* 0x000fe40003f24070 */
[----:B0-----:R-:W-:Y:S01]  /*dcd0*/  IABS R10, R45 ;  /* 0x0000002d000a7213 */ /* 0x001fe20000000000 */
[----:B------:R-:W-:Y:S01]  /*dce0*/  STL [R1+0x1b8], R9 ;  /* 0x0001b80901007387 */ /* 0x000fe20000100800 */
[----:B------:R-:W-:-:S03]  /*dcf0*/  @!P4 IMAD.MOV R6, RZ, RZ, -R6 ;  /* 0x000000ffff06c224 */ /* 0x000fc600078e0a06 */
[----:B------:R-:W-:Y:S01]  /*dd00*/  IMAD.HI.U32 R11, R0, R10, RZ ;  /* 0x0000000a000b7227 */ /* 0x000fe200078e00ff */
[----:B------:R0:W-:Y:S03]  /*dd10*/  STL [R1+0x1b4], R8 ;  /* 0x0001b40801007387 */ /* 0x0001e60000100800 */
[----:B------:R-:W-:Y:S02]  /*dd20*/  @!P5 IMAD.MOV R5, RZ, RZ, -R5 ;  /* 0x000000ffff05d224 */ /* 0x000fe400078e0a05 */
[----:B------:R-:W-:-:S04]  /*dd30*/  IMAD.MOV R11, RZ, RZ, -R11 ;  /* 0x000000ffff0b7224 */ /* 0x000fc800078e0a0b */
[----:B------:R-:W-:Y:S02]  /*dd40*/  IMAD R10, R57, R11, R10 ;  /* 0x0000000b390a7224 */ /* 0x000fe400078e020a */
[----:B------:R-:W-:Y:S01]  /*dd50*/  @!P1 IMAD.IADD R13, R13, 0x1, -R57 ;  /* 0x000000010d0d9824 */ /* 0x000fe200078e0a39 */
[----:B0-----:R-:W-:Y:S02]  /*dd60*/  IABS R8, R44 ;  /* 0x0000002c00087213 */ /* 0x001fe40000000000 */
[----:B---3--:R-:W-:-:S05]  /*dd70*/  IABS R2, R58 ;  /* 0x0000003a00027213 */ /* 0x008fca0000000000 */
[----:B------:R-:W-:-:S04]  /*dd80*/  IMAD.HI.U32 R15, R0, R2, RZ ;  /* 0x00000002000f7227 */ /* 0x000fc800078e00ff */
[----:B------:R-:W-:-:S04]  /*dd90*/  IMAD.MOV R15, RZ, RZ, -R15 ;  /* 0x000000ffff0f7224 */ /* 0x000fc800078e0a0f */
[----:B------:R-:W-:-:S05]  /*dda0*/  IMAD R2, R57, R15, R2 ;  /* 0x0000000f39027224 */ /* 0x000fca00078e0202 */
[----:B------:R-:W-:Y:S01]  /*ddb0*/  ISETP.GT.U32.AND P0, PT, R57, R2, PT ;  /* 0x000000023900720c */ /* 0x000fe20003f04070 */
[----:B--2---:R-:W-:Y:S01]  /*ddc0*/  IMAD.MOV.U32 R41, RZ, RZ, R35 ;  /* 0x000000ffff297224 */ /* 0x004fe200078e0023 */
[----:B------:R-:W-:Y:S01]  /*ddd0*/  IABS R12, R46 ;  /* 0x0000002e000c7213 */ /* 0x000fe20000000000 */
[----:B------:R-:W-:Y:S02]  /*dde0*/  IMAD.MOV.U32 R35, RZ, RZ, R33 ;  /* 0x000000ffff237224 */ /* 0x000fe400078e0021 */
[----:B------:R-:W-:Y:S02]  /*ddf0*/  IMAD.MOV.U32 R33, RZ, RZ, R24 ;  /* 0x000000ffff217224 */ /* 0x000fe400078e0018 */
[----:B------:R-:W-:Y:S01]  /*de00*/  IMAD.MOV.U32 R24, RZ, RZ, R18 ;  /* 0x000000ffff187224 */ /* 0x000fe200078e0012 */
[----:B------:R-:W-:Y:S01]  /*de10*/  IABS R15, R48 ;  /* 0x00000030000f7213 */ /* 0x000fe20000000000 */
[----:B------:R-:W-:-:S04]  /*de20*/  IMAD.HI.U32 R18, R0, R14, RZ ;  /* 0x0000000e00127227 */ /* 0x000fc800078e00ff */
[----:B------:R-:W-:Y:S01]  /*de30*/  @!P0 IMAD.IADD R2, R2, 0x1, -R57 ;  /* 0x0000000102028824 */ /* 0x000fe200078e0a39 */
[----:B------:R-:W-:Y:S01]  /*de40*/  ISETP.GT.U32.AND P0, PT, R57, R7, PT ;  /* 0x000000073900720c */ /* 0x000fe20003f04070 */
[----:B------:R-:W-:-:S03]  /*de50*/  IMAD.HI.U32 R16, R0, R12, RZ ;  /* 0x0000000c00107227 */ /* 0x000fc600078e00ff */
[----:B------:R-:W-:Y:S01]  /*de60*/  ISETP.GT.U32.AND P6, PT, R57, R2, PT ;  /* 0x000000023900720c */ /* 0x000fe20003fc4070 */
[----:B------:R-:W-:Y:S02]  /*de70*/  IMAD.MOV R18, RZ, RZ, -R18 ;  /* 0x000000ffff127224 */ /* 0x000fe400078e0a12 */
[----:B------:R-:W-:Y:S02]  /*de80*/  IMAD.MOV R16, RZ, RZ, -R16 ;  /* 0x000000ffff107224 */ /* 0x000fe400078e0a10 */
[----:B------:R-:W-:-:S04]  /*de90*/  IMAD.HI.U32 R19, R0, R15, RZ ;  /* 0x0000000f00137227 */ /* 0x000fc800078e00ff */
[C---:B------:R-:W-:Y:S02]  /*dea0*/  IMAD R14, R57.reuse, R18, R14 ;  /* 0x00000012390e7224 */ /* 0x040fe400078e020e */
[C---:B------:R-:W-:Y:S02]  /*deb0*/  IMAD R12, R57.reuse, R16, R12 ;  /* 0x00000010390c7224 */ /* 0x040fe400078e020c */
[----:B------:R-:W-:Y:S01]  /*dec0*/  IMAD.MOV R19, RZ, RZ, -R19 ;  /* 0x000000ffff137224 */ /* 0x000fe200078e0a13 */
[----:B------:R-:W-:Y:S01]  /*ded0*/  ISETP.GT.U32.AND P3, PT, R57, R14, PT ;  /* 0x0000000e3900720c */ /* 0x000fe20003f64070 */
[----:B------:R-:W-:Y:S01]  /*dee0*/  @!P0 IMAD.IADD R7, R7, 0x1, -R57 ;  /* 0x0000000107078824 */ /* 0x000fe200078e0a39 */
[C---:B------:R-:W-:Y:S01]  /*def0*/  ISETP.GT.U32.AND P0, PT, R57.reuse, R12, PT ;  /* 0x0000000c3900720c */ /* 0x040fe20003f04070 */
[----:B------:R-:W-:Y:S02]  /*df00*/  IMAD R15, R57, R19, R15 ;  /* 0x00000013390f7224 */ /* 0x000fe400078e020f */
[----:B------:R-:W-:-:S03]  /*df10*/  @!P6 IMAD.IADD R2, R2, 0x1, -R57 ;  /* 0x000000010202e824 */ /* 0x000fc600078e0a39 */
[----:B------:R-:W-:Y:S01]  /*df20*/  ISETP.GT.U32.AND P6, PT, R57, R15, PT ;  /* 0x0000000f3900720c */ /* 0x000fe20003fc4070 */
[----:B------:R-:W-:-:S04]  /*df30*/  IMAD.MOV.U32 R43, RZ, RZ, R37 ;  /* 0x000000ffff2b7224 */ /* 0x000fc800078e0025 */
[--C-:B------:R-:W-:Y:S01]  /*df40*/  @!P3 IMAD.IADD R14, R14, 0x1, -R57.reuse ;  /* 0x000000010e0eb824 */ /* 0x100fe200078e0a39 */
[----:B------:R-:W-:Y:S01]  /*df50*/  ISETP.GE.AND P3, PT, R46, RZ, PT ;  /* 0x000000ff2e00720c */ /* 0x000fe20003f66270 */
[----:B------:R-:W-:Y:S01]  /*df60*/  @!P0 IMAD.IADD R12, R12, 0x1, -R57 ;  /* 0x000000010c0c8824 */ /* 0x000fe200078e0a39 */
[----:B------:R-:W-:Y:S01]  /*df70*/  ISETP.GE.AND P0, PT, R59, RZ, PT ;  /* 0x000000ff3b00720c */ /* 0x000fe20003f06270 */
[----:B------:R-:W-:Y:S02]  /*df80*/  IMAD.MOV.U32 R46, RZ, RZ, R43 ;  /* 0x000000ffff2e7224 */ /* 0x000fe400078e002b */
[----:B------:R-:W-:Y:S02]  /*df90*/  IMAD.MOV.U32 R43, RZ, RZ, R39 ;  /* 0x000000ffff2b7224 */ /* 0x000fe400078e0027 */
[----:B------:R-:W-:Y:S02]  /*dfa0*/  @!P2 IMAD.MOV R7, RZ, RZ, -R7 ;  /* 0x000000ffff07a224 */ /* 0x000fe400078e0a07 */
[----:B------:R-:W-:-:S02]  /*dfb0*/  IMAD.MOV.U32 R39, RZ, RZ, R31 ;  /* 0x000000ffff277224 */ /* 0x000fc400078e001f */
[----:B------:R-:W-:Y:S02]  /*dfc0*/  IMAD.MOV.U32 R37, RZ, RZ, R36 ;  /* 0x000000ffff257224 */ /* 0x000fe400078e0024 */
[----:B------:R-:W-:Y:S01]  /*dfd0*/  IMAD.MOV.U32 R31, RZ, RZ, R24 ;  /* 0x000000ffff1f7224 */ /* 0x000fe200078e0018 */
[----:B------:R-:W2:Y:S01]  /*dfe0*/  LDL R36, [R1+0xa1c] ;  /* 0x000a1c0001247983 */ /* 0x000ea20000100800 */
[----:B------:R-:W-:Y:S02]  /*dff0*/  IMAD.MOV.U32 R24, RZ, RZ, R23 ;  /* 0x000000ffff187224 */ /* 0x000fe400078e0017 */
[----:B------:R-:W-:Y:S01]  /*e000*/  @!P6 IMAD.IADD R15, R15, 0x1, -R57 ;  /* 0x000000010f0fe824 */ /* 0x000fe200078e0a39 */
[----:B------:R-:W3:Y:S01]  /*e010*/  LDL.LU R23, [R1+0x480] ;  /* 0x0004800001177983 */ /* 0x000ee20000300800 */
[----:B------:R-:W-:-:S03]  /*e020*/  ISETP.GT.U32.AND P2, PT, R57, R12, PT ;  /* 0x0000000c3900720c */ /* 0x000fc60003f44070 */
[----:B------:R-:W-:Y:S01]  /*e030*/  STL [R1+0x1ac], R7 ;  /* 0x0001ac0701007387 */ /* 0x000fe20000100800 */
[----:B------:R-:W-:-:S03]  /*e040*/  ISETP.GT.U32.AND P5, PT, R57, R15, PT ;  /* 0x0000000f3900720c */ /* 0x000fc60003fa4070 */
[----:B------:R-:W-:Y:S04]  /*e050*/  STL [R1+0x1a8], R6 ;  /* 0x0001a80601007387 */ /* 0x000fe80000100800 */
[----:B------:R0:W-:Y:S01]  /*e060*/  STL [R1+0x1a4], R5 ;  /* 0x0001a40501007387 */ /* 0x0001e20000100800 */
[----:B------:R-:W-:Y:S01]  /*e070*/  ISETP.GE.AND P1, PT, R58, RZ, PT ;  /* 0x000000ff3a00720c */ /* 0x000fe20003f26270 */
[----:B0-----:R-:W-:-:S04]  /*e080*/  IMAD.MOV.U32 R5, RZ, RZ, R4 ;  /* 0x000000ffff057224 */ /* 0x001fc800078e0004 */
[----:B------:R-:W-:Y:S01]  /*e090*/  @!P0 IMAD.MOV R5, RZ, RZ, -R5 ;  /* 0x000000ffff058224 */ /* 0x000fe200078e0a05 */
[----:B------:R-:W-:Y:S01]  /*e0a0*/  ISETP.GT.U32.AND P0, PT, R57, R10, PT ;  /* 0x0000000a3900720c */ /* 0x000fe20003f04070 */
[--C-:B------:R-:W-:Y:S02]  /*e0b0*/  @!P2 IMAD.IADD R12, R12, 0x1, -R57.reuse ;  /* 0x000000010c0ca824 */ /* 0x100fe400078e0a39 */
[----:B------:R-:W-:Y:S01]  /*e0c0*/  @!P5 IMAD.IADD R15, R15, 0x1, -R57 ;  /* 0x000000010f0fd824 */ /* 0x000fe200078e0a39 */
[----:B------:R-:W-:Y:S01]  /*e0d0*/  ISETP.GE.AND P5, PT, R45, RZ, PT ;  /* 0x000000ff2d00720c */ /* 0x000fe20003fa6270 */
[----:B------:R0:W-:Y:S01]  /*e0e0*/  STL [R1+0x1a0], R5 ;  /* 0x0001a00501007387 */ /* 0x0001e20000100800 */
[----:B------:R-:W-:Y:S02]  /*e0f0*/  IMAD.MOV.U32 R45, RZ, RZ, R43 ;  /* 0x000000ffff2d7224 */ /* 0x000fe400078e002b */
[----:B------:R-:W-:Y:S02]  /*e100*/  IMAD.MOV.U32 R43, RZ, RZ, R42 ;  /* 0x000000ffff2b7224 */ /* 0x000fe400078e002a */
[----:B------:R-:W-:-:S02]  /*e110*/  IMAD.MOV.U32 R42, RZ, RZ, R41 ;  /* 0x000000ffff2a7224 */ /* 0x000fc400078e0029 */
[----:B------:R-:W-:Y:S02]  /*e120*/  @!P1 IMAD.MOV R2, RZ, RZ, -R2 ;  /* 0x000000ffff029224 */ /* 0x000fe400078e0a02 */
[----:B0-----:R-:W-:Y:S02]  /*e130*/  IMAD.MOV.U32 R5, RZ, RZ, R12 ;  /* 0x000000ffff057224 */ /* 0x001fe400078e000c */
[----:B------:R-:W-:Y:S01]  /*e140*/  @!P0 IMAD.IADD R10, R10, 0x1, -R57 ;  /* 0x000000010a0a8824 */ /* 0x000fe200078e0a39 */
[----:B------:R-:W-:Y:S01]  /*e150*/  ISETP.GE.AND P0, PT, R44, RZ, PT ;  /* 0x000000ff2c00720c */ /* 0x000fe20003f06270 */
[----:B------:R-:W-:Y:S02]  /*e160*/  IMAD.MOV.U32 R41, RZ, RZ, R40 ;  /* 0x000000ffff297224 */ /* 0x000fe400078e0028 */
[----:B------:R-:W-:Y:S02]  /*e170*/  IMAD.MOV.U32 R40, RZ, RZ, R35 ;  /* 0x000000ffff287224 */ /* 0x000fe400078e0023 */
[----:B------:R-:W-:-:S02]  /*e180*/  @!P3 IMAD.MOV R5, RZ, RZ, -R5 ;  /* 0x000000ffff05b224 */ /* 0x000fc400078e0a05 */
[----:B------:R-:W-:Y:S02]  /*e190*/  IMAD.MOV.U32 R44, RZ, RZ, R43 ;  /* 0x000000ffff2c7224 */ /* 0x000fe400078e002b */
[----:B------:R-:W-:Y:S01]  /*e1a0*/  IMAD.MOV.U32 R43, RZ, RZ, R42 ;  /* 0x000000ffff2b7224 */ /* 0x000fe200078e002a */
[----:B------:R-:W-:Y:S01]  /*e1b0*/  STL [R1+0x19c], R2 ;  /* 0x00019c0201007387 */ /* 0x000fe20000100800 */
[----:B------:R-:W-:Y:S02]  /*e1c0*/  IMAD.MOV.U32 R42, RZ, RZ, R41 ;  /* 0x000000ffff2a7224 */ /* 0x000fe400078e0029 */
[----:B------:R-:W-:Y:S02]  /*e1d0*/  IMAD.MOV.U32 R35, RZ, RZ, R22 ;  /* 0x000000ffff237224 */ /* 0x000fe400078e0016 */
[----:B------:R-:W-:Y:S01]  /*e1e0*/  IMAD.MOV.U32 R41, RZ, RZ, R40 ;  /* 0x000000ffff297224 */ /* 0x000fe200078e0028 */
[----:B------:R-:W4:Y:S01]  /*e1f0*/  LDL.LU R22, [R1+0x470] ;  /* 0x0004700001167983 */ /* 0x000f220000300800 */
[----:B------:R-:W-:-:S02]  /*e200*/  IMAD.MOV.U32 R40, RZ, RZ, R39 ;  /* 0x000000ffff287224 */ /* 0x000fc400078e0027 */
[----:B------:R-:W-:Y:S01]  /*e210*/  IMAD.MOV.U32 R39, RZ, RZ, R38 ;  /* 0x000000ffff277224 */ /* 0x000fe200078e0026 */
[----:B------:R0:W-:Y:S04]  /*e220*/  STL [R1+0x198], R5 ;  /* 0x0001980501007387 */ /* 0x0001e80000100800 */
[----:B------:R-:W5:Y:S01]  /*e230*/  LDL.LU R38, [R1+0x3d0] ;  /* 0x0003d00001267983 */ /* 0x000f620000300800 */
[C---:B------:R-:W-:Y:S02]  /*e240*/  ISETP.GT.U32.AND P4, PT, R57.reuse, R13, PT ;  /* 0x0000000d3900720c */ /* 0x040fe40003f84070 */
[----:B------:R-:W-:Y:S02]  /*e250*/  ISETP.GT.U32.AND P6, PT, R57, R14, PT ;  /* 0x0000000e3900720c */ /* 0x000fe40003fc4070 */
[----:B------:R-:W-:Y:S01]  /*e260*/  ISETP.GE.AND P1, PT, R50, RZ, PT ;  /* 0x000000ff3200720c */ /* 0x000fe20003f26270 */
[----:B------:R-:W-:-:S08]  /*e270*/  IMAD.HI.U32 R9, R0, R8, RZ ;  /* 0x0000000800097227 */ /* 0x000fd000078e00ff */
[--C-:B------:R-:W-:Y:S02]  /*e280*/  @!P4 IMAD.IADD R13, R13, 0x1, -R57.reuse ;  /* 0x000000010d0dc824 */ /* 0x100fe400078e0a39 */
[----:B------:R-:W-:Y:S01]  /*e290*/  @!P6 IMAD.IADD R14, R14, 0x1, -R57 ;  /* 0x000000010e0ee824 */ /* 0x000fe200078e0a39 */
[----:B------:R-:W-:Y:S01]  /*e2a0*/  ISETP.GE.AND P6, PT, R48, RZ, PT ;  /* 0x000000ff3000720c */ /* 0x000fe20003fc6270 */
[----:B------:R-:W-:Y:S01]  /*e2b0*/  IMAD.MOV.U32 R6, RZ, RZ, R13 ;  /* 0x000000ffff067224 */ /* 0x000fe200078e000d */
[----:B------:R-:W-:Y:S01]  /*e2c0*/  ISETP.GE.AND P4, PT, R49, RZ, PT ;  /* 0x000000ff3100720c */ /* 0x000fe20003f86270 */
[----:B------:R-:W-:Y:S02]  /*e2d0*/  IMAD.MOV R9, RZ, RZ, -R9 ;  /* 0x000000ffff097224 */ /* 0x000fe400078e0a09 */
[----:B------:R-:W-:Y:S02]  /*e2e0*/  @!P1 IMAD.MOV R6, RZ, RZ, -R6 ;  /* 0x000000ffff069224 */ /* 0x000fe400078e0a06 */
[----:B------:R-:W-:Y:S01]  /*e2f0*/  IMAD R8, R57, R9, R8 ;  /* 0x0000000939087224 */ /* 0x000fe200078e0208 */
[----:B------:R-:W-:-:S02]  /*e300*/  IABS R9, R47 ;  /* 0x0000002f00097213 */ /* 0x000fc40000000000 */
[----:B------:R1:W-:Y:S01]  /*e310*/  STL [R1+0x194], R6 ;  /* 0x0001940601007387 */ /* 0x0003e20000100800 */
[----:B0-----:R-:W-:Y:S02]  /*e320*/  IMAD.MOV.U32 R5, RZ, RZ, R14 ;  /* 0x000000ffff057224 */ /* 0x001fe400078e000e */
[----:B------:R-:W-:Y:S01]  /*e330*/  IMAD.MOV.U32 R4, RZ, RZ, R9 ;  /* 0x000000ffff047224 */ /* 0x000fe200078e0009 */
[----:B------:R-:W-:Y:S01]  /*e340*/  IABS R9, R46 ;  /* 0x0000002e00097213 */ /* 0x000fe20000000000 */
[----:B-1----:R-:W-:-:S04]  /*e350*/  IMAD.MOV.U32 R6, RZ, RZ, R15 ;  /* 0x000000ffff067224 */ /* 0x002fc800078e000f */
[----:B------:R-:W-:Y:S01]  /*e360*/  @!P6 IMAD.MOV R6, RZ, RZ, -R6 ;  /* 0x000000ffff06e224 */ /* 0x000fe200078e0a06 */
[----:B------:R-:W-:Y:S01]  /*e370*/  ISETP.GE.AND P6, PT, R46, RZ, PT ;  /* 0x000000ff2e00720c */ /* 0x000fe20003fc6270 */
[----:B------:R-:W-:Y:S02]  /*e380*/  IMAD.MOV.U32 R46, RZ, RZ, R43 ;  /* 0x000000ffff2e7224 */ /* 0x000fe400078e002b */
[----:B------:R-:W-:Y:S02]  /*e390*/  IMAD.MOV.U32 R43, RZ, RZ, R42 ;  /* 0x000000ffff2b7224 */ /* 0x000fe400078e002a */
[----:B------:R-:W-:Y:S02]  /*e3a0*/  @!P4 IMAD.MOV R5, RZ, RZ, -R5 ;  /* 0x000000ffff05c224 */ /* 0x000fe400078e0a05 */
[----:B------:R-:W-:Y:S02]  /*e3b0*/  IMAD.MOV.U32 R42, RZ, RZ, R41 ;  /* 0x000000ffff2a7224 */ /* 0x000fe400078e0029 */
[----:B------:R-:W-:-:S02]  /*e3c0*/  IMAD.MOV.U32 R41, RZ, RZ, R40 ;  /* 0x000000ffff297224 */ /* 0x000fc400078e0028 */
[----:B------:R-:W-:Y:S01]  /*e3d0*/  IMAD.MOV.U32 R40, RZ, RZ, R39 ;  /* 0x000000ffff287224 */ /* 0x000fe200078e0027 */
[----:B------:R0:W-:Y:S04]  /*e3e0*/  STL [R1+0x54], R5 ;  /* 0x0000540501007387 */ /* 0x0001e80000100800 */
[----:B------:R1:W-:Y:S01]  /*e3f0*/  STL [R1+0x190], R6 ;  /* 0x0001900601007387 */ /* 0x0003e20000100800 */
[----:B-----5:R-:W-:Y:S02]  /*e400*/  IMAD.MOV.U32 R39, RZ, RZ, R38 ;  /* 0x000000ffff277224 */ /* 0x020fe400078e0026 */
[----:B------:R-:W-:Y:S02]  /*e410*/  IMAD.MOV.U32 R38, RZ, RZ, R37 ;  /* 0x000000ffff267224 */ /* 0x000fe400078e0025 */
[----:B--2---:R-:W-:-:S02]  /*e420*/  IMAD.MOV.U32 R37, RZ, RZ, R36 ;  /* 0x000000ffff257224 */ /* 0x004fc400078e0024 */
[----:B------:R-:W-:Y:S02]  /*e430*/  IMAD.MOV.U32 R36, RZ, RZ, R33 ;  /* 0x000000ffff247224 */ /* 0x000fe400078e0021 */
[----:B------:R-:W2:Y:S01]  /*e440*/  LDL.LU R33, [R1+0x3f8] ;  /* 0x0003f80001217983 */ /* 0x000ea20000300800 */
[----:B------:R-:W-:-:S03]  /*e450*/  ISETP.GT.U32.AND P2, PT, R57, R8, PT ;  /* 0x000000083900720c */ /* 0x000fc60003f44070 */
[----:B------:R-:W5:Y:S01]  /*e460*/  LDL.LU R48, [R1+0x3c4] ;  /* 0x0003c40001307983 */ /* 0x000f620000300800 */
[----:B------:R-:W-:-:S04]  /*e470*/  IMAD.HI.U32 R2, R0, R4, RZ ;  /* 0x0000000400027227 */ /* 0x000fc800078e00ff */
[----:B------:R-:W-:-:S05]  /*e480*/  IMAD.MOV R2, RZ, RZ, -R2 ;  /* 0x000000ffff027224 */ /* 0x000fca00078e0a02 */
[----:B------:R-:W-:Y:S01]  /*e490*/  @!P2 IMAD.IADD R8, R8, 0x1, -R57 ;  /* 0x000000010808a824 */ /* 0x000fe200078e0a39 */
[C---:B------:R-:W-:Y:S01]  /*e4a0*/  ISETP.GT.U32.AND P2, PT, R57.reuse, R10, PT ;  /* 0x0000000a3900720c */ /* 0x040fe20003f44070 */
[----:B------:R-:W-:-:S03]  /*e4b0*/  IMAD R2, R57, R2, R4 ;  /* 0x0000000239027224 */ /* 0x000fc600078e0204 */
[----:B------:R-:W-:Y:S01]  /*e4c0*/  ISETP.GT.U32.AND P1, PT, R57, R8, PT ;  /* 0x000000083900720c */ /* 0x000fe20003f24070 */
[----:B------:R-:W-:-:S04]  /*e4d0*/  IMAD.HI.U32 R4, R0, R9, RZ ;  /* 0x0000000900047227 */ /* 0x000fc800078e00ff */
[----:B0-----:R-:W-:Y:S01]  /*e4e0*/  IMAD.MOV R5, RZ, RZ, -R4 ;  /* 0x000000ffff057224 */ /* 0x001fe200078e0a04 */
[----:B------:R-:W-:-:S03]  /*e4f0*/  IABS R4, R46 ;  /* 0x0000002e00047213 */ /* 0x000fc60000000000 */
[----:B------:R-:W-:Y:S01]  /*e500*/  @!P2 IMAD.IADD R10, R10, 0x1, -R57 ;  /* 0x000000010a0aa824 */ /* 0x000fe200078e0a39 */
[----:B------:R-:W-:Y:S01]  /*e510*/  ISETP.GE.AND P2, PT, R46, RZ, PT ;  /* 0x000000ff2e00720c */ /* 0x000fe20003f46270 */
[----:B------:R-:W-:Y:S02]  /*e520*/  IMAD.MOV.U32 R46, RZ, RZ, R43 ;  /* 0x000000ffff2e7224 */ /* 0x000fe400078e002b */
[----:B------:R-:W-:Y:S02]  /*e530*/  IMAD.MOV.U32 R43, RZ, RZ, R42 ;  /* 0x000000ffff2b7224 */ /* 0x000fe400078e002a */
[----:B------:R-:W-:Y:S01]  /*e540*/  IMAD.MOV.U32 R42, RZ, RZ, R41 ;  /* 0x000000ffff2a7224 */ /* 0x000fe200078e0029 */
[----:B-1----:R-:W-:Y:S01]  /*e550*/  IABS R6, R46 ;  /* 0x0000002e00067213 */ /* 0x002fe20000000000 */
[----:B------:R-:W-:Y:S02]  /*e560*/  IMAD.MOV.U32 R41, RZ, RZ, R40 ;  /* 0x000000ffff297224 */ /* 0x000fe400078e0028 */
[----:B------:R-:W-:Y:S01]  /*e570*/  @!P1 IMAD.IADD R8, R8, 0x1, -R57 ;  /* 0x0000000108089824 */ /* 0x000fe200078e0a39 */
[----:B------:R-:W-:Y:S01]  /*e580*/  ISETP.GE.AND P1, PT, R46, RZ, PT ;  /* 0x000000ff2e00720c */ /* 0x000fe20003f26270 */
        /* <DEDUP_REMOVED lines=13> */
[----:B------:R-:W-:Y:S02]  /*e660*/  @!P5 IMAD.MOV R7, RZ, RZ, -R7 ;  /* 0x000000ffff07d224 */ /* 0x000fe400078e0a07 */
[----:B------:R-:W-:Y:S01]  /*e670*/  @!P0 IMAD.MOV R10, RZ, RZ, -R10 ;  /* 0x000000ffff0a8224 */ /* 0x000fe200078e0a0a */
[----:B------:R-:W-:Y:S01]  /*e680*/  ISETP.GE.AND P4, PT, R47, RZ, PT ;  /* 0x000000ff2f00720c */ /* 0x000fe20003f86270 */
[----:B------:R-:W-:Y:S02]  /*e690*/  IMAD.MOV.U32 R47, RZ, RZ, R43 ;  /* 0x000000ffff2f7224 */ /* 0x000fe400078e002b */
[----:B------:R-:W-:Y:S02]  /*e6a0*/  IMAD.MOV.U32 R49, RZ, RZ, R42 ;  /* 0x000000ffff317224 */ /* 0x000fe400078e002a */
[----:B------:R-:W-:Y:S01]  /*e6b0*/  IMAD.MOV.U32 R59, RZ, RZ, R41 ;  /* 0x000000ffff3b7224 */ /* 0x000fe200078e0029 */
[----:B------:R-:W-:Y:S01]  /*e6c0*/  ISETP.GE.AND P0, PT, R45, RZ, PT ;  /* 0x000000ff2d00720c */ /* 0x000fe20003f06270 */
[----:B------:R-:W-:-:S02]  /*e6d0*/  IMAD.MOV.U32 R42, RZ, RZ, R39 ;  /* 0x000000ffff2a7224 */ /* 0x000fc400078e0027 */
[----:B------:R-:W-:Y:S02]  /*e6e0*/  IMAD.MOV.U32 R41, RZ, RZ, R24 ;  /* 0x000000ffff297224 */ /* 0x000fe400078e0018 */
[----:B------:R-:W-:Y:S02]  /*e6f0*/  IMAD.MOV.U32 R39, RZ, RZ, R31 ;  /* 0x000000ffff277224 */ /* 0x000fe400078e001f */
[----:B------:R-:W-:Y:S02]  /*e700*/  IMAD.MOV.U32 R24, RZ, RZ, R55 ;  /* 0x000000ffff187224 */ /* 0x000fe400078e0037 */
[----:B---3--:R-:W-:Y:S02]  /*e710*/  IMAD.MOV.U32 R31, RZ, RZ, R23 ;  /* 0x000000ffff1f7224 */ /* 0x008fe400078e0017 */
[----:B--2---:R-:W-:Y:S02]  /*e720*/  IMAD.MOV.U32 R36, RZ, RZ, R33 ;  /* 0x000000ffff247224 */ /* 0x004fe400078e0021 */
[----:B------:R-:W2:Y:S02]  /*e730*/  LDL.LU R33, [R1+0x478] ;  /* 0x0004780001217983 */ /* 0x000ea40000300800 */
[----:B------:R-:W-:-:S02]  /*e740*/  IMAD.MOV.U32 R37, RZ, RZ, R36 ;  /* 0x000000ffff257224 */ /* 0x000fc400078e0024 */
[----:B------:R-:W-:Y:S02]  /*e750*/  IMAD.MOV.U32 R36, RZ, RZ, R32 ;  /* 0x000000ffff247224 */ /* 0x000fe400078e0020 */
[----:B------:R-:W3:Y:S02]  /*e760*/  LDL.LU R32, [R1+0x46c] ;  /* 0x00046c0001207983 */ /* 0x000ee40000300800 */
[----:B------:R-:W-:Y:S02]  /*e770*/  IMAD.MOV.U32 R43, RZ, RZ, R36 ;  /* 0x000000ffff2b7224 */ /* 0x000fe400078e0024 */
[----:B------:R0:W-:Y:S01]  /*e780*/  STL [R1+0x170], R7 ;  /* 0x0001700701007387 */ /* 0x0001e20000100800 */
[----:B------:R-:W-:Y:S02]  /*e790*/  IMAD.MOV.U32 R36, RZ, RZ, R35 ;  /* 0x000000ffff247224 */ /* 0x000fe400078e0023 */
[----:B----4-:R-:W-:Y:S01]  /*e7a0*/  IMAD.MOV.U32 R35, RZ, RZ, R22 ;  /* 0x000000ffff237224 */ /* 0x010fe200078e0016 */
[----:B------:R1:W-:Y:S01]  /*e7b0*/  STL [R1+0x188], R10 ;  /* 0x0001880a01007387 */ /* 0x0003e20000100800 */
[----:B------:R-:W-:-:S03]  /*e7c0*/  IMAD.MOV.U32 R22, RZ, RZ, R53 ;  /* 0x000000ffff167224 */ /* 0x000fc600078e0035 */
[----:B------:R-:W4:Y:S01]  /*e7d0*/  LDL.LU R55, [R1+0x434] ;  /* 0x0004340001377983 */ /* 0x000f220000300800 */
[----:B0-----:R-:W-:Y:S01]  /*e7e0*/  IABS R7, R45 ;  /* 0x0000002d00077213 */ /* 0x001fe20000000000 */
[----:B------:R-:W-:Y:S02]  /*e7f0*/  IMAD.MOV.U32 R45, RZ, RZ, R40 ;  /* 0x000000ffff2d7224 */ /* 0x000fe400078e0028 */
[----:B------:R-:W2:Y:S01]  /*e800*/  LDL.LU R23, [R1+0x490] ;  /* 0x0004900001177983 */ /* 0x000ea20000300800 */
[----:B------:R-:W-:Y:S02]  /*e810*/  IMAD.MOV.U32 R40, RZ, RZ, R38 ;  /* 0x000000ffff287224 */ /* 0x000fe400078e0026 */
[----:B------:R-:W-:Y:S01]  /*e820*/  IMAD.MOV.U32 R38, RZ, RZ, R37 ;  /* 0x000000ffff267224 */ /* 0x000fe200078e0025 */
[----:B------:R-:W2:Y:S04]  /*e830*/  LDL.LU R53, [R1+0x438] ;  /* 0x0004380001357983 */ /* 0x000ea80000300800 */
[----:B------:R-:W2:Y:S01]  /*e840*/  LDL.LU R37, [R1+0x400] ;  /* 0x0004000001257983 */ /* 0x000ea20000300800 */
[C---:B------:R-:W-:Y:S01]  /*e850*/  ISETP.GT.U32.AND P3, PT, R57.reuse, R2, PT ;  /* 0x000000023900720c */ /* 0x040fe20003f64070 */
[----:B------:R-:W-:-:S12]  /*e860*/  IMAD R9, R57, R5, R9 ;  /* 0x0000000539097224 */ /* 0x000fd800078e0209 */
[----:B------:R-:W-:Y:S01]  /*e870*/  @!P3 IMAD.IADD R2, R2, 0x1, -R57 ;  /* 0x000000010202b824 */ /* 0x000fe200078e0a39 */
[----:B------:R-:W-:Y:S01]  /*e880*/  ISETP.GT.U32.AND P3, PT, R57, R9, PT ;  /* 0x000000093900720c */ /* 0x000fe20003f64070 */
[----:B------:R-:W-:-:S03]  /*e890*/  IMAD.HI.U32 R5, R0, R4, RZ ;  /* 0x0000000400057227 */ /* 0x000fc600078e00ff */
[----:B------:R-:W-:Y:S01]  /*e8a0*/  ISETP.GT.U32.AND P5, PT, R57, R2, PT ;  /* 0x000000023900720c */ /* 0x000fe20003fa4070 */
[----:B------:R-:W-:-:S08]  /*e8b0*/  IMAD.MOV R8, RZ, RZ, -R5 ;  /* 0x000000ffff087224 */ /* 0x000fd000078e0a05 */
[----:B------:R-:W-:Y:S02]  /*e8c0*/  @!P3 IMAD.IADD R9, R9, 0x1, -R57 ;  /* 0x000000010909b824 */ /* 0x000fe400078e0a39 */
[C---:B------:R-:W-:Y:S02]  /*e8d0*/  IMAD R8, R57.reuse, R8, R4 ;  /* 0x0000000839087224 */ /* 0x040fe400078e0204 */
[----:B------:R-:W-:Y:S01]  /*e8e0*/  IMAD.HI.U32 R4, R0, R6, RZ ;  /* 0x0000000600047227 */ /* 0x000fe200078e00ff */
[----:B------:R-:W-:-:S03]  /*e8f0*/  ISETP.GT.U32.AND P3, PT, R57, R9, PT ;  /* 0x000000093900720c */ /* 0x000fc60003f64070 */
[----:B------:R-:W-:Y:S02]  /*e900*/  IMAD.MOV R4, RZ, RZ, -R4 ;  /* 0x000000ffff047224 */ /* 0x000fe400078e0a04 */
[----:B------:R-:W-:Y:S01]  /*e910*/  IMAD.HI.U32 R13, R0, R7, RZ ;  /* 0x00000007000d7227 */ /* 0x000fe200078e00ff */
[----:B------:R-:W-:-:S03]  /*e920*/  IABS R5, R44 ;  /* 0x0000002c00057213 */ /* 0x000fc60000000000 */
[----:B------:R-:W-:Y:S02]  /*e930*/  @!P5 IMAD.IADD R2, R2, 0x1, -R57 ;  /* 0x000000010202d824 */ /* 0x000fe400078e0a39 */
[C---:B------:R-:W-:Y:S02]  /*e940*/  IMAD R6, R57.reuse, R4, R6 ;  /* 0x0000000439067224 */ /* 0x040fe400078e0206 */
[----:B------:R-:W-:Y:S01]  /*e950*/  IMAD.MOV R13, RZ, RZ, -R13 ;  /* 0x000000ffff0d7224 */ /* 0x000fe200078e0a0d */
[----:B------:R-:W-:Y:S01]  /*e960*/  ISETP.GT.U32.AND P5, PT, R57, R8, PT ;  /* 0x000000083900720c */ /* 0x000fe20003fa4070 */
[----:B------:R-:W-:Y:S01]  /*e970*/  @!P3 IMAD.IADD R9, R9, 0x1, -R57 ;  /* 0x000000010909b824 */ /* 0x000fe200078e0a39 */
[C---:B------:R-:W-:Y:S01]  /*e980*/  ISETP.GT.U32.AND P3, PT, R57.reuse, R6, PT ;  /* 0x000000063900720c */ /* 0x040fe20003f64070 */
[----:B------:R-:W-:Y:S02]  /*e990*/  IMAD R7, R57, R13, R7 ;  /* 0x0000000d39077224 */ /* 0x000fe400078e0207 */
[----:B------:R-:W-:Y:S01]  /*e9a0*/  IMAD.MOV.U32 R15, RZ, RZ, R2 ;  /* 0x000000ffff0f7224 */ /* 0x000fe200078e0002 */
[----:B-----5:R-:W-:Y:S01]  /*e9b0*/  IABS R11, R48 ;  /* 0x00000030000b7213 */ /* 0x020fe20000000000 */
[----:B------:R-:W-:-:S04]  /*e9c0*/  IMAD.HI.U32 R12, R0, R5, RZ ;  /* 0x00000005000c7227 */ /* 0x000fc800078e00ff */
[----:B------:R-:W-:Y:S01]  /*e9d0*/  @!P4 IMAD.MOV R15, RZ, RZ, -R15 ;  /* 0x000000ffff0fc224 */ /* 0x000fe200078e0a0f */
[----:B------:R-:W-:Y:S01]  /*e9e0*/  ISETP.GT.U32.AND P4, PT, R57, R7, PT ;  /* 0x000000073900720c */ /* 0x000fe20003f84070 */
[----:B------:R-:W-:Y:S02]  /*e9f0*/  IMAD.MOV R12, RZ, RZ, -R12 ;  /* 0x000000ffff0c7224 */ /* 0x000fe400078e0a0c */
[----:B-1----:R-:W-:Y:S01]  /*ea00*/  IMAD.HI.U32 R10, R0, R11, RZ ;  /* 0x0000000b000a7227 */ /* 0x002fe200078e00ff */
[----:B------:R-:W-:-:S03]  /*ea10*/  IABS R4, R46 ;  /* 0x0000002e00047213 */ /* 0x000fc60000000000 */
[C---:B------:R-:W-:Y:S02]  /*ea20*/  IMAD R5, R57.reuse, R12, R5 ;  /* 0x0000000c39057224 */ /* 0x040fe400078e0205 */
[--C-:B------:R-:W-:Y:S02]  /*ea30*/  @!P5 IMAD.IADD R8, R8, 0x1, -R57.reuse ;  /* 0x000000010808d824 */ /* 0x100fe400078e0a39 */
[----:B------:R-:W-:Y:S02]  /*ea40*/  IMAD.MOV R12, RZ, RZ, -R10 ;  /* 0x000000ffff0c7224 */ /* 0x000fe400078e0a0a */
[----:B------:R-:W-:Y:S02]  /*ea50*/  @!P3 IMAD.IADD R6, R6, 0x1, -R57 ;  /* 0x000000010606b824 */ /* 0x000fe400078e0a39 */
[----:B------:R-:W-:Y:S01]  /*ea60*/  IMAD.MOV.U32 R14, RZ, RZ, R9 ;  /* 0x000000ffff0e7224 */ /* 0x000fe200078e0009 */
[C---:B------:R-:W-:Y:S01]  /*ea70*/  ISETP.GT.U32.AND P5, PT, R57.reuse, R8, PT ;  /* 0x000000083900720c */ /* 0x040fe20003fa4070 */
[----:B------:R-:W-:-:S02]  /*ea80*/  IMAD R2, R57, R12, R11 ;  /* 0x0000000c39027224 */ /* 0x000fc400078e020b */
[----:B------:R-:W-:Y:S01]  /*ea90*/  @!P4 IMAD.IADD R7, R7, 0x1, -R57 ;  /* 0x000000010707c824 */ /* 0x000fe200078e0a39 */
[C---:B------:R-:W-:Y:S01]  /*eaa0*/  ISETP.GT.U32.AND P4, PT, R57.reuse, R6, PT ;  /* 0x000000063900720c */ /* 0x040fe20003f84070 */
[----:B------:R-:W-:Y:S01]  /*eab0*/  @!P6 IMAD.MOV R14, RZ, RZ, -R14 ;  /* 0x000000ffff0ee224 */ /* 0x000fe200078e0a0e */
[C---:B------:R-:W-:Y:S01]  /*eac0*/  ISETP.GT.U32.AND P6, PT, R57.reuse, R5, PT ;  /* 0x000000053900720c */ /* 0x040fe20003fc4070 */
[----:B------:R-:W-:Y:S01]  /*ead0*/  IMAD.HI.U32 R10, R0, R4, RZ ;  /* 0x00000004000a7227 */ /* 0x000fe200078e00ff */
[----:B------:R-:W-:-:S03]  /*eae0*/  ISETP.GT.U32.AND P3, PT, R57, R2, PT ;  /* 0x000000023900720c */ /* 0x000fc60003f64070 */
[----:B------:R-:W-:-:S04]  /*eaf0*/  IMAD.MOV R10, RZ, RZ, -R10 ;  /* 0x000000ffff0a7224 */ /* 0x000fc800078e0a0a */
[----:B------:R-:W-:Y:S01]  /*eb00*/  IMAD R4, R57, R10, R4 ;  /* 0x0000000a39047224 */ /* 0x000fe200078e0204 */
[----:B------:R0:W-:Y:S01]  /*eb10*/  STL [R1+0x174], R15 ;  /* 0x0001740f01007387 */ /* 0x0001e20000100800 */
[--C-:B------:R-:W-:Y:S02]  /*eb20*/  @!P5 IMAD.IADD R8, R8, 0x1, -R57.reuse ;  /* 0x000000010808d824 */ /* 0x100fe400078e0a39 */
[--C-:B------:R-:W-:Y:S01]  /*eb30*/  @!P4 IMAD.IADD R6, R6, 0x1, -R57.reuse ;  /* 0x000000010606c824 */ /* 0x100fe200078e0a39 */
[----:B------:R1:W-:Y:S01]  /*eb40*/  STL [R1+0x180], R14 ;  /* 0x0001800e01007387 */ /* 0x0003e20000100800 */
[--C-:B------:R-:W-:Y:S01]  /*eb50*/  @!P6 IMAD.IADD R5, R5, 0x1, -R57.reuse ;  /* 0x000000010505e824 */ /* 0x100fe200078e0a39 */
[C---:B------:R-:W-:Y:S01]  /*eb60*/  ISETP.GT.U32.AND P4, PT, R57.reuse, R4, PT ;  /* 0x000000043900720c */ /* 0x040fe20003f84070 */
[----:B------:R-:W-:Y:S01]  /*eb70*/  IMAD.MOV.U32 R9, RZ, RZ, R8 ;  /* 0x000000ffff097224 */ /* 0x000fe200078e0008 */
[----:B------:R-:W-:Y:S01]  /*eb80*/  ISETP.GE.AND P5, PT, R44, RZ, PT ;  /* 0x000000ff2c00720c */ /* 0x000fe20003fa6270 */
[----:B------:R-:W5:Y:S01]  /*eb90*/  LDL.LU R58, [R1+0x3dc] ;  /* 0x0003dc00013a7983 */ /* 0x000f620000300800 */
[----:B------:R-:W-:Y:S01]  /*eba0*/  ISETP.GT.U32.AND P6, PT, R57, R7, PT ;  /* 0x000000073900720c */ /* 0x000fe20003fc4070 */
[----:B------:R-:W-:-:S02]  /*ebb0*/  @!P3 IMAD.IADD R2, R2, 0x1, -R57 ;  /* 0x000000010202b824 */ /* 0x000fc400078e0a39 */
[----:B------:R-:W3:Y:S01]  /*ebc0*/  LDL.LU R44, [R1+0x3e0] ;  /* 0x0003e000012c7983 */ /* 0x000ee20000300800 */
[----:B------:R-:W-:Y:S02]  /*ebd0*/  @!P2 IMAD.MOV R9, RZ, RZ, -R9 ;  /* 0x000000ffff09a224 */ /* 0x000fe400078e0a09 */
[----:B------:R-:W-:Y:S01]  /*ebe0*/  ISETP.GT.U32.AND P2, PT, R57, R2, PT ;  /* 0x000000023900720c */ /* 0x000fe20003f44070 */
[----:B0-----:R-:W-:Y:S01]  /*ebf0*/  IMAD.MOV.U32 R15, RZ, RZ, R6 ;  /* 0x000000ffff0f7224 */ /* 0x001fe200078e0006 */
[----:B-1----:R-:W-:Y:S01]  /*ec00*/  IABS R14, R45 ;  /* 0x0000002d000e7213 */ /* 0x002fe20000000000 */
[----:B------:R-:W-:Y:S01]  /*ec10*/  @!P4 IMAD.IADD R4, R4, 0x1, -R57 ;  /* 0x000000010404c824 */ /* 0x000fe200078e0a39 */
[----:B------:R-:W-:Y:S01]  /*ec20*/  ISETP.GE.AND P4, PT, R45, RZ, PT ;  /* 0x000000ff2d00720c */ /* 0x000fe20003f86270 */
[----:B------:R-:W-:Y:S02]  /*ec30*/  IMAD.MOV.U32 R45, RZ, RZ, R43 ;  /* 0x000000ffff2d7224 */ /* 0x000fe400078e002b */
[----:B------:R-:W-:-:S02]  /*ec40*/  @!P6 IMAD.IADD R7, R7, 0x1, -R57 ;  /* 0x000000010707e824 */ /* 0x000fc400078e0a39 */
[----:B------:R-:W-:Y:S02]  /*ec50*/  IMAD.MOV.U32 R43, RZ, RZ, R42 ;  /* 0x000000ffff2b7224 */ /* 0x000fe400078e002a */
[----:B------:R-:W-:Y:S02]  /*ec60*/  IMAD.MOV.U32 R42, RZ, RZ, R40 ;  /* 0x000000ffff2a7224 */ /* 0x000fe400078e0028 */
[----:B------:R-:W-:Y:S02]  /*ec70*/  @!P1 IMAD.MOV R15, RZ, RZ, -R15 ;  /* 0x000000ffff0f9224 */ /* 0x000fe400078e0a0f */
[----:B------:R-:W-:Y:S02]  /*ec80*/  IMAD.MOV.U32 R40, RZ, RZ, R38 ;  /* 0x000000ffff287224 */ /* 0x000fe400078e0026 */
[----:B------:R-:W-:Y:S01]  /*ec90*/  @!P0 IMAD.MOV R7, RZ, RZ, -R7 ;  /* 0x000000ffff078224 */ /* 0x000fe200078e0a07 */
[----:B------:R0:W-:Y:S01]  /*eca0*/  STL [R1+0x178], R9 ;  /* 0x0001780901007387 */ /* 0x0001e20000100800 */
[----:B------:R-:W-:Y:S01]  /*ecb0*/  ISETP.GE.AND P6, PT, R48, RZ, PT ;  /* 0x000000ff3000720c */ /* 0x000fe20003fc6270 */
        /* <DEDUP_REMOVED lines=8> */
[----:B--2---:R-:W-:-:S02]  /*ed40*/  IMAD.MOV.U32 R38, RZ, RZ, R37 ;  /* 0x000000ffff267224 */ /* 0x004fc400078e0025 */
[----:B------:R-:W-:Y:S02]  /*ed50*/  IMAD.MOV.U32 R37, RZ, RZ, R21 ;  /* 0x000000ffff257224 */ /* 0x000fe400078e0015 */
[----:B------:R-:W2:Y:S04]  /*ed60*/  LDL.LU R21, [R1+0x3fc] ;  /* 0x0003fc0001157983 */ /* 0x000ea80000300800 */
[----:B------:R-:W-:Y:S04]  /*ed70*/  STL [R1+0x50], R15 ;  /* 0x0000500f01007387 */ /* 0x000fe80000100800 */
[----:B------:R1:W-:Y:S04]  /*ed80*/  STL [R1+0x160], R7 ;  /* 0x0001600701007387 */ /* 0x0003e80000100800 */
[----:B------:R-:W4:Y:S04]  /*ed90*/  LDL.LU R24, [R1+0x424] ;  /* 0x0004240001187983 */ /* 0x000f280000300800 */
[----:B------:R-:W4:Y:S04]  /*eda0*/  LDL.LU R34, [R1+0x428] ;  /* 0x0004280001227983 */ /* 0x000f280000300800 */
[----:B------:R-:W4:Y:S01]  /*edb0*/  LDL.LU R50, [R1+0x3e8] ;  /* 0x0003e80001327983 */ /* 0x000f220000300800 */
[----:B------:R-:W-:Y:S01]  /*edc0*/  ISETP.GT.U32.AND P3, PT, R57, R5, PT ;  /* 0x000000053900720c */ /* 0x000fe20003f64070 */
[----:B------:R-:W-:-:S04]  /*edd0*/  IMAD.HI.U32 R8, R0, R14, RZ ;  /* 0x0000000e00087227 */ /* 0x000fc800078e00ff */
[----:B------:R-:W-:Y:S01]  /*ede0*/  IMAD.MOV R8, RZ, RZ, -R8 ;  /* 0x000000ffff087224 */ /* 0x000fe200078e0a08 */
[----:B------:R-:W-:Y:S02]  /*edf0*/  IABS R12, R49 ;  /* 0x00000031000c7213 */ /* 0x000fe40000000000 */
[----:B------:R-:W-:Y:S01]  /*ee00*/  IABS R13, R59 ;  /* 0x0000003b000d7213 */ /* 0x000fe20000000000 */
[----:B------:R-:W-:Y:S02]  /*ee10*/  IMAD R14, R57, R8, R14 ;  /* 0x00000008390e7224 */ /* 0x000fe400078e020e */
[----:B0-----:R-:W-:-:S04]  /*ee20*/  IMAD.HI.U32 R9, R0, R12, RZ ;  /* 0x0000000c00097227 */ /* 0x001fc800078e00ff */
[----:B------:R-:W-:Y:S01]  /*ee30*/  @!P3 IMAD.IADD R5, R5, 0x1, -R57 ;  /* 0x000000010505b824 */ /* 0x000fe200078e0a39 */
[----:B------:R-:W-:Y:S01]  /*ee40*/  ISETP.GT.U32.AND P3, PT, R57, R14, PT ;  /* 0x0000000e3900720c */ /* 0x000fe20003f64070 */
[----:B------:R-:W-:-:S04]  /*ee50*/  IMAD.HI.U32 R10, R0, R13, RZ ;  /* 0x0000000d000a7227 */ /* 0x000fc800078e00ff */
[----:B------:R-:W-:Y:S02]  /*ee60*/  IMAD.MOV R9, RZ, RZ, -R9 ;  /* 0x000000ffff097224 */ /* 0x000fe400078e0a09 */
[----:B------:R-:W-:Y:S01]  /*ee70*/  IMAD.MOV R10, RZ, RZ, -R10 ;  /* 0x000000ffff0a7224 */ /* 0x000fe200078e0a0a */
[C---:B------:R-:W-:Y:S01]  /*ee80*/  ISETP.GT.U32.AND P1, PT, R57.reuse, R4, PT ;  /* 0x000000043900720c */ /* 0x040fe20003f24070 */
[C---:B------:R-:W-:Y:S02]  /*ee90*/  IMAD R12, R57.reuse, R9, R12 ;  /* 0x00000009390c7224 */ /* 0x040fe400078e020c */
[----:B-1----:R-:W-:Y:S02]  /*eea0*/  IMAD.MOV.U32 R7, RZ, RZ, R5 ;  /* 0x000000ffff077224 */ /* 0x002fe400078e0005 */
[C---:B------:R-:W-:Y:S02]  /*eeb0*/  IMAD R13, R57.reuse, R10, R13 ;  /* 0x0000000a390d7224 */ /* 0x040fe400078e020d */
[----:B------:R-:W-:Y:S01]  /*eec0*/  @!P5 IMAD.MOV R7, RZ, RZ, -R7 ;  /* 0x000000ffff07d224 */ /* 0x000fe200078e0a07 */
[C---:B------:R-:W-:Y:S01]  /*eed0*/  ISETP.GT.U32.AND P5, PT, R57.reuse, R12, PT ;  /* 0x0000000c3900720c */ /* 0x040fe20003fa4070 */
[----:B------:R-:W-:Y:S01]  /*eee0*/  @!P3 IMAD.IADD R14, R14, 0x1, -R57 ;  /* 0x000000010e0eb824 */ /* 0x000fe200078e0a39 */
[----:B------:R-:W-:-:S02]  /*eef0*/  ISETP.GT.U32.AND P3, PT, R57, R13, PT ;  /* 0x0000000d3900720c */ /* 0x000fc40003f64070 */
[----:B------:R-:W-:Y:S01]  /*ef00*/  IABS R11, R47 ;  /* 0x0000002f000b7213 */ /* 0x000fe20000000000 */
[----:B------:R-:W-:Y:S01]  /*ef10*/  @!P1 IMAD.IADD R4, R4, 0x1, -R57 ;  /* 0x0000000104049824 */ /* 0x000fe200078e0a39 */
[----:B------:R0:W-:Y:S03]  /*ef20*/  STL [R1+0x164], R7 ;  /* 0x0001640701007387 */ /* 0x0001e60000100800 */
[----:B------:R-:W-:-:S04]  /*ef30*/  IMAD.HI.U32 R8, R0, R11, RZ ;  /* 0x0000000b00087227 */ /* 0x000fc800078e00ff */
[----:B------:R-:W-:Y:S02]  /*ef40*/  @!P6 IMAD.MOV R2, RZ, RZ, -R2 ;  /* 0x000000ffff02e224 */ /* 0x000fe400078e0a02 */
[--C-:B------:R-:W-:Y:S02]  /*ef50*/  @!P5 IMAD.IADD R12, R12, 0x1, -R57.reuse ;  /* 0x000000010c0cd824 */ /* 0x100fe400078e0a39 */
[----:B0-----:R-:W-:Y:S02]  /*ef60*/  IMAD.MOV.U32 R7, RZ, RZ, R4 ;  /* 0x000000ffff077224 */ /* 0x001fe400078e0004 */
[----:B------:R-:W-:Y:S02]  /*ef70*/  IMAD.MOV R8, RZ, RZ, -R8 ;  /* 0x000000ffff087224 */ /* 0x000fe400078e0a08 */
[----:B------:R-:W-:Y:S01]  /*ef80*/  @!P3 IMAD.IADD R13, R13, 0x1, -R57 ;  /* 0x000000010d0db824 */ /* 0x000fe200078e0a39 */
[----:B------:R0:W-:Y:S01]  /*ef90*/  STL [R1+0x16c], R2 ;  /* 0x00016c0201007387 */ /* 0x0001e20000100800 */
[----:B------:R-:W-:Y:S01]  /*efa0*/  @!P2 IMAD.MOV R7, RZ, RZ, -R7 ;  /* 0x000000ffff07a224 */ /* 0x000fe200078e0a07 */
[C---:B------:R-:W-:Y:S01]  /*efb0*/  ISETP.GT.U32.AND P2, PT, R57.reuse, R12, PT ;  /* 0x0000000c3900720c */ /* 0x040fe20003f44070 */
[C---:B------:R-:W-:Y:S01]  /*efc0*/  IMAD R11, R57.reuse, R8, R11 ;  /* 0x00000008390b7224 */ /* 0x040fe200078e020b */
[----:B------:R-:W-:-:S04]  /*efd0*/  ISETP.GT.U32.AND P5, PT, R57, R13, PT ;  /* 0x0000000d3900720c */ /* 0x000fc80003fa4070 */
[----:B------:R-:W-:Y:S02]  /*efe0*/  ISETP.GT.U32.AND P1, PT, R57, R11, PT ;  /* 0x0000000b3900720c */ /* 0x000fe40003f24070 */
[----:B-----5:R-:W-:Y:S02]  /*eff0*/  IABS R9, R58 ;  /* 0x0000003a00097213 */ /* 0x020fe40000000000 */
[----:B---3--:R-:W-:-:S03]  /*f000*/  IABS R6, R44 ;  /* 0x0000002c00067213 */ /* 0x008fc60000000000 */
[----:B------:R-:W-:-:S04]  /*f010*/  IMAD.HI.U32 R5, R0, R9, RZ ;  /* 0x0000000900057227 */ /* 0x000fc800078e00ff */
[----:B0-----:R-:W-:-:S04]  /*f020*/  IMAD.HI.U32 R2, R0, R6, RZ ;  /* 0x0000000600027227 */ /* 0x001fc800078e00ff */
[----:B------:R-:W-:Y:S02]  /*f030*/  IMAD.MOV R2, RZ, RZ, -R2 ;  /* 0x000000ffff027224 */ /* 0x000fe400078e0a02 */
[----:B------:R-:W-:Y:S01]  /*f040*/  IMAD.MOV R5, RZ, RZ, -R5 ;  /* 0x000000ffff057224 */ /* 0x000fe200078e0a05 */
[C---:B------:R-:W-:Y:S01]  /*f050*/  ISETP.GT.U32.AND P0, PT, R57.reuse, R14, PT ;  /* 0x0000000e3900720c */ /* 0x040fe20003f04070 */
[C---:B------:R-:W-:Y:S02]  /*f060*/  IMAD R6, R57.reuse, R2, R6 ;  /* 0x0000000239067224 */ /* 0x040fe400078e0206 */
[C---:B------:R-:W-:Y:S02]  /*f070*/  IMAD R9, R57.reuse, R5, R9 ;  /* 0x0000000539097224 */ /* 0x040fe400078e0209 */
[--C-:B------:R-:W-:Y:S01]  /*f080*/  @!P2 IMAD.IADD R12, R12, 0x1, -R57.reuse ;  /* 0x000000010c0ca824 */ /* 0x100fe200078e0a39 */
[----:B------:R-:W-:Y:S01]  /*f090*/  ISETP.GT.U32.AND P2, PT, R57, R6, PT ;  /* 0x000000063900720c */ /* 0x000fe20003f44070 */
[--C-:B------:R-:W-:Y:S01]  /*f0a0*/  @!P5 IMAD.IADD R13, R13, 0x1, -R57.reuse ;  /* 0x000000010d0dd824 */ /* 0x100fe200078e0a39 */
[----:B------:R-:W-:Y:S01]  /*f0b0*/  ISETP.GT.U32.AND P5, PT, R57, R9, PT ;  /* 0x000000093900720c */ /* 0x000fe20003fa4070 */
[----:B------:R-:W-:Y:S01]  /*f0c0*/  @!P1 IMAD.IADD R11, R11, 0x1, -R57 ;  /* 0x000000010b0b9824 */ /* 0x000fe200078e0a39 */
[----:B------:R-:W-:-:S03]  /*f0d0*/  ISETP.GE.AND P6, PT, R59, RZ, PT ;  /* 0x000000ff3b00720c */ /* 0x000fc60003fc6270 */
[----:B------:R-:W-:Y:S01]  /*f0e0*/  @!P0 IMAD.IADD R14, R14, 0x1, -R57 ;  /* 0x000000010e0e8824 */ /* 0x000fe200078e0a39 */
[----:B------:R-:W-:Y:S02]  /*f0f0*/  ISETP.GT.U32.AND P1, PT, R57, R11, PT ;  /* 0x0000000b3900720c */ /* 0x000fe40003f24070 */
[----:B------:R-:W-:-:S03]  /*f100*/  ISETP.GE.AND P0, PT, R49, RZ, PT ;  /* 0x000000ff3100720c */ /* 0x000fc60003f06270 */
[--C-:B------:R-:W-:Y:S02]  /*f110*/  @!P2 IMAD.IADD R6, R6, 0x1, -R57.reuse ;  /* 0x000000010606a824 */ /* 0x100fe400078e0a39 */
[----:B------:R-:W-:Y:S02]  /*f120*/  @!P5 IMAD.IADD R9, R9, 0x1, -R57 ;  /* 0x000000010909d824 */ /* 0x000fe400078e0a39 */
[----:B------:R-:W-:Y:S01]  /*f130*/  @!P6 IMAD.MOV R13, RZ, RZ, -R13 ;  /* 0x000000ffff0de224 */ /* 0x000fe200078e0a0d */
[C---:B------:R-:W-:Y:S01]  /*f140*/  ISETP.GT.U32.AND P6, PT, R57.reuse, R6, PT ;  /* 0x000000063900720c */ /* 0x040fe20003fc4070 */
[----:B------:R-:W-:Y:S01]  /*f150*/  @!P4 IMAD.MOV R14, RZ, RZ, -R14 ;  /* 0x000000ffff0ec224 */ /* 0x000fe200078e0a0e */
[----:B------:R-:W-:Y:S01]  /*f160*/  ISETP.GT.U32.AND P4, PT, R57, R9, PT ;  /* 0x000000093900720c */ /* 0x000fe20003f84070 */
[----:B------:R-:W-:Y:S01]  /*f170*/  @!P1 IMAD.IADD R11, R11, 0x1, -R57 ;  /* 0x000000010b0b9824 */ /* 0x000fe200078e0a39 */
[----:B------:R-:W-:Y:S01]  /*f180*/  ISETP.GE.AND P3, PT, R47, RZ, PT ;  /* 0x000000ff2f00720c */ /* 0x000fe20003f66270 */
[----:B------:R-:W-:Y:S01]  /*f190*/  IMAD.MOV.U32 R47, RZ, RZ, R43 ;  /* 0x000000ffff2f7224 */ /* 0x000fe200078e002b */
[----:B------:R-:W-:Y:S01]  /*f1a0*/  ISETP.GE.AND P1, PT, R58, RZ, PT ;  /* 0x000000ff3a00720c */ /* 0x000fe20003f26270 */
[----:B------:R-:W-:-:S02]  /*f1b0*/  IMAD.MOV.U32 R49, RZ, RZ, R42 ;  /* 0x000000ffff317224 */ /* 0x000fc400078e002a */
[----:B------:R-:W-:Y:S02]  /*f1c0*/  IMAD.MOV.U32 R43, RZ, RZ, R40 ;  /* 0x000000ffff2b7224 */ /* 0x000fe400078e0028 */
[----:B------:R-:W-:Y:S01]  /*f1d0*/  @!P0 IMAD.MOV R12, RZ, RZ, -R12 ;  /* 0x000000ffff0c8224 */ /* 0x000fe200078e0a0c */
[----:B------:R-:W-:Y:S01]  /*f1e0*/  STL [R1+0x168], R7 ;  /* 0x0001680701007387 */ /* 0x000fe20000100800 */
[----:B------:R-:W-:Y:S02]  /*f1f0*/  IMAD.MOV.U32 R40, RZ, RZ, R38 ;  /* 0x000000ffff287224 */ /* 0x000fe400078e0026 */
[----:B------:R-:W-:Y:S01]  /*f200*/  IMAD.MOV.U32 R38, RZ, RZ, R27 ;  /* 0x000000ffff267224 */ /* 0x000fe200078e001b */
[----:B------:R-:W-:Y:S01]  /*f210*/  ISETP.GE.AND P2, PT, R44, RZ, PT ;  /* 0x000000ff2c00720c */ /* 0x000fe20003f46270 */
[----:B------:R-:W-:Y:S02]  /*f220*/  IMAD.MOV.U32 R27, RZ, RZ, R52 ;  /* 0x000000ffff1b7224 */ /* 0x000fe400078e0034 */
[----:B------:R-:W-:Y:S01]  /*f230*/  IMAD.MOV.U32 R44, RZ, RZ, R43 ;  /* 0x000000ffff2c7224 */ /* 0x000fe200078e002b */
[----:B------:R-:W-:Y:S01]  /*f240*/  IABS R4, R45 ;  /* 0x0000002d00047213 */ /* 0x000fe20000000000 */
[--C-:B------:R-:W-:Y:S01]  /*f250*/  @!P6 IMAD.IADD R6, R6, 0x1, -R57.reuse ;  /* 0x000000010606e824 */ /* 0x100fe200078e0a39 */
[----:B------:R-:W-:Y:S01]  /*f260*/  ISETP.GE.AND P6, PT, R45, RZ, PT ;  /* 0x000000ff2d00720c */ /* 0x000fe20003fc6270 */
[----:B------:R-:W-:Y:S01]  /*f270*/  @!P4 IMAD.IADD R9, R9, 0x1, -R57 ;  /* 0x000000010909c824 */ /* 0x000fe200078e0a39 */
[----:B------:R-:W-:-:S03]  /*f280*/  IABS R5, R48 ;  /* 0x0000003000057213 */ /* 0x000fc60000000000 */
[----:B------:R-:W-:Y:S02]  /*f290*/  @!P1 IMAD.MOV R9, RZ, RZ, -R9 ;  /* 0x000000ffff099224 */ /* 0x000fe400078e0a09 */
[----:B--2---:R-:W-:Y:S01]  /*f2a0*/  IMAD.MOV.U32 R42, RZ, RZ, R21 ;  /* 0x000000ffff2a7224 */ /* 0x004fe200078e0015 */
[----:B----4-:R-:W-:-:S05]  /*f2b0*/  IABS R10, R50 ;  /* 0x00000032000a7213 */ /* 0x010fca0000000000 */
[----:B------:R-:W-:-:S04]  /*f2c0*/  IMAD.HI.U32 R15, R0, R10, RZ ;  /* 0x0000000a000f7227 */ /* 0x000fc800078e00ff */
[----:B------:R-:W-:-:S04]  /*f2d0*/  IMAD.MOV R15, RZ, RZ, -R15 ;  /* 0x000000ffff0f7224 */ /* 0x000fc800078e0a0f */
[C---:B------:R-:W-:Y:S02]  /*f2e0*/  IMAD R10, R57.reuse, R15, R10 ;  /* 0x0000000f390a7224 */ /* 0x040fe400078e020a */
[----:B------:R-:W-:Y:S02]  /*f2f0*/  IMAD.MOV.U32 R21, RZ, RZ, R20 ;  /* 0x000000ffff157224 */ /* 0x000fe400078e0014 */
[----:B------:R-:W2:Y:S01]  /*f300*/  LDL.LU R20, [R1+0x49c] ;  /* 0x00049c0001147983 */ /* 0x000ea20000300800 */
[----:B------:R-:W-:Y:S01]  /*f310*/  ISETP.GT.U32.AND P0, PT, R57, R10, PT ;  /* 0x0000000a3900720c */ /* 0x000fe20003f04070 */
[----:B------:R-:W-:Y:S02]  /*f320*/  IMAD.MOV.U32 R43, RZ, RZ, R42 ;  /* 0x000000ffff2b7224 */ /* 0x000fe400078e002a */
[----:B------:R-:W3:Y:S01]  /*f330*/  LDL.LU R52, [R1+0x4c4] ;  /* 0x0004c40001347983 */ /* 0x000ee20000300800 */
[----:B------:R-:W-:-:S03]  /*f340*/  IMAD.MOV.U32 R42, RZ, RZ, R40 ;  /* 0x000000ffff2a7224 */ /* 0x000fc600078e0028 */
[----:B------:R-:W-:Y:S04]  /*f350*/  STL [R1+0x4c], R14 ;  /* 0x00004c0e01007387 */ /* 0x000fe80000100800 */
[----:B------:R0:W-:Y:S01]  /*f360*/  STL [R1+0x48], R13 ;  /* 0x0000480d01007387 */ /* 0x0001e20000100800 */
[----:B------:R-:W-:Y:S02]  /*f370*/  IMAD.MOV.U32 R45, RZ, RZ, R43 ;  /* 0x000000ffff2d7224 */ /* 0x000fe400078e002b */
[----:B------:R-:W-:Y:S02]  /*f380*/  IMAD.MOV.U32 R43, RZ, RZ, R42 ;  /* 0x000000ffff2b7224 */ /* 0x000fe400078e002a */
[----:B------:R-:W-:Y:S02]  /*f390*/  IMAD.MOV.U32 R42, RZ, RZ, R41 ;  /* 0x000000ffff2a7224 */ /* 0x000fe400078e0029 */
[----:B0-----:R-:W-:-:S02]  /*f3a0*/  IMAD.MOV.U32 R13, RZ, RZ, R11 ;  /* 0x000000ffff0d7224 */ /* 0x001fc400078e000b */
[----:B------:R-:W-:Y:S02]  /*f3b0*/  IMAD.MOV.U32 R40, RZ, RZ, R30 ;  /* 0x000000ffff287224 */ /* 0x000fe400078e001e */
[----:B------:R-:W-:Y:S01]  /*f3c0*/  @!P3 IMAD.MOV R13, RZ, RZ, -R13 ;  /* 0x000000ffff0db224 */ /* 0x000fe200078e0a0d */
[----:B------:R-:W4:Y:S01]  /*f3d0*/  LDL.LU R30, [R1+0x484] ;  /* 0x00048400011e7983 */ /* 0x000f220000300800 */
[----:B------:R-:W-:Y:S02]  /*f3e0*/  IMAD.MOV.U32 R41, RZ, RZ, R39 ;  /* 0x000000ffff297224 */ /* 0x000fe400078e0027 */
[----:B------:R-:W-:Y:S01]  /*f3f0*/  @!P0 IMAD.IADD R10, R10, 0x1, -R57 ;  /* 0x000000010a0a8824 */ /* 0x000fe200078e0a39 */
[----:B------:R-:W-:Y:S01]  /*f400*/  STL [R1+0x44], R12 ;  /* 0x0000440c01007387 */ /* 0x000fe20000100800 */
[----:B------:R-:W-:Y:S01]  /*f410*/  IMAD.MOV.U32 R39, RZ, RZ, R36 ;  /* 0x000000ffff277224 */ /* 0x000fe200078e0024 */
[----:B------:R-:W-:Y:S01]  /*f420*/  ISETP.GE.AND P0, PT, R48, RZ, PT ;  /* 0x000000ff3000720c */ /* 0x000fe20003f06270 */
[----:B------:R-:W-:Y:S01]  /*f430*/  IMAD.MOV.U32 R36, RZ, RZ, R32 ;  /* 0x000000ffff247224 */ /* 0x000fe200078e0020 */
[----:B------:R-:W-:Y:S01]  /*f440*/  STL [R1+0x40], R13 ;  /* 0x0000400d01007387 */ /* 0x000fe20000100800 */
[----:B------:R-:W-:-:S02]  /*f450*/  IMAD.MOV.U32 R48, RZ, RZ, R43 ;  /* 0x000000ffff307224 */ /* 0x000fc400078e002b */
[----:B------:R-:W-:Y:S01]  /*f460*/  IMAD.MOV.U32 R43, RZ, RZ, R42 ;  /* 0x000000ffff2b7224 */ /* 0x000fe200078e002a */
[----:B------:R-:W5:Y:S01]  /*f470*/  LDL.LU R32, [R1+0x47c] ;  /* 0x00047c0001207983 */ /* 0x000f620000300800 */
[----:B------:R-:W-:-:S03]  /*f480*/  IMAD.MOV.U32 R42, RZ, RZ, R41 ;  /* 0x000000ffff2a7224 */ /* 0x000fc600078e0029 */
[----:B------:R0:W-:Y:S04]  /*f490*/  STL [R1+0x3c], R9 ;  /* 0x00003c0901007387 */ /* 0x0001e80000100800 */
[----:B------:R-:W2:Y:S01]  /*f4a0*/  LDL.LU R41, [R1+0x410] ;  /* 0x0004100001297983 */ /* 0x000ea20000300800 */
[----:B------:R-:W-:Y:S01]  /*f4b0*/  IMAD.HI.U32 R2, R0, R4, RZ ;  /* 0x0000000400027227 */ /* 0x000fe200078e00ff */
[----:B------:R-:W-:-:S03]  /*f4c0*/  IABS R8, R46 ;  /* 0x0000002e00087213 */ /* 0x000fc60000000000 */
[----:B------:R-:W-:Y:S02]  /*f4d0*/  IMAD.MOV R2, RZ, RZ, -R2 ;  /* 0x000000ffff027224 */ /* 0x000fe400078e0a02 */
[----:B------:R-:W-:-:S04]  /*f4e0*/  IMAD.HI.U32 R7, R0, R5, RZ ;  /* 0x0000000500077227 */ /* 0x000fc800078e00ff */
[----:B------:R-:W-:Y:S02]  /*f4f0*/  IMAD R4, R57, R2, R4 ;  /* 0x0000000239047224 */ /* 0x000fe400078e0204 */
[----:B------:R-:W-:-:S04]  /*f500*/  IMAD.HI.U32 R2, R0, R8, RZ ;  /* 0x0000000800027227 */ /* 0x000fc800078e00ff */
[----:B------:R-:W-:Y:S01]  /*f510*/  IMAD.MOV R7, RZ, RZ, -R7 ;  /* 0x000000ffff077224 */ /* 0x000fe200078e0a07 */
[C---:B------:R-:W-:Y:S01]  /*f520*/  ISETP.GT.U32.AND P5, PT, R57.reuse, R4, PT ;  /* 0x000000043900720c */ /* 0x040fe20003fa4070 */
[----:B------:R-:W-:Y:S02]  /*f530*/  IMAD.MOV R2, RZ, RZ, -R2 ;  /* 0x000000ffff027224 */ /* 0x000fe400078e0a02 */
[C---:B------:R-:W-:Y:S02]  /*f540*/  IMAD R5, R57.reuse, R7, R5 ;  /* 0x0000000739057224 */ /* 0x040fe400078e0205 */
[----:B------:R-:W-:-:S03]  /*f550*/  IMAD R8, R57, R2, R8 ;  /* 0x0000000239087224 */ /* 0x000fc600078e0208 */
[C---:B------:R-:W-:Y:S02]  /*f560*/  ISETP.GT.U32.AND P3, PT, R57.reuse, R5, PT ;  /* 0x000000053900720c */ /* 0x040fe40003f64070 */
[----:B------:R-:W-:-:S03]  /*f570*/  ISETP.GT.U32.AND P4, PT, R57, R8, PT ;  /* 0x000000083900720c */ /* 0x000fc60003f84070 */
[----:B------:R-:W-:-:S05]  /*f580*/  @!P5 IMAD.IADD R4, R4, 0x1, -R57 ;  /* 0x000000010404d824 */ /* 0x000fca00078e0a39 */
[----:B------:R-:W-:-:S03]  /*f590*/  ISETP.GT.U32.AND P5, PT, R57, R4, PT ;  /* 0x000000043900720c */ /* 0x000fc60003fa4070 */
[--C-:B------:R-:W-:Y:S02]  /*f5a0*/  @!P3 IMAD.IADD R5, R5, 0x1, -R57.reuse ;  /* 0x000000010505b824 */ /* 0x100fe400078e0a39 */
[----:B------:R-:W-:-:S03]  /*f5b0*/  @!P4 IMAD.IADD R8, R8, 0x1, -R57 ;  /* 0x000000010808c824 */ /* 0x000fc600078e0a39 */
[----:B------:R-:W-:Y:S01]  /*f5c0*/  ISETP.GT.U32.AND P4, PT, R57, R5, PT ;  /* 0x000000053900720c */ /* 0x000fe20003f84070 */
[----:B0-----:R-:W-:-:S04]  /*f5d0*/  IMAD.MOV.U32 R9, RZ, RZ, R6 ;  /* 0x000000ffff097224 */ /* 0x001fc800078e0006 */
[----:B------:R-:W-:Y:S02]  /*f5e0*/  @!P5 IMAD.IADD R4, R4, 0x1, -R57 ;  /* 0x000000010404d824 */ /* 0x000fe400078e0a39 */
[----:B------:R-:W-:Y:S02]  /*f5f0*/  @!P2 IMAD.MOV R9, RZ, RZ, -R9 ;  /* 0x000000ffff09a224 */ /* 0x000fe400078e0a09 */
[----:B------:R-:W-:Y:S01]  /*f600*/  @!P6 IMAD.MOV R4, RZ, RZ, -R4 ;  /* 0x000000ffff04e224 */ /* 0x000fe200078e0a04 */
[----:B------:R-:W-:-:S03]  /*f610*/  IABS R2, R47 ;  /* 0x0000002f00027213 */ /* 0x000fc60000000000 */
[----:B------:R-:W-:Y:S01]  /*f620*/  @!P4 IMAD.IADD R5, R5, 0x1, -R57 ;  /* 0x000000010505c824 */ /* 0x000fe200078e0a39 */
[----:B------:R-:W-:Y:S01]  /*f630*/  ISETP.GE.AND P4, PT, R47, RZ, PT ;  /* 0x000000ff2f00720c */ /* 0x000fe20003f86270 */
[----:B------:R-:W-:Y:S01]  /*f640*/  STL [R1+0x38], R9 ;  /* 0x0000380901007387 */ /* 0x000fe20000100800 */
[----:B------:R-:W-:-:S03]  /*f650*/  IMAD.MOV.U32 R47, RZ, RZ, R43 ;  /* 0x000000ffff2f7224 */ /* 0x000fc600078e002b */
[----:B------:R0:W-:Y:S01]  /*f660*/  STL [R1+0x138], R4 ;  /* 0x0001380401007387 */ /* 0x0001e20000100800 */
[----:B------:R-:W-:Y:S02]  /*f670*/  ISETP.GT.U32.AND P1, PT, R57, R8, PT ;  /* 0x000000083900720c */ /* 0x000fe40003f24070 */
[----:B------:R-:W-:-:S11]  /*f680*/  IABS R6, R44 ;  /* 0x0000002c00067213 */ /* 0x000fd60000000000 */
[----:B------:R-:W-:Y:S01]  /*f690*/  @!P1 IMAD.IADD R8, R8, 0x1, -R57 ;  /* 0x0000000108089824 */ /* 0x000fe200078e0a39 */
[----:B------:R-:W-:Y:S01]  /*f6a0*/  ISETP.GE.AND P1, PT, R44, RZ, PT ;  /* 0x000000ff2c00720c */ /* 0x000fe20003f26270 */
[----:B------:R-:W-:Y:S02]  /*f6b0*/  IMAD.MOV.U32 R44, RZ, RZ, R42 ;  /* 0x000000ffff2c7224 */ /* 0x000fe400078e002a */
[----:B------:R-:W-:Y:S02]  /*f6c0*/  IMAD.MOV.U32 R42, RZ, RZ, R40 ;  /* 0x000000ffff2a7224 */ /* 0x000fe400078e0028 */
[----:B------:R-:W-:Y:S02]  /*f6d0*/  IMAD.MOV.U32 R40, RZ, RZ, R24 ;  /* 0x000000ffff287224 */ /* 0x000fe400078e0018 */
[----:B--2---:R-:W-:Y:S02]  /*f6e0*/  IMAD.MOV.U32 R43, RZ, RZ, R41 ;  /* 0x000000ffff2b7224 */ /* 0x004fe400078e0029 */
[----:B------:R-:W2:Y:S04]  /*f6f0*/  LDL.LU R41, [R1+0x414] ;  /* 0x0004140001297983 */ /* 0x000ea80000300800 */
[----:B------:R-:W3:Y:S01]  /*f700*/  LDL.LU R24, [R1+0x430] ;  /* 0x0004300001187983 */ /* 0x000ee20000300800 */
[----:B------:R-:W-:Y:S01]  /*f710*/  ISETP.GT.U32.AND P3, PT, R57, R10, PT ;  /* 0x0000000a3900720c */ /* 0x000fe20003f64070 */
[----:B------:R-:W-:Y:S01]  /*f720*/  IMAD.HI.U32 R11, R0, R2, RZ ;  /* 0x00000002000b7227 */ /* 0x000fe200078e00ff */
[----:B------:R-:W-:-:S03]  /*f730*/  IABS R7, R49 ;  /* 0x0000003100077213 */ /* 0x000fc60000000000 */
[----:B------:R-:W-:Y:S02]  /*f740*/  IMAD.MOV R11, RZ, RZ, -R11 ;  /* 0x000000ffff0b7224 */ /* 0x000fe400078e0a0b */
[----:B------:R-:W-:-:S04]  /*f750*/  IMAD.HI.U32 R12, R0, R7, RZ ;  /* 0x00000007000c7227 */ /* 0x000fc800078e00ff */
[C---:B------:R-:W-:Y:S02]  /*f760*/  IMAD R2, R57.reuse, R11, R2 ;  /* 0x0000000b39027224 */ /* 0x040fe400078e0202 */
[----:B------:R-:W-:Y:S02]  /*f770*/  IMAD.MOV R12, RZ, RZ, -R12 ;  /* 0x000000ffff0c7224 */ /* 0x000fe400078e0a0c */
[----:B------:R-:W-:Y:S01]  /*f780*/  @!P3 IMAD.IADD R10, R10, 0x1, -R57 ;  /* 0x000000010a0ab824 */ /* 0x000fe200078e0a39 */
[C---:B------:R-:W-:Y:S01]  /*f790*/  ISETP.GT.U32.AND P3, PT, R57.reuse, R2, PT ;  /* 0x000000023900720c */ /* 0x040fe20003f64070 */
[----:B------:R-:W-:Y:S01]  /*f7a0*/  IMAD R7, R57, R12, R7 ;  /* 0x0000000c39077224 */ /* 0x000fe200078e0207 */
[----:B------:R-:W-:Y:S01]  /*f7b0*/  ISETP.GE.AND P5, PT, R50, RZ, PT ;  /* 0x000000ff3200720c */ /* 0x000fe20003fa6270 */
[----:B0-----:R-:W-:-:S03]  /*f7c0*/  IMAD.HI.U32 R4, R0, R6, RZ ;  /* 0x0000000600047227 */ /* 0x001fc600078e00ff */
[----:B------:R-:W-:Y:S01]  /*f7d0*/  ISETP.GT.U32.AND P2, PT, R57, R7, PT ;  /* 0x000000073900720c */ /* 0x000fe20003f44070 */
[----:B------:R-:W-:Y:S01]  /*f7e0*/  IMAD.MOV R4, RZ, RZ, -R4 ;  /* 0x000000ffff047224 */ /* 0x000fe200078e0a04 */
[----:B------:R-:W-:-:S05]  /*f7f0*/  IABS R9, R45 ;  /* 0x0000002d00097213 */ /* 0x000fca0000000000 */
[--C-:B------:R-:W-:Y:S02]  /*f800*/  @!P3 IMAD.IADD R2, R2, 0x1, -R57.reuse ;  /* 0x000000010202b824 */ /* 0x100fe400078e0a39 */
[----:B------:R-:W-:Y:S02]  /*f810*/  @!P5 IMAD.MOV R10, RZ, RZ, -R10 ;  /* 0x000000ffff0ad224 */ /* 0x000fe400078e0a0a */
[C---:B------:R-:W-:Y:S01]  /*f820*/  IMAD R6, R57.reuse, R4, R6 ;  /* 0x0000000439067224 */ /* 0x040fe200078e0206 */
[----:B------:R-:W-:Y:S01]  /*f830*/  ISETP.GT.U32.AND P3, PT, R57, R2, PT ;  /* 0x000000023900720c */ /* 0x000fe20003f64070 */
[----:B------:R-:W-:Y:S01]  /*f840*/  IMAD.HI.U32 R4, R0, R9, RZ ;  /* 0x0000000900047227 */ /* 0x000fe200078e00ff */
[----:B------:R0:W-:Y:S03]  /*f850*/  STL [R1+0x13c], R10 ;  /* 0x00013c0a01007387 */ /* 0x0001e60000100800 */
[----:B------:R-:W-:-:S02]  /*f860*/  @!P2 IMAD.IADD R7, R7, 0x1, -R57 ;  /* 0x000000010707a824 */ /* 0x000fc400078e0a39 */
[----:B------:R-:W-:Y:S02]  /*f870*/  IMAD.MOV R4, RZ, RZ, -R4 ;  /* 0x000000ffff047224 */ /* 0x000fe400078e0a04 */
[----:B0-----:R-:W-:Y:S01]  /*f880*/  IMAD.MOV.U32 R10, RZ, RZ, R5 ;  /* 0x000000ffff0a7224 */ /* 0x001fe200078e0005 */
[----:B------:R-:W-:-:S03]  /*f890*/  ISETP.GT.U32.AND P5, PT, R57, R7, PT ;  /* 0x000000073900720c */ /* 0x000fc60003fa4070 */
[----:B------:R-:W-:Y:S01]  /*f8a0*/  @!P0 IMAD.MOV R10, RZ, RZ, -R10 ;  /* 0x000000ffff0a8224 */ /* 0x000fe200078e0a0a */
[C---:B------:R-:W-:Y:S01]  /*f8b0*/  ISETP.GT.U32.AND P0, PT, R57.reuse, R6, PT ;  /* 0x000000063900720c */ /* 0x040fe20003f04070 */
[----:B------:R-:W-:Y:S01]  /*f8c0*/  IMAD R9, R57, R4, R9 ;  /* 0x0000000439097224 */ /* 0x000fe200078e0209 */
[----:B------:R-:W-:Y:S02]  /*f8d0*/  ISETP.GE.AND P2, PT, R46, RZ, PT ;  /* 0x000000ff2e00720c */ /* 0x000fe40003f46270 */
[----:B------:R-:W-:Y:S01]  /*f8e0*/  ISETP.GE.AND P6, PT, R49, RZ, PT ;  /* 0x000000ff3100720c */ /* 0x000fe20003fc6270 */
[--C-:B------:R-:W-:Y:S01]  /*f8f0*/  @!P3 IMAD.IADD R2, R2, 0x1, -R57.reuse ;  /* 0x000000010202b824 */ /* 0x100fe200078e0a39 */
[----:B------:R-:W-:Y:S02]  /*f900*/  ISETP.GT.U32.AND P3, PT, R57, R9, PT ;  /* 0x000000093900720c */ /* 0x000fe40003f64070 */
[----:B------:R-:W-:Y:S01]  /*f910*/  IABS R5, R48 ;  /* 0x0000003000057213 */ /* 0x000fe20000000000 */
[----:B------:R-:W-:-:S04]  /*f920*/  @!P5 IMAD.IADD R7, R7, 0x1, -R57 ;  /* 0x000000010707d824 */ /* 0x000fc800078e0a39 */
[----:B------:R-:W-:Y:S02]  /*f930*/  @!P0 IMAD.IADD R6, R6, 0x1, -R57 ;  /* 0x0000000106068824 */ /* 0x000fe400078e0a39 */
[----:B------:R-:W-:Y:S02]  /*f940*/  @!P2 IMAD.MOV R8, RZ, RZ, -R8 ;  /* 0x000000ffff08a224 */ /* 0x000fe400078e0a08 */
[----:B------:R-:W-:Y:S01]  /*f950*/  IMAD.HI.U32 R4, R0, R5, RZ ;  /* 0x0000000500047227 */ /* 0x000fe200078e00ff */
[----:B------:R0:W-:Y:S01]  /*f960*/  STL [R1+0x14c], R10 ;  /* 0x00014c0a01007387 */ /* 0x0001e20000100800 */
[----:B------:R-:W-:Y:S02]  /*f970*/  ISETP.GE.AND P2, PT, R45, RZ, PT ;  /* 0x000000ff2d00720c */ /* 0x000fe40003f46270 */
[----:B------:R-:W-:Y:S01]  /*f980*/  @!P6 IMAD.MOV R7, RZ, RZ, -R7 ;  /* 0x000000ffff07e224 */ /* 0x000fe200078e0a07 */
[----:B------:R-:W-:Y:S01]  /*f990*/  ISETP.GT.U32.AND P6, PT, R57, R6, PT ;  /* 0x000000063900720c */ /* 0x000fe20003fc4070 */
[----:B------:R1:W-:Y:S01]  /*f9a0*/  STL [R1+0x144], R8 ;  /* 0x0001440801007387 */ /* 0x0003e20000100800 */
[----:B------:R-:W-:-:S02]  /*f9b0*/  IMAD.MOV.U32 R45, RZ, RZ, R43 ;  /* 0x000000ffff2d7224 */ /* 0x000fc400078e002b */
[----:B------:R-:W-:Y:S02]  /*f9c0*/  @!P3 IMAD.IADD R9, R9, 0x1, -R57 ;  /* 0x000000010909b824 */ /* 0x000fe400078e0a39 */
[----:B------:R-:W-:Y:S01]  /*f9d0*/  IMAD.MOV R4, RZ, RZ, -R4 ;  /* 0x000000ffff047224 */ /* 0x000fe200078e0a04 */
[----:B0-----:R-:W-:Y:S01]  /*f9e0*/  IABS R10, R44 ;  /* 0x0000002c000a7213 */ /* 0x001fe20000000000 */
[----:B------:R-:W-:Y:S01]  /*f9f0*/  IMAD.MOV.U32 R46, RZ, RZ, R42 ;  /* 0x000000ffff2e7224 */ /* 0x000fe200078e002a */
[----:B-1----:R-:W-:Y:S01]  /*fa00*/  IABS R8, R47 ;  /* 0x0000002f00087213 */ /* 0x002fe20000000000 */
[----:B------:R-:W-:Y:S01]  /*fa10*/  IMAD.MOV.U32 R42, RZ, RZ, R37 ;  /* 0x000000ffff2a7224 */ /* 0x000fe200078e0025 */
[C---:B------:R-:W-:Y:S01]  /*fa20*/  ISETP.GT.U32.AND P3, PT, R57.reuse, R9, PT ;  /* 0x000000093900720c */ /* 0x040fe20003f64070 */
[----:B------:R-:W-:Y:S02]  /*fa30*/  IMAD R5, R57, R4, R5 ;  /* 0x0000000439057224 */ /* 0x000fe400078e0205 */
[----:B------:R-:W-:-:S04]  /*fa40*/  IMAD.HI.U32 R11, R0, R8, RZ ;  /* 0x00000008000b7227 */ /* 0x000fc800078e00ff */
[----:B------:R-:W-:Y:S01]  /*fa50*/  @!P4 IMAD.MOV R2, RZ, RZ, -R2 ;  /* 0x000000ffff02c224 */ /* 0x000fe200078e0a02 */
[C---:B------:R-:W-:Y:S01]  /*fa60*/  ISETP.GT.U32.AND P4, PT, R57.reuse, R5, PT ;  /* 0x000000053900720c */ /* 0x040fe20003f84070 */
[----:B------:R-:W-:Y:S02]  /*fa70*/  IMAD.MOV R11, RZ, RZ, -R11 ;  /* 0x000000ffff0b7224 */ /* 0x000fe400078e0a0b */
[--C-:B------:R-:W-:Y:S02]  /*fa80*/  @!P6 IMAD.IADD R6, R6, 0x1, -R57.reuse ;  /* 0x000000010606e824 */ /* 0x100fe400078e0a39 */
[----:B------:R-:W-:Y:S02]  /*fa90*/  IMAD R8, R57, R11, R8 ;  /* 0x0000000b39087224 */ /* 0x000fe400078e0208 */
[----:B------:R-:W-:Y:S02]  /*faa0*/  IMAD.MOV.U32 R13, RZ, RZ, R6 ;  /* 0x000000ffff0d7224 */ /* 0x000fe400078e0006 */
[----:B------:R-:W-:Y:S01]  /*fab0*/  @!P3 IMAD.IADD R9, R9, 0x1, -R57 ;  /* 0x000000010909b824 */ /* 0x000fe200078e0a39 */
[----:B------:R-:W-:Y:S01]  /*fac0*/  ISETP.GT.U32.AND P3, PT, R57, R8, PT ;  /* 0x000000083900720c */ /* 0x000fe20003f64070 */
[----:B------:R-:W-:-:S02]  /*fad0*/  @!P1 IMAD.MOV R13, RZ, RZ, -R13 ;  /* 0x000000ffff0d9224 */ /* 0x000fc400078e0a0d */
[----:B------:R-:W-:-:S05]  /*fae0*/  @!P4 IMAD.IADD R5, R5, 0x1, -R57 ;  /* 0x000000010505c824 */ /* 0x000fca00078e0a39 */
[----:B------:R-:W-:-:S05]  /*faf0*/  ISETP.GT.U32.AND P4, PT, R57, R5, PT ;  /* 0x000000053900720c */ /* 0x000fca0003f84070 */
[----:B------:R-:W-:Y:S01]  /*fb00*/  @!P3 IMAD.IADD R8, R8, 0x1, -R57 ;  /* 0x000000010808b824 */ /* 0x000fe200078e0a39 */
[----:B------:R-:W-:-:S04]  /*fb10*/  ISETP.GE.AND P5, PT, R48, RZ, PT ;  /* 0x000000ff3000720c */ /* 0x000fc80003fa6270 */
[----:B------:R-:W-:-:S03]  /*fb20*/  ISETP.GT.U32.AND P3, PT, R57, R8, PT ;  /* 0x000000083900720c */ /* 0x000fc60003f64070 */
[----:B------:R-:W-:Y:S01]  /*fb30*/  @!P4 IMAD.IADD R5, R5, 0x1, -R57 ;  /* 0x000000010505c824 */ /* 0x000fe200078e0a39 */
[----:B------:R-:W-:Y:S01]  /*fb40*/  ISETP.GE.AND P0, PT, R47, RZ, PT ;  /* 0x000000ff2f00720c */ /* 0x000fe20003f06270 */
[----:B------:R-:W-:Y:S01]  /*fb50*/  IMAD.MOV.U32 R12, RZ, RZ, R9 ;  /* 0x000000ffff0c7224 */ /* 0x000fe200078e0009 */
[----:B------:R-:W-:Y:S01]  /*fb60*/  ISETP.GE.AND P6, PT, R44, RZ, PT ;  /* 0x000000ff2c00720c */ /* 0x000fe20003fc6270 */
[----:B------:R-:W-:Y:S01]  /*fb70*/  IMAD.MOV.U32 R11, RZ, RZ, R5 ;  /* 0x000000ffff0b7224 */ /* 0x000fe200078e0005 */
[----:B------:R-:W-:Y:S01]  /*fb80*/  IABS R4, R45 ;  /* 0x0000002d00047213 */ /* 0x000fe20000000000 */
[----:B------:R-:W-:Y:S02]  /*fb90*/  @!P2 IMAD.MOV R12, RZ, RZ, -R12 ;  /* 0x000000ffff0ca224 */ /* 0x000fe400078e0a0c */
[----:B------:R-:W-:Y:S02]  /*fba0*/  @!P5 IMAD.MOV R11, RZ, RZ, -R11 ;  /* 0x000000ffff0bd224 */ /* 0x000fe400078e0a0b */
[----:B------:R-:W-:-:S02]  /*fbb0*/  @!P3 IMAD.IADD R8, R8, 0x1, -R57 ;  /* 0x000000010808b824 */ /* 0x000fc400078e0a39 */
[----:B------:R-:W-:Y:S01]  /*fbc0*/  IMAD.HI.U32 R6, R0, R4, RZ ;  /* 0x0000000400067227 */ /* 0x000fe200078e00ff */
[----:B------:R-:W-:Y:S02]  /*fbd0*/  ISETP.GE.AND P3, PT, R45, RZ, PT ;  /* 0x000000ff2d00720c */ /* 0x000fe40003f66270 */
[----:B------:R-:W-:Y:S01]  /*fbe0*/  ISETP.GE.AND P2, PT, R46, RZ, PT ;  /* 0x000000ff2e00720c */ /* 0x000fe20003f46270 */
[----:B------:R-:W-:-:S04]  /*fbf0*/  IMAD.MOV R6, RZ, RZ, -R6 ;  /* 0x000000ffff067224 */ /* 0x000fc800078e0a06 */
[----:B------:R-:W-:Y:S02]  /*fc00*/  IMAD R4, R57, R6, R4 ;  /* 0x0000000639047224 */ /* 0x000fe400078e0204 */
[----:B--2---:R-:W-:Y:S02]  /*fc10*/  IMAD.MOV.U32 R43, RZ, RZ, R41 ;  /* 0x000000ffff2b7224 */ /* 0x004fe400078e0029 */
[----:B------:R-:W-:Y:S02]  /*fc20*/  IMAD.MOV.U32 R41, RZ, RZ, R29 ;  /* 0x000000ffff297224 */ /* 0x000fe400078e001d */
[----:B------:R-:W-:Y:S02]  /*fc30*/  IMAD.MOV.U32 R29, RZ, RZ, R56 ;  /* 0x000000ffff1d7224 */ /* 0x000fe400078e0038 */
[----:B------:R-:W2:Y:S04]  /*fc40*/  LDL.LU R56, [R1+0x4d0] ;  /* 0x0004d00001387983 */ /* 0x000ea80000300800 */
[----:B------:R-:W2:Y:S04]  /*fc50*/  LDL.LU R37, [R1+0x468] ;  /* 0x0004680001257983 */ /* 0x000ea80000300800 */
[----:B------:R0:W-:Y:S02]  /*fc60*/  STL [R1+0x148], R7 ;  /* 0x0001480701007387 */ /* 0x0001e40000100800 */
[----:B0-----:R-:W-:-:S04]  /*fc70*/  IMAD.HI.U32 R7, R0, R10, RZ ;  /* 0x0000000a00077227 */ /* 0x001fc800078e00ff */
[----:B------:R-:W-:-:S04]  /*fc80*/  IMAD.MOV R7, RZ, RZ, -R7 ;  /* 0x000000ffff077224 */ /* 0x000fc800078e0a07 */
[----:B------:R-:W-:-:S05]  /*fc90*/  IMAD R10, R57, R7, R10 ;  /* 0x00000007390a7224 */ /* 0x000fca00078e020a */
[----:B------:R-:W-:Y:S01]  /*fca0*/  ISETP.GT.U32.AND P1, PT, R57, R10, PT ;  /* 0x0000000a3900720c */ /* 0x000fe20003f24070 */
[----:B------:R-:W-:Y:S02]  /*fcb0*/  IMAD.MOV.U32 R48, RZ, RZ, R43 ;  /* 0x000000ffff307224 */ /* 0x000fe400078e002b */
[----:B------:R-:W-:Y:S02]  /*fcc0*/  IMAD.MOV.U32 R43, RZ, RZ, R42 ;  /* 0x000000ffff2b7224 */ /* 0x000fe400078e002a */
[----:B------:R-:W-:-:S08]  /*fcd0*/  IMAD.MOV.U32 R42, RZ, RZ, R41 ;  /* 0x000000ffff2a7224 */ /* 0x000fd000078e0029 */
[----:B------:R-:W-:-:S05]  /*fce0*/  @!P1 IMAD.IADD R10, R10, 0x1, -R57 ;  /* 0x000000010a0a9824 */ /* 0x000fca00078e0a39 */
[----:B------:R-:W-:Y:S01]  /*fcf0*/  ISETP.GT.U32.AND P1, PT, R57, R10, PT ;  /* 0x0000000a3900720c */ /* 0x000fe20003f24070 */
[----:B------:R-:W-:Y:S02]  /*fd00*/  IMAD.MOV.U32 R41, RZ, RZ, R40 ;  /* 0x000000ffff297224 */ /* 0x000fe400078e0028 */
[----:B------:R-:W-:Y:S02]  /*fd10*/  IMAD.MOV.U32 R40, RZ, RZ, R34 ;  /* 0x000000ffff287224 */ /* 0x000fe400078e0022 */
[----:B------:R-:W-:Y:S02]  /*fd20*/  IMAD.MOV.U32 R47, RZ, RZ, R43 ;  /* 0x000000ffff2f7224 */ /* 0x000fe400078e002b */
[----:B------:R-:W-:Y:S02]  /*fd30*/  IMAD.MOV.U32 R34, RZ, RZ, R55 ;  /* 0x000000ffff227224 */ /* 0x000fe400078e0037 */
[----:B------:R-:W-:Y:S01]  /*fd40*/  IMAD.MOV.U32 R43, RZ, RZ, R40 ;  /* 0x000000ffff2b7224 */ /* 0x000fe200078e0028 */
[----:B------:R-:W2:Y:S01]  /*fd50*/  LDL.LU R55, [R1+0x4d4] ;  /* 0x0004d40001377983 */ /* 0x000ea20000300800 */
[----:B------:R-:W-:-:S02]  /*fd60*/  IMAD.MOV.U32 R44, RZ, RZ, R42 ;  /* 0x000000ffff2c7224 */ /* 0x000fc400078e002a */
[----:B---3--:R-:W-:Y:S01]  /*fd70*/  IMAD.MOV.U32 R40, RZ, RZ, R24 ;  /* 0x000000ffff287224 */ /* 0x008fe200078e0018 */
[----:B------:R0:W-:Y:S01]  /*fd80*/  STL [R1+0x140], R2 ;  /* 0x0001400201007387 */ /* 0x0001e20000100800 */
[----:B------:R-:W-:Y:S02]  /*fd90*/  IMAD.MOV.U32 R42, RZ, RZ, R41 ;  /* 0x000000ffff2a7224 */ /* 0x000fe400078e0029 */
[----:B------:R-:W-:Y:S02]  /*fda0*/  IMAD.MOV.U32 R24, RZ, RZ, R53 ;  /* 0x000000ffff187224 */ /* 0x000fe400078e0035 */
[----:B------:R-:W-:Y:S01]  /*fdb0*/  IMAD.MOV.U32 R41, RZ, RZ, R51 ;  /* 0x000000ffff297224 */ /* 0x000fe200078e0033 */
[----:B------:R-:W3:Y:S01]  /*fdc0*/  LDL.LU R53, [R1+0x4c0] ;  /* 0x0004c00001357983 */ /* 0x000ee20000300800 */
[----:B------:R-:W-:-:S03]  /*fdd0*/  @!P1 IMAD.IADD R10, R10, 0x1, -R57 ;  /* 0x000000010a0a9824 */ /* 0x000fc600078e0a39 */
[----:B------:R-:W2:Y:S04]  /*fde0*/  LDL.LU R51, [R1+0x4cc] ;  /* 0x0004cc0001337983 */ /* 0x000ea80000300800 */
[----:B------:R-:W-:Y:S01]  /*fdf0*/  STL [R1+0x34], R13 ;  /* 0x0000340d01007387 */ /* 0x000fe20000100800 */
[----:B0-----:R-:W-:-:S03]  /*fe00*/  IABS R2, R46 ;  /* 0x0000002e00027213 */ /* 0x001fc60000000000 */
[----:B------:R0:W-:Y:S01]  /*fe10*/  STL [R1+0x130], R12 ;  /* 0x0001300c01007387 */ /* 0x0001e20000100800 */
[----:B------:R-:W-:-:S03]  /*fe20*/  IMAD.MOV.U32 R45, RZ, RZ, R43 ;  /* 0x000000ffff2d7224 */ /* 0x000fc600078e002b */
[----:B------:R1:W-:Y:S01]  /*fe30*/  STL [R1+0x134], R11 ;  /* 0x0001340b01007387 */ /* 0x0003e20000100800 */
[----:B------:R-:W-:Y:S02]  /*fe40*/  IMAD.MOV.U32 R46, RZ, RZ, R42 ;  /* 0x000000ffff2e7224 */ /* 0x000fe400078e002a */
[----:B------:R-:W-:Y:S02]  /*fe50*/  IMAD.MOV.U32 R43, RZ, RZ, R41 ;  /* 0x000000ffff2b7224 */ /* 0x000fe400078e0029 */
[----:B0-----:R-:W-:Y:S02]  /*fe60*/  IMAD.MOV.U32 R12, RZ, RZ, R8 ;  /* 0x000000ffff0c7224 */ /* 0x001fe400078e0008 */
[----:B-1----:R-:W-:Y:S02]  /*fe70*/  IMAD.MOV.U32 R11, RZ, RZ, R10 ;  /* 0x000000ffff0b7224 */ /* 0x002fe400078e000a */
[----:B------:R-:W-:Y:S02]  /*fe80*/  IMAD.MOV.U32 R42, RZ, RZ, R40 ;  /* 0x000000ffff2a7224 */ /* 0x000fe400078e0028 */
[----:B------:R-:W-:Y:S01]  /*fe90*/  @!P0 IMAD.MOV R12, RZ, RZ, -R12 ;  /* 0x000000ffff0c8224 */ /* 0x000fe200078e0a0c */
[----:B------:R-:W-:Y:S01]  /*fea0*/  IABS R6, R44 ;  /* 0x0000002c00067213 */ /* 0x000fe20000000000 */
[----:B------:R-:W-:-:S02]  /*feb0*/  IMAD.MOV.U32 R41, RZ, RZ, R38 ;  /* 0x000000ffff297224 */ /* 0x000fc400078e0026 */
[----:B------:R-:W-:Y:S02]  /*fec0*/  IMAD.MOV.U32 R40, RZ, RZ, R34 ;  /* 0x000000ffff287224 */ /* 0x000fe400078e0022 */
[----:B------:R-:W-:Y:S01]  /*fed0*/  @!P6 IMAD.MOV R11, RZ, RZ, -R11 ;  /* 0x000000ffff0be224 */ /* 0x000fe200078e0a0b */
[----:B------:R-:W-:Y:S01]  /*fee0*/  ISETP.GE.AND P6, PT, R44, RZ, PT ;  /* 0x000000ff2c00720c */ /* 0x000fe20003fc6270 */
[----:B------:R-:W2:Y:S01]  /*fef0*/  LDL.LU R34, [R1+0x474] ;  /* 0x0004740001227983 */ /* 0x000ea20000300800 */
[----:B------:R-:W-:Y:S02]  /*ff00*/  IMAD.MOV.U32 R44, RZ, RZ, R43 ;  /* 0x000000ffff2c7224 */ /* 0x000fe400078e002b */
[----:B------:R-:W-:Y:S01]  /*ff10*/  IMAD.MOV.U32 R43, RZ, RZ, R42 ;  /* 0x000000ffff2b7224 */ /* 0x000fe200078e002a */
[----:B------:R-:W2:Y:S01]  /*ff20*/  LDL.LU R38, [R1+0x464] ;  /* 0x0004640001267983 */ /* 0x000ea20000300800 */
[----:B------:R-:W-:Y:S02]  /*ff30*/  IMAD.MOV.U32 R42, RZ, RZ, R41 ;  /* 0x000000ffff2a7224 */ /* 0x000fe400078e0029 */
[----:B------:R-:W-:Y:S01]  /*ff40*/  IMAD.MOV.U32 R41, RZ, RZ, R40 ;  /* 0x000000ffff297224 */ /* 0x000fe200078e0028 */
[----:B------:R-:W-:Y:S04]  /*ff50*/  STL [R1+0x12c], R12 ;  /* 0x00012c0c01007387 */ /* 0x000fe80000100800 */
[----:B------:R0:W-:Y:S04]  /*ff60*/  STL [R1+0x11c], R11 ;  /* 0x00011c0b01007387 */ /* 0x0001e80000100800 */
[----:B------:R-:W2:Y:S01]  /*ff70*/  LDL.LU R40, [R1+0x43c] ;  /* 0x00043c0001287983 */ /* 0x000ea20000300800 */
[----:B------:R-:W-:-:S04]  /*ff80*/  IMAD.HI.U32 R7, R0, R2, RZ ;  /* 0x0000000200077227 */ /* 0x000fc800078e00ff */
[----:B------:R-:W-:-:S04]  /*ff90*/  IMAD.MOV R7, RZ, RZ, -R7 ;  /* 0x000000ffff077224 */ /* 0x000fc800078e0a07 */
[----:B------:R-:W-:-:S05]  /*ffa0*/  IMAD R2, R57, R7, R2 ;  /* 0x0000000739027224 */ /* 0x000fca00078e0202 */
[----:B------:R-:W-:-:S13]  /*ffb0*/  ISETP.GT.U32.AND P4, PT, R57, R2, PT ;  /* 0x000000023900720c */ /* 0x000fda0003f84070 */
[----:B------:R-:W-:-:S05]  /*ffc0*/  @!P4 IMAD.IADD R2, R2, 0x1, -R57 ;  /* 0x000000010202c824 */ /* 0x000fca00078e0a39 */
[----:B------:R-:W-:Y:S02]  /*ffd0*/  ISETP.GT.U32.AND P4, PT, R57, R2, PT ;  /* 0x000000023900720c */ /* 0x000fe40003f84070 */
[----:B------:R-:W-:-:S11]  /*ffe0*/  IABS R5, R47 ;  /* 0x0000002f00057213 */ /* 0x000fd60000000000 */
[----:B------:R-:W-:Y:S01]  /*fff0*/  @!P4 IMAD.IADD R2, R2, 0x1, -R57 ;  /* 0x000000010202c824 */ /* 0x000fe200078e0a39 */
[----:B------:R-:W-:Y:S01]  /*10000*/  ISETP.GE.AND P4, PT, R47, RZ, PT ;  /* 0x000000ff2f00720c */ /* 0x000fe20003f86270 */
[----:B------:R-:W-:Y:S02]  /*10010*/  IMAD.MOV.U32 R47, RZ, RZ, R42 ;  /* 0x000000ffff2f7224 */ /* 0x000fe400078e002a */
[----:B------:R-:W-:Y:S02]  /*10020*/  IMAD.MOV.U32 R42, RZ, RZ, R41 ;  /* 0x000000ffff2a7224 */ /* 0x000fe400078e0029 */
[----:B------:R-:W-:Y:S02]  /*10030*/  IMAD.MOV.U32 R41, RZ, RZ, R24 ;  /* 0x000000ffff297224 */ /* 0x000fe400078e0018 */
[----:B------:R-:W3:Y:S01]  /*10040*/  LDL.LU R24, [R1+0x48c] ;  /* 0x00048c0001187983 */ /* 0x000ee20000300800 */
[----:B------:R-:W-:Y:S02]  /*10050*/  IABS R7, R48 ;  /* 0x0000003000077213 */ /* 0x000fe40000000000 */
[----:B------:R-:W-:-:S03]  /*10060*/  ISETP.GT.U32.AND P5, PT, R57, R4, PT ;  /* 0x000000043900720c */ /* 0x000fc60003fa4070 */
[----:B------:R-:W-:-:S04]  /*10070*/  IMAD.HI.U32 R9, R0, R7, RZ ;  /* 0x0000000700097227 */ /* 0x000fc800078e00ff */
[----:B------:R-:W-:-:S04]  /*10080*/  IMAD.MOV R9, RZ, RZ, -R9 ;  /* 0x000000ffff097224 */ /* 0x000fc800078e0a09 */
[----:B------:R-:W-:Y:S02]  /*10090*/  IMAD R7, R57, R9, R7 ;  /* 0x0000000939077224 */ /* 0x000fe400078e0207 */
[----:B------:R-:W-:-:S03]  /*100a0*/  @!P5 IMAD.IADD R4, R4, 0x1, -R57 ;  /* 0x000000010404d824 */ /* 0x000fc600078e0a39 */
[C---:B------:R-:W-:Y:S01]  /*100b0*/  ISETP.GT.U32.AND P1, PT, R57.reuse, R7, PT ;  /* 0x000000073900720c */ /* 0x040fe20003f24070 */
[----:B------:R-:W-:Y:S01]  /*100c0*/  IMAD.HI.U32 R8, R0, R5, RZ ;  /* 0x0000000500087227 */ /* 0x000fe200078e00ff */
[----:B------:R-:W-:-:S03]  /*100d0*/  ISETP.GT.U32.AND P5, PT, R57, R4, PT ;  /* 0x000000043900720c */ /* 0x000fc60003fa4070 */
[----:B------:R-:W-:Y:S02]  /*100e0*/  IMAD.MOV R8, RZ, RZ, -R8 ;  /* 0x000000ffff087224 */ /* 0x000fe400078e0a08 */
[----:B------:R-:W-:-:S04]  /*100f0*/  IMAD.HI.U32 R9, R0, R6, RZ ;  /* 0x0000000600097227 */ /* 0x000fc800078e00ff */
[----:B------:R-:W-:Y:S01]  /*10100*/  IMAD R5, R57, R8, R5 ;  /* 0x0000000839057224 */ /* 0x000fe200078e0205 */
[----:B------:R-:W-:Y:S01]  /*10110*/  IABS R8, R47 ;  /* 0x0000002f00087213 */ /* 0x000fe20000000000 */
[----:B------:R-:W-:Y:S02]  /*10120*/  @!P1 IMAD.IADD R7, R7, 0x1, -R57 ;  /* 0x0000000107079824 */ /* 0x000fe400078e0a39 */
[----:B------:R-:W-:Y:S02]  /*10130*/  IMAD.MOV R9, RZ, RZ, -R9 ;  /* 0x000000ffff097224 */ /* 0x000fe400078e0a09 */
[----:B------:R-:W-:Y:S01]  /*10140*/  @!P5 IMAD.IADD R4, R4, 0x1, -R57 ;  /* 0x000000010404d824 */ /* 0x000fe200078e0a39 */
[C---:B------:R-:W-:Y:S01]  /*10150*/  ISETP.GT.U32.AND P1, PT, R57.reuse, R7, PT ;  /* 0x000000073900720c */ /* 0x040fe20003f24070 */
[----:B0-----:R-:W-:Y:S02]  /*10160*/  IMAD.MOV.U32 R11, RZ, RZ, R2 ;  /* 0x000000ffff0b7224 */ /* 0x001fe400078e0002 */
[----:B------:R-:W-:Y:S01]  /*10170*/  IMAD.MOV.U32 R2, RZ, RZ, R8 ;  /* 0x000000ffff027224 */ /* 0x000fe200078e0008 */
[----:B------:R-:W-:Y:S01]  /*10180*/  ISETP.GE.AND P0, PT, R48, RZ, PT ;  /* 0x000000ff3000720c */ /* 0x000fe20003f06270 */
[----:B------:R-:W-:-:S02]  /*10190*/  IMAD R6, R57, R9, R6 ;  /* 0x0000000939067224 */ /* 0x000fc400078e0206 */
[----:B------:R-:W-:Y:S02]  /*101a0*/  IMAD.MOV.U32 R10, RZ, RZ, R4 ;  /* 0x000000ffff0a7224 */ /* 0x000fe400078e0004 */
[----:B------:R-:W-:Y:S01]  /*101b0*/  IMAD.HI.U32 R4, R0, R2, RZ ;  /* 0x0000000200047227 */ /* 0x000fe200078e00ff */
[----:B------:R-:W-:-:S03]  /*101c0*/  ISETP.GT.U32.AND P5, PT, R57, R6, PT ;  /* 0x000000063900720c */ /* 0x000fc60003fa4070 */
[----:B------:R-:W-:Y:S02]  /*101d0*/  IMAD.MOV R4, RZ, RZ, -R4 ;  /* 0x000000ffff047224 */ /* 0x000fe400078e0a04 */
[----:B------:R-:W-:Y:S02]  /*101e0*/  @!P1 IMAD.IADD R7, R7, 0x1, -R57 ;  /* 0x0000000107079824 */ /* 0x000fe400078e0a39 */
[C---:B------:R-:W-:Y:S02]  /*101f0*/  IMAD R2, R57.reuse, R4, R2 ;  /* 0x0000000439027224 */ /* 0x040fe400078e0202 */
[----:B------:R-:W-:Y:S02]  /*10200*/  @!P0 IMAD.MOV R7, RZ, RZ, -R7 ;  /* 0x000000ffff078224 */ /* 0x000fe400078e0a07 */
[----:B------:R-:W-:Y:S01]  /*10210*/  @!P2 IMAD.MOV R11, RZ, RZ, -R11 ;  /* 0x000000ffff0ba224 */ /* 0x000fe200078e0a0b */
[C---:B------:R-:W-:Y:S01]  /*10220*/  ISETP.GT.U32.AND P0, PT, R57.reuse, R2, PT ;  /* 0x000000023900720c */ /* 0x040fe20003f04070 */
[----:B------:R-:W-:Y:S01]  /*10230*/  @!P3 IMAD.MOV R10, RZ, RZ, -R10 ;  /* 0x000000ffff0ab224 */ /* 0x000fe200078e0a0a */
[C---:B------:R-:W-:Y:S01]  /*10240*/  ISETP.GT.U32.AND P3, PT, R57.reuse, R5, PT ;  /* 0x000000053900720c */ /* 0x040fe20003f64070 */
[----:B------:R-:W-:Y:S01]  /*10250*/  @!P5 IMAD.IADD R6, R6, 0x1, -R57 ;  /* 0x000000010606d824 */ /* 0x000fe200078e0a39 */
[----:B------:R-:W-:Y:S04]  /*10260*/  STL [R1+0x124], R11 ;  /* 0x0001240b01007387 */ /* 0x000fe80000100800 */
[----:B------:R0:W-:Y:S01]  /*10270*/  STL [R1+0x128], R10 ;  /* 0x0001280a01007387 */ /* 0x0001e20000100800 */
[----:B------:R-:W-:-:S04]  /*10280*/  ISETP.GT.U32.AND P5, PT, R57, R6, PT ;  /* 0x000000063900720c */ /* 0x000fc80003fa4070 */
[--C-:B------:R-:W-:Y:S01]  /*10290*/  @!P0 IMAD.IADD R2, R2, 0x1, -R57.reuse ;  /* 0x0000000102028824 */ /* 0x100fe200078e0a39 */
[----:B0-----:R-:W-:Y:S01]  /*102a0*/  IABS R10, R45 ;  /* 0x0000002d000a7213 */ /* 0x001fe20000000000 */
[----:B------:R-:W-:-:S04]  /*102b0*/  @!P3 IMAD.IADD R5, R5, 0x1, -R57 ;  /* 0x000000010505b824 */ /* 0x000fc800078e0a39 */
[C---:B------:R-:W-:Y:S01]  /*102c0*/  IMAD.HI.U32 R4, R0.reuse, R10, RZ ;  /* 0x0000000a00047227 */ /* 0x040fe200078e00ff */
[----:B------:R-:W-:Y:S02]  /*102d0*/  IABS R11, R46 ;  /* 0x0000002e000b7213 */ /* 0x000fe40000000000 */
[----:B------:R-:W-:Y:S01]  /*102e0*/  IABS R12, R44 ;  /* 0x0000002c000c7213 */ /* 0x000fe20000000000 */
[----:B------:R-:W-:Y:S01]  /*102f0*/  IMAD.MOV R4, RZ, RZ, -R4 ;  /* 0x000000ffff047224 */ /* 0x000fe200078e0a04 */
[C---:B------:R-:W-:Y:S01]  /*10300*/  ISETP.GT.U32.AND P0, PT, R57.reuse, R2, PT ;  /* 0x000000023900720c */ /* 0x040fe20003f04070 */
[----:B------:R-:W-:Y:S01]  /*10310*/  IMAD.HI.U32 R8, R0, R11, RZ ;  /* 0x0000000b00087227 */ /* 0x000fe200078e00ff */
[----:B------:R-:W-:-:S03]  /*10320*/  ISETP.GT.U32.AND P3, PT, R57, R5, PT ;  /* 0x000000053900720c */ /* 0x000fc60003f64070 */
[----:B------:R-:W-:Y:S01]  /*10330*/  IMAD R10, R57, R4, R10 ;  /* 0x00000004390a7224 */ /* 0x000fe200078e020a */
[----:B------:R-:W-:Y:S01]  /*10340*/  IABS R4, R43 ;  /* 0x0000002b00047213 */ /* 0x000fe20000000000 */
[----:B------:R-:W-:Y:S02]  /*10350*/  @!P5 IMAD.IADD R6, R6, 0x1, -R57 ;  /* 0x000000010606d824 */ /* 0x000fe400078e0a39 */
[----:B------:R-:W-:Y:S01]  /*10360*/  IMAD.HI.U32 R9, R0, R12, RZ ;  /* 0x0000000c00097227 */ /* 0x000fe200078e00ff */
[----:B------:R0:W-:Y:S01]  /*10370*/  STL [R1+0x120], R7 ;  /* 0x0001200701007387 */ /* 0x0001e20000100800 */
[----:B------:R-:W-:Y:S02]  /*10380*/  ISETP.GE.AND P2, PT, R47, RZ, PT ;  /* 0x000000ff2f00720c */ /* 0x000fe40003f46270 */
[----:B------:R-:W-:Y:S02]  /*10390*/  IMAD.MOV R8, RZ, RZ, -R8 ;  /* 0x000000ffff087224 */ /* 0x000fe400078e0a08 */
[----:B------:R-:W-:-:S02]  /*103a0*/  IMAD.MOV R9, RZ, RZ, -R9 ;  /* 0x000000ffff097224 */ /* 0x000fc400078e0a09 */
[----:B0-----:R-:W-:Y:S02]  /*103b0*/  IMAD.MOV.U32 R7, RZ, RZ, R6 ;  /* 0x000000ffff077224 */ /* 0x001fe400078e0006 */
[----:B------:R-:W-:-:S04]  /*103c0*/  IMAD.HI.U32 R6, R0, R4, RZ ;  /* 0x0000000400067227 */ /* 0x000fc800078e00ff */
[C---:B------:R-:W-:Y:S02]  /*103d0*/  IMAD R11, R57.reuse, R8, R11 ;  /* 0x00000008390b7224 */ /* 0x040fe400078e020b */
[C---:B------:R-:W-:Y:S02]  /*103e0*/  IMAD R12, R57.reuse, R9, R12 ;  /* 0x00000009390c7224 */ /* 0x040fe400078e020c */
[----:B------:R-:W-:Y:S02]  /*103f0*/  IMAD.MOV R6, RZ, RZ, -R6 ;  /* 0x000000ffff067224 */ /* 0x000fe400078e0a06 */
[--C-:B------:R-:W-:Y:S01]  /*10400*/  @!P0 IMAD.IADD R2, R2, 0x1, -R57.reuse ;  /* 0x0000000102028824 */ /* 0x100fe200078e0a39 */
[----:B------:R-:W-:Y:S01]  /*10410*/  ISETP.GT.U32.AND P5, PT, R57, R11, PT ;  /* 0x0000000b3900720c */ /* 0x000fe20003fa4070 */
[----:B------:R-:W-:Y:S01]  /*10420*/  @!P3 IMAD.IADD R5, R5, 0x1, -R57 ;  /* 0x000000010505b824 */ /* 0x000fe200078e0a39 */
[C---:B------:R-:W-:Y:S01]  /*10430*/  ISETP.GT.U32.AND P3, PT, R57.reuse, R10, PT ;  /* 0x0000000a3900720c */ /* 0x040fe20003f64070 */
[C---:B------:R-:W-:Y:S01]  /*10440*/  IMAD R4, R57.reuse, R6, R4 ;  /* 0x0000000639047224 */ /* 0x040fe200078e0204 */
[----:B------:R-:W-:Y:S01]  /*10450*/  ISETP.GT.U32.AND P0, PT, R57, R12, PT ;  /* 0x0000000c3900720c */ /* 0x000fe20003f04070 */
[----:B------:R-:W-:Y:S01]  /*10460*/  IMAD.MOV.U32 R9, RZ, RZ, R2 ;  /* 0x000000ffff097224 */ /* 0x000fe200078e0002 */
[----:B------:R-:W-:Y:S01]  /*10470*/  IABS R8, R42 ;  /* 0x0000002a00087213 */ /* 0x000fe20000000000 */
[----:B------:R-:W-:-:S02]  /*10480*/  @!P6 IMAD.MOV R7, RZ, RZ, -R7 ;  /* 0x000000ffff07e224 */ /* 0x000fc400078e0a07 */
[----:B------:R-:W-:Y:S01]  /*10490*/  @!P2 IMAD.MOV R9, RZ, RZ, -R9 ;  /* 0x000000ffff09a224 */ /* 0x000fe200078e0a09 */
[----:B------:R-:W-:Y:S01]  /*104a0*/  ISETP.GT.U32.AND P2, PT, R57, R4, PT ;  /* 0x000000043900720c */ /* 0x000fe20003f44070 */
[----:B------:R-:W-:Y:S01]  /*104b0*/  @!P4 IMAD.MOV R5, RZ, RZ, -R5 ;  /* 0x000000ffff05c224 */ /* 0x000fe200078e0a05 */
[----:B------:R0:W-:Y:S01]  /*104c0*/  STL [R1+0x114], R7 ;  /* 0x0001140701007387 */ /* 0x0001e20000100800 */
[----:B------:R-:W-:-:S03]  /*104d0*/  @!P5 IMAD.IADD R11, R11, 0x1, -R57 ;  /* 0x000000010b0bd824 */ /* 0x000fc600078e0a39 */
[----:B------:R1:W-:Y:S01]  /*104e0*/  STL [R1+0x110], R5 ;  /* 0x0001100501007387 */ /* 0x0003e20000100800 */
[----:B0-----:R-:W-:-:S04]  /*104f0*/  IMAD.HI.U32 R7, R0, R8, RZ ;  /* 0x0000000800077227 */ /* 0x001fc800078e00ff */
[----:B------:R-:W-:Y:S01]  /*10500*/  IMAD.MOV R7, RZ, RZ, -R7 ;  /* 0x000000ffff077224 */ /* 0x000fe200078e0a07 */
[----:B-1----:R-:W-:Y:S01]  /*10510*/  IABS R5, R41 ;  /* 0x0000002900057213 */ /* 0x002fe20000000000 */
[--C-:B------:R-:W-:Y:S02]  /*10520*/  @!P3 IMAD.IADD R10, R10, 0x1, -R57.reuse ;  /* 0x000000010a0ab824 */ /* 0x100fe400078e0a39 */
[----:B------:R-:W-:Y:S02]  /*10530*/  @!P0 IMAD.IADD R12, R12, 0x1, -R57 ;  /* 0x000000010c0c8824 */ /* 0x000fe400078e0a39 */
[C---:B------:R-:W-:Y:S02]  /*10540*/  IMAD R8, R57.reuse, R7, R8 ;  /* 0x0000000739087224 */ /* 0x040fe400078e0208 */
[----:B------:R-:W-:Y:S01]  /*10550*/  IMAD.MOV.U32 R7, RZ, RZ, R5 ;  /* 0x000000ffff077224 */ /* 0x000fe200078e0005 */
[C---:B------:R-:W-:Y:S01]  /*10560*/  ISETP.GT.U32.AND P4, PT, R57.reuse, R11, PT ;  /* 0x0000000b3900720c */ /* 0x040fe20003f84070 */
[----:B------:R-:W-:Y:S01]  /*10570*/  @!P2 IMAD.IADD R4, R4, 0x1, -R57 ;  /* 0x000000010404a824 */ /* 0x000fe200078e0a39 */
[C---:B------:R-:W-:Y:S01]  /*10580*/  ISETP.GT.U32.AND P3, PT, R57.reuse, R10, PT ;  /* 0x0000000a3900720c */ /* 0x040fe20003f64070 */
[----:B------:R-:W-:Y:S01]  /*10590*/  IMAD.HI.U32 R6, R0, R7, RZ ;  /* 0x0000000700067227 */ /* 0x000fe200078e00ff */
[----:B------:R-:W-:-:S02]  /*105a0*/  ISETP.GT.U32.AND P2, PT, R57, R12, PT ;  /* 0x0000000c3900720c */ /* 0x000fc40003f44070 */
[----:B------:R-:W-:Y:S01]  /*105b0*/  ISETP.GE.AND P1, PT, R46, RZ, PT ;  /* 0x000000ff2e00720c */ /* 0x000fe20003f26270 */
[----:B------:R-:W-:Y:S01]  /*105c0*/  IMAD.MOV R6, RZ, RZ, -R6 ;  /* 0x000000ffff067224 */ /* 0x000fe200078e0a06 */
[----:B------:R-:W-:-:S03]  /*105d0*/  ISETP.GE.AND P6, PT, R45, RZ, PT ;  /* 0x000000ff2d00720c */ /* 0x000fc60003fc6270 */
[----:B------:R-:W-:Y:S02]  /*105e0*/  IMAD R7, R57, R6, R7 ;  /* 0x0000000639077224 */ /* 0x000fe400078e0207 */
[--C-:B------:R-:W-:Y:S02]  /*105f0*/  @!P4 IMAD.IADD R11, R11, 0x1, -R57.reuse ;  /* 0x000000010b0bc824 */ /* 0x100fe400078e0a39 */
[--C-:B------:R-:W-:Y:S02]  /*10600*/  @!P3 IMAD.IADD R10, R10, 0x1, -R57.reuse ;  /* 0x000000010a0ab824 */ /* 0x100fe400078e0a39 */
[----:B------:R-:W-:Y:S01]  /*10610*/  @!P2 IMAD.IADD R12, R12, 0x1, -R57 ;  /* 0x000000010c0ca824 */ /* 0x000fe200078e0a39 */
[----:B------:R-:W-:Y:S01]  /*10620*/  ISETP.GT.U32.AND P2, PT, R57, R7, PT ;  /* 0x000000073900720c */ /* 0x000fe20003f44070 */
[----:B------:R-:W-:Y:S01]  /*10630*/  @!P1 IMAD.MOV R11, RZ, RZ, -R11 ;  /* 0x000000ffff0b9224 */ /* 0x000fe200078e0a0b */
[----:B------:R0:W-:Y:S01]  /*10640*/  STL [R1+0x30], R9 ;  /* 0x0000300901007387 */ /* 0x0001e20000100800 */
[----:B------:R-:W-:Y:S01]  /*10650*/  @!P6 IMAD.MOV R10, RZ, RZ, -R10 ;  /* 0x000000ffff0ae224 */ /* 0x000fe200078e0a0a */
[----:B------:R-:W-:-:S02]  /*10660*/  ISETP.GE.AND P5, PT, R44, RZ, PT ;  /* 0x000000ff2c00720c */ /* 0x000fc40003fa6270 */
[----:B------:R-:W-:Y:S01]  /*10670*/  ISETP.GT.U32.AND P1, PT, R57, R4, PT ;  /* 0x000000043900720c */ /* 0x000fe20003f24070 */
[----:B------:R-:W-:Y:S01]  /*10680*/  STL [R1+0x2c], R11 ;  /* 0x00002c0b01007387 */ /* 0x000fe20000100800 */
[----:B0-----:R-:W-:-:S03]  /*10690*/  IABS R9, R39 ;  /* 0x0000002700097213 */ /* 0x001fc60000000000 */
[----:B------:R0:W-:Y:S01]  /*106a0*/  STL [R1+0x28], R10 ;  /* 0x0000280a01007387 */ /* 0x0001e20000100800 */
[----:B------:R-:W-:Y:S01]  /*106b0*/  ISETP.GT.U32.AND P4, PT, R57, R8, PT ;  /* 0x000000083900720c */ /* 0x000fe20003f84070 */
[----:B------:R-:W-:Y:S02]  /*106c0*/  @!P2 IMAD.IADD R7, R7, 0x1, -R57 ;  /* 0x000000010707a824 */ /* 0x000fe400078e0a39 */
[----:B0-----:R-:W-:-:S04]  /*106d0*/  IMAD.HI.U32 R10, R0, R9, RZ ;  /* 0x00000009000a7227 */ /* 0x001fc800078e00ff */
[----:B------:R-:W-:Y:S02]  /*106e0*/  IMAD.MOV R10, RZ, RZ, -R10 ;  /* 0x000000ffff0a7224 */ /* 0x000fe400078e0a0a */
[----:B------:R-:W-:Y:S02]  /*106f0*/  @!P1 IMAD.IADD R4, R4, 0x1, -R57 ;  /* 0x0000000104049824 */ /* 0x000fe400078e0a39 */
[C---:B------:R-:W-:Y:S02]  /*10700*/  IMAD R9, R57.reuse, R10, R9 ;  /* 0x0000000a39097224 */ /* 0x040fe400078e0209 */
[----:B------:R-:W-:Y:S01]  /*10710*/  @!P5 IMAD.MOV R12, RZ, RZ, -R12 ;  /* 0x000000ffff0cd224 */ /* 0x000fe200078e0a0c */
[C---:B------:R-:W-:Y:S02]  /*10720*/  ISETP.GT.U32.AND P5, PT, R57.reuse, R7, PT ;  /* 0x000000073900720c */ /* 0x040fe40003fa4070 */
[----:B------:R-:W-:Y:S01]  /*10730*/  ISETP.GT.U32.AND P2, PT, R57, R9, PT ;  /* 0x000000093900720c */ /* 0x000fe20003f44070 */
[----:B------:R-:W-:Y:S01]  /*10740*/  @!P4 IMAD.IADD R8, R8, 0x1, -R57 ;  /* 0x000000010808c824 */ /* 0x000fe200078e0a39 */
[----:B------:R-:W-:-:S02]  /*10750*/  ISETP.GE.AND P6, PT, R41, RZ, PT ;  /* 0x000000ff2900720c */ /* 0x000fc40003fc6270 */
[----:B--2---:R-:W-:-:S05]  /*10760*/  IABS R2, R40 ;  /* 0x0000002800027213 */ /* 0x004fca0000000000 */
[----:B------:R-:W-:-:S04]  /*10770*/  IMAD.MOV.U32 R5, RZ, RZ, R2 ;  /* 0x000000ffff057224 */ /* 0x000fc800078e0002 */
[----:B------:R-:W-:-:S04]  /*10780*/  IMAD.HI.U32 R2, R0, R5, RZ ;  /* 0x0000000500027227 */ /* 0x000fc800078e00ff */
[----:B------:R-:W-:-:S04]  /*10790*/  IMAD.MOV R2, RZ, RZ, -R2 ;  /* 0x000000ffff027224 */ /* 0x000fc800078e0a02 */
[----:B------:R-:W-:Y:S01]  /*107a0*/  IMAD R5, R57, R2, R5 ;  /* 0x0000000239057224 */ /* 0x000fe200078e0205 */
[----:B------:R-:W-:-:S04]  /*107b0*/  IABS R2, R37 ;  /* 0x0000002500027213 */ /* 0x000fc80000000000 */
[C---:B------:R-:W-:Y:S01]  /*107c0*/  ISETP.GT.U32.AND P1, PT, R57.reuse, R5, PT ;  /* 0x000000053900720c */ /* 0x040fe20003f24070 */
[----:B------:R-:W-:Y:S01]  /*107d0*/  IMAD.HI.U32 R10, R0, R2, RZ ;  /* 0x00000002000a7227 */ /* 0x000fe200078e00ff */
[----:B------:R-:W-:-:S03]  /*107e0*/  ISETP.GT.U32.AND P4, PT, R57, R8, PT ;  /* 0x000000083900720c */ /* 0x000fc60003f84070 */
[----:B------:R-:W-:Y:S01]  /*107f0*/  IMAD.MOV R10, RZ, RZ, -R10 ;  /* 0x000000ffff0a7224 */ /* 0x000fe200078e0a0a */
[----:B------:R-:W-:Y:S01]  /*10800*/  ISETP.GE.AND P3, PT, R43, RZ, PT ;  /* 0x000000ff2b00720c */ /* 0x000fe20003f66270 */
[----:B------:R-:W-:Y:S01]  /*10810*/  @!P5 IMAD.IADD R7, R7, 0x1, -R57 ;  /* 0x000000010707d824 */ /* 0x000fe200078e0a39 */
[----:B------:R-:W-:Y:S01]  /*10820*/  ISETP.GE.AND P0, PT, R42, RZ, PT ;  /* 0x000000ff2a00720c */ /* 0x000fe20003f06270 */
[----:B------:R-:W-:-:S04]  /*10830*/  IMAD R2, R57, R10, R2 ;  /* 0x0000000a39027224 */ /* 0x000fc800078e0202 */
[--C-:B------:R-:W-:Y:S02]  /*10840*/  @!P1 IMAD.IADD R5, R5, 0x1, -R57.reuse ;  /* 0x0000000105059824 */ /* 0x100fe400078e0a39 */
[----:B------:R-:W-:Y:S02]  /*10850*/  @!P2 IMAD.IADD R9, R9, 0x1, -R57 ;  /* 0x000000010909a824 */ /* 0x000fe400078e0a39 */
[----:B------:R-:W-:Y:S01]  /*10860*/  IMAD.MOV.U32 R10, RZ, RZ, R7 ;  /* 0x000000ffff0a7224 */ /* 0x000fe200078e0007 */
[C---:B------:R-:W-:Y:S01]  /*10870*/  ISETP.GT.U32.AND P2, PT, R57.reuse, R5, PT ;  /* 0x000000053900720c */ /* 0x040fe20003f44070 */
[----:B------:R0:W-:Y:S02]  /*10880*/  STL [R1+0x1c], R12 ;  /* 0x00001c0c01007387 */ /* 0x0001e40000100800 */
[----:B------:R-:W-:Y:S01]  /*10890*/  @!P6 IMAD.MOV R10, RZ, RZ, -R10 ;  /* 0x000000ffff0ae224 */ /* 0x000fe200078e0a0a */
[----:B------:R-:W-:Y:S01]  /*108a0*/  ISETP.GT.U32.AND P6, PT, R57, R2, PT ;  /* 0x000000023900720c */ /* 0x000fe20003fc4070 */
[----:B------:R-:W-:Y:S01]  /*108b0*/  @!P4 IMAD.IADD R8, R8, 0x1, -R57 ;  /* 0x000000010808c824 */ /* 0x000fe200078e0a39 */
[----:B------:R-:W-:Y:S01]  /*108c0*/  ISETP.GE.AND P4, PT, R40, RZ, PT ;  /* 0x000000ff2800720c */ /* 0x000fe20003f86270 */
[----:B0-----:R-:W-:Y:S01]  /*108d0*/  IMAD.MOV.U32 R12, RZ, RZ, R4 ;  /* 0x000000ffff0c7224 */ /* 0x001fe200078e0004 */
[----:B------:R-:W-:Y:S01]  /*108e0*/  IABS R61, R36 ;  /* 0x00000024003d7213 */ /* 0x000fe20000000000 */
[----:B------:R-:W-:-:S02]  /*108f0*/  @!P0 IMAD.MOV R8, RZ, RZ, -R8 ;  /* 0x000000ffff088224 */ /* 0x000fc400078e0a08 */
[----:B------:R-:W-:Y:S01]  /*10900*/  @!P3 IMAD.MOV R12, RZ, RZ, -R12 ;  /* 0x000000ffff0cb224 */ /* 0x000fe200078e0a0c */
[----:B------:R-:W-:Y:S01]  /*10910*/  IABS R6, R38 ;  /* 0x0000002600067213 */ /* 0x000fe20000000000 */
[----:B------:R-:W-:Y:S02]  /*10920*/  @!P2 IMAD.IADD R5, R5, 0x1, -R57 ;  /* 0x000000010505a824 */ /* 0x000fe400078e0a39 */
[----:B------:R-:W-:Y:S01]  /*10930*/  IMAD.HI.U32 R4, R0, R61, RZ ;  /* 0x0000003d00047227 */ /* 0x000fe200078e00ff */
[----:B------:R-:W-:Y:S01]  /*10940*/  STL [R1+0x18], R12 ;  /* 0x0000180c01007387 */ /* 0x000fe20000100800 */
[----:B------:R-:W-:-:S03]  /*10950*/  IABS R60, R35 ;  /* 0x00000023003c7213 */ /* 0x000fc60000000000 */
[----:B------:R-:W-:Y:S01]  /*10960*/  STL [R1+0x14], R8 ;  /* 0x0000140801007387 */ /* 0x000fe20000100800 */
[----:B------:R-:W-:Y:S01]  /*10970*/  @!P6 IMAD.IADD R2, R2, 0x1, -R57 ;  /* 0x000000010202e824 */ /* 0x000fe200078e0a39 */
[----:B------:R-:W-:Y:S02]  /*10980*/  IABS R59, R34 ;  /* 0x00000022003b7213 */ /* 0x000fe40000000000 */
[----:B------:R0:W-:Y:S01]  /*10990*/  STL [R1+0x10], R10 ;  /* 0x0000100a01007387 */ /* 0x0001e20000100800 */
[----:B------:R-:W-:Y:S02]  /*109a0*/  IMAD.MOV R4, RZ, RZ, -R4 ;  /* 0x000000ffff047224 */ /* 0x000fe400078e0a04 */
[----:B------:R-:W-:-:S04]  /*109b0*/  IMAD.HI.U32 R11, R0, R6, RZ ;  /* 0x00000006000b7227 */ /* 0x000fc800078e00ff */
[----:B0-----:R-:W-:Y:S02]  /*109c0*/  IMAD.MOV.U32 R10, RZ, RZ, R5 ;  /* 0x000000ffff0a7224 */ /* 0x001fe400078e0005 */
[C---:B------:R-:W-:Y:S02]  /*109d0*/  IMAD R61, R57.reuse, R4, R61 ;  /* 0x00000004393d7224 */ /* 0x040fe400078e023d */
[----:B------:R-:W-:Y:S01]  /*109e0*/  @!P4 IMAD.MOV R10, RZ, RZ, -R10 ;  /* 0x000000ffff0ac224 */ /* 0x000fe200078e0a0a */
[----:B------:R-:W-:Y:S01]  /*109f0*/  ISETP.GT.U32.AND P4, PT, R57, R2, PT ;  /* 0x000000023900720c */ /* 0x000fe20003f84070 */
[----:B------:R-:W-:Y:S02]  /*10a00*/  IMAD.MOV R11, RZ, RZ, -R11 ;  /* 0x000000ffff0b7224 */ /* 0x000fe400078e0a0b */
[----:B------:R-:W-:-:S04]  /*10a10*/  IMAD.HI.U32 R4, R0, R60, RZ ;  /* 0x0000003c00047227 */ /* 0x000fc800078e00ff */
[----:B------:R-:W-:-:S04]  /*10a20*/  IMAD.HI.U32 R5, R0, R59, RZ ;  /* 0x0000003b00057227 */ /* 0x000fc800078e00ff */
[C---:B------:R-:W-:Y:S02]  /*10a30*/  IMAD R6, R57.reuse, R11, R6 ;  /* 0x0000000b39067224 */ /* 0x040fe400078e0206 */
[----:B------:R-:W-:Y:S02]  /*10a40*/  IMAD.MOV R4, RZ, RZ, -R4 ;  /* 0x000000ffff047224 */ /* 0x000fe400078e0a04 */
[----:B------:R-:W-:Y:S01]  /*10a50*/  IMAD.MOV R5, RZ, RZ, -R5 ;  /* 0x000000ffff057224 */ /* 0x000fe200078e0a05 */
[C---:B------:R-:W-:Y:S01]  /*10a60*/  ISETP.GT.U32.AND P3, PT, R57.reuse, R9, PT ;  /* 0x000000093900720c */ /* 0x040fe20003f64070 */
[C---:B------:R-:W-:Y:S01]  /*10a70*/  IMAD R60, R57.reuse, R4, R60 ;  /* 0x00000004393c7224 */ /* 0x040fe200078e023c */
[C---:B------:R-:W-:Y:S01]  /*10a80*/  ISETP.GT.U32.AND P5, PT, R57.reuse, R6, PT ;  /* 0x000000063900720c */ /* 0x040fe20003fa4070 */
[----:B------:R-:W-:Y:S01]  /*10a90*/  IMAD R59, R57, R5, R59 ;  /* 0x00000005393b7224 */ /* 0x000fe200078e023b */
[----:B------:R-:W-:Y:S01]  /*10aa0*/  IABS R4, R33 ;  /* 0x0000002100047213 */ /* 0x000fe20000000000 */
[----:B------:R-:W-:Y:S01]  /*10ab0*/  @!P4 IMAD.IADD R2, R2, 0x1, -R57 ;  /* 0x000000010202c824 */ /* 0x000fe200078e0a39 */
[----:B------:R-:W-:Y:S01]  /*10ac0*/  ISETP.GE.AND P1, PT, R39, RZ, PT ;  /* 0x000000ff2700720c */ /* 0x000fe20003f26270 */
[----:B------:R0:W-:Y:S01]  /*10ad0*/  STL [R1+0xc], R10 ;  /* 0x00000c0a01007387 */ /* 0x0001e20000100800 */
[----:B------:R-:W-:Y:S01]  /*10ae0*/  ISETP.GT.U32.AND P4, PT, R57, R59, PT ;  /* 0x0000003b3900720c */ /* 0x000fe20003f84070 */
[----:B0-----:R-:W-:-:S04]  /*10af0*/  IMAD.HI.U32 R10, R0, R4, RZ ;  /* 0x00000004000a7227 */ /* 0x001fc800078e00ff */
[----:B------:R-:W-:Y:S02]  /*10b00*/  IMAD.MOV R10, RZ, RZ, -R10 ;  /* 0x000000ffff0a7224 */ /* 0x000fe400078e0a0a */
[--C-:B------:R-:W-:Y:S02]  /*10b10*/  @!P3 IMAD.IADD R9, R9, 0x1, -R57.reuse ;  /* 0x000000010909b824 */ /* 0x100fe400078e0a39 */
[----:B------:R-:W-:Y:S02]  /*10b20*/  @!P5 IMAD.IADD R6, R6, 0x1, -R57 ;  /* 0x000000010606d824 */ /* 0x000fe400078e0a39 */
[C---:B------:R-:W-:Y:S01]  /*10b30*/  IMAD R4, R57.reuse, R10, R4 ;  /* 0x0000000a39047224 */ /* 0x040fe200078e0204 */
[----:B-----5:R-:W-:Y:S01]  /*10b40*/  IABS R7, R32 ;  /* 0x0000002000077213 */ /* 0x020fe20000000000 */
[----:B------:R-:W-:Y:S01]  /*10b50*/  @!P1 IMAD.MOV R9, RZ, RZ, -R9 ;  /* 0x000000ffff099224 */ /* 0x000fe200078e0a09 */
[----:B------:R-:W-:Y:S01]  /*10b60*/  ISETP.GT.U32.AND P6, PT, R57, R6, PT ;  /* 0x000000063900720c */ /* 0x000fe20003fc4070 */
[----:B------:R-:W-:Y:S01]  /*10b70*/  @!P4 IMAD.IADD R59, R59, 0x1, -R57 ;  /* 0x000000013b3bc824 */ /* 0x000fe200078e0a39 */
[----:B------:R-:W-:-:S02]  /*10b80*/  ISETP.GT.U32.AND P4, PT, R57, R4, PT ;  /* 0x000000043900720c */ /* 0x000fc40003f84070 */
[----:B------:R-:W-:Y:S01]  /*10b90*/  ISETP.GE.AND P0, PT, R38, RZ, PT ;  /* 0x000000ff2600720c */ /* 0x000fe20003f06270 */
[----:B------:R0:W-:Y:S01]  /*10ba0*/  STL [R1+0x8], R9 ;  /* 0x0000080901007387 */ /* 0x0001e20000100800 */
[----:B------:R-:W-:Y:S02]  /*10bb0*/  ISETP.GE.AND P2, PT, R37, RZ, PT ;  /* 0x000000ff2500720c */ /* 0x000fe40003f46270 */
[----:B------:R-:W-:Y:S02]  /*10bc0*/  IABS R8, R31 ;  /* 0x0000001f00087213 */ /* 0x000fe40000000000 */
[----:B------:R-:W-:Y:S01]  /*10bd0*/  ISETP.GT.U32.AND P3, PT, R57, R61, PT ;  /* 0x0000003d3900720c */ /* 0x000fe20003f64070 */
[----:B0-----:R-:W-:-:S04]  /*10be0*/  IMAD.HI.U32 R9, R0, R7, RZ ;  /* 0x0000000700097227 */ /* 0x001fc800078e00ff */
[----:B------:R-:W-:Y:S02]  /*10bf0*/  IMAD.MOV R9, RZ, RZ, -R9 ;  /* 0x000000ffff097224 */ /* 0x000fe400078e0a09 */
[----:B------:R-:W-:-:S04]  /*10c00*/  IMAD.HI.U32 R5, R0, R8, RZ ;  /* 0x0000000800057227 */ /* 0x000fc800078e00ff */
[----:B------:R-:W-:Y:S02]  /*10c10*/  @!P6 IMAD.IADD R6, R6, 0x1, -R57 ;  /* 0x000000010606e824 */ /* 0x000fe400078e0a39 */
[C---:B------:R-:W-:Y:S01]  /*10c20*/  IMAD R7, R57.reuse, R9, R7 ;  /* 0x0000000939077224 */ /* 0x040fe200078e0207 */
[----:B----4-:R-:W-:Y:S01]  /*10c30*/  IABS R9, R30 ;  /* 0x0000001e00097213 */ /* 0x010fe20000000000 */
[----:B------:R-:W-:Y:S02]  /*10c40*/  @!P4 IMAD.IADD R4, R4, 0x1, -R57 ;  /* 0x000000010404c824 */ /* 0x000fe400078e0a39 */
[----:B------:R-:W-:Y:S02]  /*10c50*/  IMAD.MOV R5, RZ, RZ, -R5 ;  /* 0x000000ffff057224 */ /* 0x000fe400078e0a05 */
[----:B------:R-:W-:Y:S01]  /*10c60*/  @!P0 IMAD.MOV R6, RZ, RZ, -R6 ;  /* 0x000000ffff068224 */ /* 0x000fe200078e0a06 */
[C---:B------:R-:W-:Y:S01]  /*10c70*/  ISETP.GT.U32.AND P4, PT, R57.reuse, R4, PT ;  /* 0x000000043900720c */ /* 0x040fe20003f84070 */
[----:B------:R-:W-:Y:S01]  /*10c80*/  @!P2 IMAD.MOV R2, RZ, RZ, -R2 ;  /* 0x000000ffff02a224 */ /* 0x000fe200078e0a02 */
[----:B------:R-:W-:Y:S01]  /*10c90*/  IABS R12, R25 ;  /* 0x00000019000c7213 */ /* 0x000fe20000000000 */
[----:B------:R-:W-:-:S02]  /*10ca0*/  IMAD R8, R57, R5, R8 ;  /* 0x0000000539087224 */ /* 0x000fc400078e0208 */
[----:B------:R-:W-:Y:S02]  /*10cb0*/  @!P3 IMAD.IADD R61, R61, 0x1, -R57 ;  /* 0x000000013d3db824 */ /* 0x000fe400078e0a39 */
[----:B------:R-:W-:Y:S01]  /*10cc0*/  IMAD.HI.U32 R5, R0, R9, RZ ;  /* 0x0000000900057227 */ /* 0x000fe200078e00ff */
[----:B------:R-:W-:Y:S02]  /*10cd0*/  STL [R1+0x4], R6 ;  /* 0x0000040601007387 */ /* 0x000fe40000100800 */
[C---:B------:R-:W-:Y:S01]  /*10ce0*/  ISETP.GT.U32.AND P3, PT, R57.reuse, R61, PT ;  /* 0x0000003d3900720c */ /* 0x040fe20003f64070 */
[----:B------:R-:W-:Y:S01]  /*10cf0*/  IMAD.MOV R5, RZ, RZ, -R5 ;  /* 0x000000ffff057224 */ /* 0x000fe200078e0a05 */
[----:B------:R0:W-:Y:S01]  /*10d00*/  STL [R1], R2 ;  /* 0x0000000201007387 */ /* 0x0001e20000100800 */
[C---:B------:R-:W-:Y:S02]  /*10d10*/  ISETP.GT.U32.AND P1, PT, R57.reuse, R60, PT ;  /* 0x0000003c3900720c */ /* 0x040fe40003f24070 */
[----:B------:R-:W-:Y:S01]  /*10d20*/  IMAD R9, R57, R5, R9 ;  /* 0x0000000539097224 */ /* 0x000fe200078e0209 */
[----:B------:R-:W-:-:S02]  /*10d30*/  ISETP.GE.AND P5, PT, R36, RZ, PT ;  /* 0x000000ff2400720c */ /* 0x000fc40003fa6270 */
[----:B---3--:R-:W-:Y:S01]  /*10d40*/  IABS R13, R24 ;  /* 0x00000018000d7213 */ /* 0x008fe20000000000 */
[----:B0-----:R-:W-:-:S04]  /*10d50*/  IMAD.HI.U32 R2, R0, R12, RZ ;  /* 0x0000000c00027227 */ /* 0x001fc800078e00ff */
[----:B------:R-:W-:Y:S02]  /*10d60*/  IMAD.MOV R2, RZ, RZ, -R2 ;  /* 0x000000ffff027224 */ /* 0x000fe400078e0a02 */
[----:B------:R-:W-:Y:S01]  /*10d70*/  @!P4 IMAD.IADD R4, R4, 0x1, -R57 ;  /* 0x000000010404c824 */ /* 0x000fe200078e0a39 */
[C---:B------:R-:W-:Y:S01]  /*10d80*/  ISETP.GT.U32.AND P4, PT, R57.reuse, R9, PT ;  /* 0x000000093900720c */ /* 0x040fe20003f84070 */
[----:B------:R-:W-:Y:S02]  /*10d90*/  IMAD R12, R57, R2, R12 ;  /* 0x00000002390c7224 */ /* 0x000fe400078e020c */
[----:B------:R-:W-:-:S04]  /*10da0*/  IMAD.HI.U32 R2, R0, R13, RZ ;  /* 0x0000000d00027227 */ /* 0x000fc800078e00ff */
[--C-:B------:R-:W-:Y:S02]  /*10db0*/  @!P3 IMAD.IADD R61, R61, 0x1, -R57.reuse ;  /* 0x000000013d3db824 */ /* 0x100fe400078e0a39 */
[----:B------:R-:W-:Y:S02]  /*10dc0*/  IMAD.MOV R2, RZ, RZ, -R2 ;  /* 0x000000ffff027224 */ /* 0x000fe400078e0a02 */
[----:B------:R-:W-:Y:S02]  /*10dd0*/  @!P1 IMAD.IADD R60, R60, 0x1, -R57 ;  /* 0x000000013c3c9824 */ /* 0x000fe400078e0a39 */
[----:B------:R-:W-:Y:S01]  /*10de0*/  @!P5 IMAD.MOV R61, RZ, RZ, -R61 ;  /* 0x000000ffff3dd224 */ /* 0x000fe200078e0a3d */
[C---:B------:R-:W-:Y:S01]  /*10df0*/  ISETP.GT.U32.AND P5, PT, R57.reuse, R7, PT ;  /* 0x000000073900720c */ /* 0x040fe20003fa4070 */
[C---:B------:R-:W-:Y:S01]  /*10e00*/  IMAD R13, R57.reuse, R2, R13 ;  /* 0x00000002390d7224 */ /* 0x040fe200078e020d */
[----:B------:R-:W-:Y:S01]  /*10e10*/  ISETP.GT.U32.AND P0, PT, R57, R60, PT ;  /* 0x0000003c3900720c */ /* 0x000fe20003f04070 */
[----:B------:R-:W-:-:S03]  /*10e20*/  @!P4 IMAD.IADD R9, R9, 0x1, -R57 ;  /* 0x000000010909c824 */ /* 0x000fc600078e0a39 */
[----:B------:R-:W-:Y:S02]  /*10e30*/  ISETP.GT.U32.AND P4, PT, R57, R13, PT ;  /* 0x0000000d3900720c */ /* 0x000fe40003f84070 */
[----:B------:R-:W-:-:S05]  /*10e40*/  IABS R15, R22 ;  /* 0x00000016000f7213 */ /* 0x000fca0000000000 */
[----:B------:R-:W-:Y:S02]  /*10e50*/  @!P5 IMAD.IADD R7, R7, 0x1, -R57 ;  /* 0x000000010707d824 */ /* 0x000fe400078e0a39 */
[----:B------:R-:W-:Y:S01]  /*10e60*/  IMAD.HI.U32 R2, R0, R15, RZ ;  /* 0x0000000f00027227 */ /* 0x000fe200078e00ff */
[----:B------:R-:W-:-:S03]  /*10e70*/  ISETP.GT.U32.AND P2, PT, R57, R59, PT ;  /* 0x0000003b3900720c */ /* 0x000fc60003f44070 */
[--C-:B------:R-:W-:Y:S01]  /*10e80*/  @!P0 IMAD.IADD R60, R60, 0x1, -R57.reuse ;  /* 0x000000013c3c8824 */ /* 0x100fe200078e0a39 */
[----:B------:R-:W-:Y:S01]  /*10e90*/  ISETP.GT.U32.AND P0, PT, R57, R8, PT ;  /* 0x000000083900720c */ /* 0x000fe20003f04070 */
[----:B------:R-:W-:Y:S01]  /*10ea0*/  @!P4 IMAD.IADD R13, R13, 0x1, -R57 ;  /* 0x000000010d0dc824 */ /* 0x000fe200078e0a39 */
[C---:B------:R-:W-:Y:S01]  /*10eb0*/  ISETP.GT.U32.AND P5, PT, R57.reuse, R7, PT ;  /* 0x000000073900720c */ /* 0x040fe20003fa4070 */
[----:B------:R-:W-:Y:S01]  /*10ec0*/  IMAD.MOV R2, RZ, RZ, -R2 ;  /* 0x000000ffff027224 */ /* 0x000fe200078e0a02 */
[----:B------:R-:W-:Y:S02]  /*10ed0*/  IABS R16, R21 ;  /* 0x0000001500107213 */ /* 0x000fe40000000000 */
[----:B------:R-:W-:Y:S01]  /*10ee0*/  ISETP.GE.AND P3, PT, R34, RZ, PT ;  /* 0x000000ff2200720c */ /* 0x000fe20003f66270 */
[C---:B------:R-:W-:Y:S01]  /*10ef0*/  IMAD R15, R57.reuse, R2, R15 ;  /* 0x00000002390f7224 */ /* 0x040fe200078e020f */
[----:B------:R-:W-:Y:S01]  /*10f00*/  ISETP.GT.U32.AND P4, PT, R57, R13, PT ;  /* 0x0000000d3900720c */ /* 0x000fe20003f84070 */
[----:B------:R-:W-:Y:S01]  /*10f10*/  IMAD.HI.U32 R2, R0, R16, RZ ;  /* 0x0000001000027227 */ /* 0x000fe200078e00ff */
[----:B------:R-:W-:-:S03]  /*10f20*/  IABS R14, R23 ;  /* 0x00000017000e7213 */ /* 0x000fc60000000000 */
[----:B------:R-:W-:Y:S02]  /*10f30*/  IMAD.MOV R2, RZ, RZ, -R2 ;  /* 0x000000ffff027224 */ /* 0x000fe400078e0a02 */
[--C-:B------:R-:W-:Y:S01]  /*10f40*/  @!P2 IMAD.IADD R59, R59, 0x1, -R57.reuse ;  /* 0x000000013b3ba824 */ /* 0x100fe200078e0a39 */
[----:B------:R-:W-:Y:S01]  /*10f50*/  ISETP.GE.AND P2, PT, R32, RZ, PT ;  /* 0x000000ff2000720c */ /* 0x000fe20003f46270 */
[--C-:B------:R-:W-:Y:S02]  /*10f60*/  @!P0 IMAD.IADD R8, R8, 0x1, -R57.reuse ;  /* 0x0000000108088824 */ /* 0x100fe400078e0a39 */
[----:B------:R-:W-:Y:S01]  /*10f70*/  @!P5 IMAD.IADD R7, R7, 0x1, -R57 ;  /* 0x000000010707d824 */ /* 0x000fe200078e0a39 */
[C---:B------:R-:W-:Y:S01]  /*10f80*/  ISETP.GT.U32.AND P5, PT, R57.reuse, R12, PT ;  /* 0x0000000c3900720c */ /* 0x040fe20003fa4070 */
[----:B------:R-:W-:Y:S02]  /*10f90*/  IMAD R16, R57, R2, R16 ;  /* 0x0000000239107224 */ /* 0x000fe400078e0210 */
[----:B------:R-:W-:Y:S01]  /*10fa0*/  IMAD.HI.U32 R5, R0, R14, RZ ;  /* 0x0000000e00057227 */ /* 0x000fe200078e00ff */
[----:B------:R-:W-:-:S02]  /*10fb0*/  ISETP.GE.AND P6, PT, R35, RZ, PT ;  /* 0x000000ff2300720c */ /* 0x000fc40003fc6270 */
[----:B------:R-:W-:Y:S01]  /*10fc0*/  ISETP.GT.U32.AND P0, PT, R57, R8, PT ;  /* 0x000000083900720c */ /* 0x000fe20003f04070 */
[----:B------:R-:W-:Y:S01]  /*10fd0*/  @!P3 IMAD.MOV R59, RZ, RZ, -R59 ;  /* 0x000000ffff3bb224 */ /* 0x000fe200078e0a3b */
[----:B------:R-:W-:Y:S01]  /*10fe0*/  ISETP.GE.AND P1, PT, R33, RZ, PT ;  /* 0x000000ff2100720c */ /* 0x000fe20003f26270 */
[----:B------:R-:W-:Y:S01]  /*10ff0*/  @!P4 IMAD.IADD R13, R13, 0x1, -R57 ;  /* 0x000000010d0dc824 */ /* 0x000fe200078e0a39 */
[C---:B------:R-:W-:Y:S01]  /*11000*/  ISETP.GT.U32.AND P3, PT, R57.reuse, R9, PT ;  /* 0x000000093900720c */ /* 0x040fe20003f64070 */
[----:B------:R-:W-:Y:S01]  /*11010*/  IMAD.MOV R5, RZ, RZ, -R5 ;  /* 0x000000ffff057224 */ /* 0x000fe200078e0a05 */
[----:B------:R-:W-:-:S03]  /*11020*/  ISETP.GT.U32.AND P4, PT, R57, R16, PT ;  /* 0x000000103900720c */ /* 0x000fc60003f84070 */
[C---:B------:R-:W-:Y:S02]  /*11030*/  IMAD R14, R57.reuse, R5, R14 ;  /* 0x00000005390e7224 */ /* 0x040fe400078e020e */
[----:B------:R-:W-:Y:S02]  /*11040*/  @!P2 IMAD.MOV R7, RZ, RZ, -R7 ;  /* 0x000000ffff07a224 */ /* 0x000fe400078e0a07 */
[--C-:B------:R-:W-:Y:S01]  /*11050*/  @!P5 IMAD.IADD R12, R12, 0x1, -R57.reuse ;  /* 0x000000010c0cd824 */ /* 0x100fe200078e0a39 */
[----:B------:R-:W-:Y:S01]  /*11060*/  ISETP.GT.U32.AND P2, PT, R57, R14, PT ;  /* 0x0000000e3900720c */ /* 0x000fe20003f44070 */
[----:B------:R-:W-:Y:S01]  /*11070*/  @!P6 IMAD.MOV R60, RZ, RZ, -R60 ;  /* 0x000000ffff3ce224 */ /* 0x000fe200078e0a3c */
[----:B------:R-:W-:Y:S01]  /*11080*/  ISETP.GE.AND P6, PT, R31, RZ, PT ;  /* 0x000000ff1f00720c */ /* 0x000fe20003fc6270 */
[--C-:B------:R-:W-:Y:S01]  /*11090*/  @!P0 IMAD.IADD R8, R8, 0x1, -R57.reuse ;  /* 0x0000000108088824 */ /* 0x100fe200078e0a39 */
[----:B------:R-:W-:Y:S01]  /*110a0*/  ISETP.GE.AND P0, PT, R30, RZ, PT ;  /* 0x000000ff1e00720c */ /* 0x000fe20003f06270 */
[----:B------:R-:W-:Y:S01]  /*110b0*/  @!P1 IMAD.MOV R4, RZ, RZ, -R4 ;  /* 0x000000ffff049224 */ /* 0x000fe200078e0a04 */
[----:B------:R-:W-:Y:S01]  /*110c0*/  ISETP.GT.U32.AND P1, PT, R57, R12, PT ;  /* 0x0000000c3900720c */ /* 0x000fe20003f24070 */
[--C-:B------:R-:W-:Y:S01]  /*110d0*/  @!P3 IMAD.IADD R9, R9, 0x1, -R57.reuse ;  /* 0x000000010909b824 */ /* 0x100fe200078e0a39 */
[----:B------:R-:W-:Y:S01]  /*110e0*/  ISETP.GT.U32.AND P3, PT, R57, R15, PT ;  /* 0x0000000f3900720c */ /* 0x000fe20003f64070 */
[----:B------:R-:W-:Y:S01]  /*110f0*/  @!P4 IMAD.IADD R16, R16, 0x1, -R57 ;  /* 0x000000011010c824 */ /* 0x000fe200078e0a39 */
[----:B------:R-:W-:-:S02]  /*11100*/  IABS R18, R26 ;  /* 0x0000001a00127213 */ /* 0x000fc40000000000 */
[----:B------:R-:W-:Y:S02]  /*11110*/  ISETP.GE.AND P5, PT, R25, RZ, PT ;  /* 0x000000ff1900720c */ /* 0x000fe40003fa6270 */
[----:B------:R-:W-:Y:S01]  /*11120*/  ISETP.GT.U32.AND P4, PT, R57, R16, PT ;  /* 0x000000103900720c */ /* 0x000fe20003f84070 */
[----:B------:R-:W-:Y:S01]  /*11130*/  IMAD.HI.U32 R5, R0, R18, RZ ;  /* 0x0000001200057227 */ /* 0x000fe200078e00ff */
[----:B------:R-:W-:-:S03]  /*11140*/  IABS R17, R20 ;  /* 0x0000001400117213 */ /* 0x000fc60000000000 */
[----:B------:R-:W-:Y:S02]  /*11150*/  @!P2 IMAD.IADD R14, R14, 0x1, -R57 ;  /* 0x000000010e0ea824 */ /* 0x000fe400078e0a39 */
[----:B------:R-:W-:Y:S02]  /*11160*/  IMAD.MOV R5, RZ, RZ, -R5 ;  /* 0x000000ffff057224 */ /* 0x000fe400078e0a05 */
[----:B------:R-:W-:Y:S01]  /*11170*/  @!P6 IMAD.MOV R8, RZ, RZ, -R8 ;  /* 0x000000ffff08e224 */ /* 0x000fe200078e0a08 */
[----:B------:R-:W-:Y:S01]  /*11180*/  ISETP.GE.AND P6, PT, R24, RZ, PT ;  /* 0x000000ff1800720c */ /* 0x000fe20003fc6270 */
[----:B------:R-:W-:Y:S01]  /*11190*/  @!P0 IMAD.MOV R9, RZ, RZ, -R9 ;  /* 0x000000ffff098224 */ /* 0x000fe200078e0a09 */
[----:B------:R-:W-:Y:S01]  /*111a0*/  ISETP.GT.U32.AND P0, PT, R57, R14, PT ;  /* 0x0000000e3900720c */ /* 0x000fe20003f04070 */
[--C-:B------:R-:W-:Y:S02]  /*111b0*/  @!P1 IMAD.IADD R12, R12, 0x1, -R57.reuse ;  /* 0x000000010c0c9824 */ /* 0x100fe400078e0a39 */
[----:B------:R-:W-:-:S02]  /*111c0*/  @!P3 IMAD.IADD R15, R15, 0x1, -R57 ;  /* 0x000000010f0fb824 */ /* 0x000fc400078e0a39 */
[----:B------:R-:W-:Y:S02]  /*111d0*/  IMAD R18, R57, R5, R18 ;  /* 0x0000000539127224 */ /* 0x000fe400078e0212 */
[----:B------:R-:W-:-:S04]  /*111e0*/  IMAD.HI.U32 R2, R0, R17, RZ ;  /* 0x0000001100027227 */ /* 0x000fc800078e00ff */
[----:B------:R-:W-:Y:S01]  /*111f0*/  @!P5 IMAD.MOV R12, RZ, RZ, -R12 ;  /* 0x000000ffff0cd224 */ /* 0x000fe200078e0a0c */
[C---:B------:R-:W-:Y:S01]  /*11200*/  ISETP.GT.U32.AND P5, PT, R57.reuse, R15, PT ;  /* 0x0000000f3900720c */ /* 0x040fe20003fa4070 */
[----:B------:R-:W-:Y:S01]  /*11210*/  @!P4 IMAD.IADD R16, R16, 0x1, -R57 ;  /* 0x000000011010c824 */ /* 0x000fe200078e0a39 */
[----:B------:R-:W-:Y:S01]  /*11220*/  ISETP.GT.U32.AND P4, PT, R57, R18, PT ;  /* 0x000000123900720c */ /* 0x000fe20003f84070 */
[----:B------:R-:W-:Y:S01]  /*11230*/  IMAD.MOV R2, RZ, RZ, -R2 ;  /* 0x000000ffff027224 */ /* 0x000fe200078e0a02 */
[----:B------:R-:W-:-:S03]  /*11240*/  ISETP.GE.AND P2, PT, R22, RZ, PT ;  /* 0x000000ff1600720c */ /* 0x000fc60003f46270 */
[----:B------:R-:W-:Y:S01]  /*11250*/  IMAD R17, R57, R2, R17 ;  /* 0x0000000239117224 */ /* 0x000fe200078e0211 */
[----:B------:R-:W-:Y:S01]  /*11260*/  ISETP.GE.AND P1, PT, R23, RZ, PT ;  /* 0x000000ff1700720c */ /* 0x000fe20003f26270 */
[----:B------:R-:W-:Y:S01]  /*11270*/  @!P6 IMAD.MOV R13, RZ, RZ, -R13 ;  /* 0x000000ffff0de224 */ /* 0x000fe200078e0a0d */
[----:B------:R-:W-:Y:S01]  /*11280*/  ISETP.GE.AND P6, PT, R20, RZ, PT ;  /* 0x000000ff1400720c */ /* 0x000fe20003fc6270 */
[--C-:B------:R-:W-:Y:S01]  /*11290*/  @!P0 IMAD.IADD R14, R14, 0x1, -R57.reuse ;  /* 0x000000010e0e8824 */ /* 0x100fe200078e0a39 */
[----:B------:R-:W-:Y:S02]  /*112a0*/  ISETP.GT.U32.AND P0, PT, R57, R17, PT ;  /* 0x000000113900720c */ /* 0x000fe40003f04070 */
[----:B------:R-:W-:Y:S01]  /*112b0*/  IABS R20, R29 ;  /* 0x0000001d00147213 */ /* 0x000fe20000000000 */
[--C-:B------:R-:W-:Y:S01]  /*112c0*/  @!P5 IMAD.IADD R15, R15, 0x1, -R57.reuse ;  /* 0x000000010f0fd824 */ /* 0x100fe200078e0a39 */
[----:B------:R-:W-:Y:S01]  /*112d0*/  IABS R19, R27 ;  /* 0x0000001b00137213 */ /* 0x000fe20000000000 */
[----:B------:R-:W-:-:S02]  /*112e0*/  @!P4 IMAD.IADD R18, R18, 0x1, -R57 ;  /* 0x000000011212c824 */ /* 0x000fc400078e0a39 */
[C---:B------:R-:W-:Y:S01]  /*112f0*/  IMAD.HI.U32 R5, R0.reuse, R20, RZ ;  /* 0x0000001400057227 */ /* 0x040fe200078e00ff */
[----:B------:R-:W-:Y:S02]  /*11300*/  ISETP.GE.AND P3, PT, R21, RZ, PT ;  /* 0x000000ff1500720c */ /* 0x000fe40003f66270 */
[----:B------:R-:W-:Y:S01]  /*11310*/  IABS R22, R53 ;  /* 0x0000003500167213 */ /* 0x000fe20000000000 */
[----:B------:R-:W-:Y:S01]  /*11320*/  @!P2 IMAD.MOV R15, RZ, RZ, -R15 ;  /* 0x000000ffff0fa224 */ /* 0x000fe200078e0a0f */
[----:B------:R-:W-:Y:S01]  /*11330*/  ISETP.GT.U32.AND P2, PT, R57, R18, PT ;  /* 0x000000123900720c */ /* 0x000fe20003f44070 */
[----:B------:R-:W-:Y:S02]  /*11340*/  IMAD.MOV R5, RZ, RZ, -R5 ;  /* 0x000000ffff057224 */ /* 0x000fe400078e0a05 */
[----:B------:R-:W-:-:S04]  /*11350*/  IMAD.HI.U32 R2, R0, R19, RZ ;  /* 0x0000001300027227 */ /* 0x000fc800078e00ff */
[----:B------:R-:W-:Y:S01]  /*11360*/  @!P1 IMAD.MOV R14, RZ, RZ, -R14 ;  /* 0x000000ffff0e9224 */ /* 0x000fe200078e0a0e */
[----:B------:R-:W-:Y:S01]  /*11370*/  ISETP.GE.AND P1, PT, R26, RZ, PT ;  /* 0x000000ff1a00720c */ /* 0x000fe20003f26270 */
[----:B------:R-:W-:Y:S02]  /*11380*/  @!P0 IMAD.IADD R17, R17, 0x1, -R57 ;  /* 0x0000000111118824 */ /* 0x000fe400078e0a39 */
[C---:B------:R-:W-:Y:S02]  /*11390*/  IMAD R20, R57.reuse, R5, R20 ;  /* 0x0000000539147224 */ /* 0x040fe400078e0214 */
[----:B------:R-:W-:Y:S02]  /*113a0*/  IMAD.MOV R2, RZ, RZ, -R2 ;  /* 0x000000ffff027224 */ /* 0x000fe400078e0a02 */
[----:B------:R-:W-:Y:S01]  /*113b0*/  IMAD.HI.U32 R5, R0, R22, RZ ;  /* 0x0000001600057227 */ /* 0x000fe200078e00ff */
[----:B------:R-:W-:-:S03]  /*113c0*/  ISETP.GT.U32.AND P4, PT, R57, R17, PT ;  /* 0x000000113900720c */ /* 0x000fc60003f84070 */
[C---:B------:R-:W-:Y:S02]  /*113d0*/  IMAD R19, R57.reuse, R2, R19 ;  /* 0x0000000239137224 */ /* 0x040fe400078e0213 */
[----:B------:R-:W-:Y:S02]  /*113e0*/  IMAD.MOV R5, RZ, RZ, -R5 ;  /* 0x000000ffff057224 */ /* 0x000fe400078e0a05 */
[----:B------:R-:W-:Y:S01]  /*113f0*/  @!P3 IMAD.MOV R16, RZ, RZ, -R16 ;  /* 0x000000ffff10b224 */ /* 0x000fe200078e0a10 */
[C---:B------:R-:W-:Y:S01]  /*11400*/  ISETP.GT.U32.AND P3, PT, R57.reuse, R19, PT ;  /* 0x000000133900720c */ /* 0x040fe20003f64070 */
[----:B------:R-:W-:Y:S02]  /*11410*/  @!P2 IMAD.IADD R18, R18, 0x1, -R57 ;  /* 0x000000011212a824 */ /* 0x000fe400078e0a39 */
[----:B------:R-:W-:Y:S01]  /*11420*/  IMAD R22, R57, R5, R22 ;  /* 0x0000000539167224 */ /* 0x000fe200078e0216 */
[----:B------:R-:W-:Y:S01]  /*11430*/  STL [R1+0x4440], R61 ;  /* 0x0044403d01007387 */ /* 0x000fe20000100800 */
[----:B------:R-:W-:-:S03]  /*11440*/  @!P1 IMAD.MOV R18, RZ, RZ, -R18 ;  /* 0x000000ffff129224 */ /* 0x000fc600078e0a12 */
[----:B------:R-:W-:Y:S01]  /*11450*/  ISETP.GT.U32.AND P1, PT, R57, R22, PT ;  /* 0x000000163900720c */ /* 0x000fe20003f24070 */
[----:B------:R-:W-:Y:S01]  /*11460*/  STL [R1+0x4444], R60 ;  /* 0x0044443c01007387 */ /* 0x000fe20000100800 */
[----:B------:R-:W-:-:S03]  /*11470*/  @!P4 IMAD.IADD R17, R17, 0x1, -R57 ;  /* 0x000000011111c824 */ /* 0x000fc600078e0a39 */
[----:B------:R-:W-:Y:S04]  /*11480*/  STL [R1+0x4448], R59 ;  /* 0x0044483b01007387 */ /* 0x000fe80000100800 */
[----:B------:R-:W-:Y:S04]  /*11490*/  STL [R1+0x444c], R4 ;  /* 0x00444c0401007387 */ /* 0x000fe80000100800 */
[----:B------:R-:W-:Y:S01]  /*114a0*/  STL [R1+0x4450], R7 ;  /* 0x0044500701007387 */ /* 0x000fe20000100800 */
[----:B------:R-:W-:-:S03]  /*114b0*/  @!P6 IMAD.MOV R17, RZ, RZ, -R17 ;  /* 0x000000ffff11e224 */ /* 0x000fc600078e0a11 */
[----:B------:R-:W-:Y:S01]  /*114c0*/  STL [R1+0x4454], R8 ;  /* 0x0044540801007387 */ /* 0x000fe20000100800 */
[----:B------:R-:W-:-:S03]  /*114d0*/  @!P3 IMAD.IADD R19, R19, 0x1, -R57 ;  /* 0x000000011313b824 */ /* 0x000fc600078e0a39 */
[----:B------:R-:W-:Y:S01]  /*114e0*/  STL [R1+0x4458], R9 ;  /* 0x0044580901007387 */ /* 0x000fe20000100800 */
[----:B------:R-:W-:-:S03]  /*114f0*/  IABS R21, R28 ;  /* 0x0000001c00157213 */ /* 0x000fc60000000000 */
[----:B------:R-:W-:Y:S01]  /*11500*/  STL [R1+0x445c], R12 ;  /* 0x00445c0c01007387 */ /* 0x000fe20000100800 */
[----:B------:R-:W-:-:S03]  /*11510*/  ISETP.GE.AND P3, PT, R28, RZ, PT ;  /* 0x000000ff1c00720c */ /* 0x000fc60003f66270 */
[----:B------:R-:W-:Y:S01]  /*11520*/  STL [R1+0x4460], R13 ;  /* 0x0044600d01007387 */ /* 0x000fe20000100800 */
[----:B------:R-:W-:-:S03]  /*11530*/  IMAD.MOV.U32 R28, RZ, RZ, R55 ;  /* 0x000000ffff1c7224 */ /* 0x000fc600078e0037 */
[----:B------:R-:W-:Y:S01]  /*11540*/  STL [R1+0x4464], R14 ;  /* 0x0044640e01007387 */ /* 0x000fe20000100800 */
[----:B------:R-:W-:-:S03]  /*11550*/  @!P1 IMAD.IADD R22, R22, 0x1, -R57 ;  /* 0x0000000116169824 */ /* 0x000fc600078e0a39 */
[----:B------:R-:W-:Y:S01]  /*11560*/  STL [R1+0x4468], R15 ;  /* 0x0044680f01007387 */ /* 0x000fe20000100800 */
[----:B------:R-:W-:-:S03]  /*11570*/  IABS R24, R52 ;  /* 0x0000003400187213 */ /* 0x000fc60000000000 */
[----:B------:R-:W-:Y:S01]  /*11580*/  STL [R1+0x446c], R16 ;  /* 0x00446c1001007387 */ /* 0x000fe20000100800 */
[----:B------:R-:W-:-:S03]  /*11590*/  ISETP.GE.AND P1, PT, R52, RZ, PT ;  /* 0x000000ff3400720c */ /* 0x000fc60003f26270 */
[----:B------:R-:W2:Y:S04]  /*115a0*/  LDL.LU R55, [R1+0x4d8] ;  /* 0x0004d80001377983 */ /* 0x000ea80000300800 */
[----:B------:R-:W-:Y:S04]  /*115b0*/  STL [R1+0x4470], R17 ;  /* 0x0044701101007387 */ /* 0x000fe80000100800 */
[----:B------:R0:W-:Y:S04]  /*115c0*/  STL [R1+0x4474], R18 ;  /* 0x0044741201007387 */ /* 0x0001e80000100800 */
[----:B------:R-:W3:Y:S01]  /*115d0*/  LDL.LU R52, [R1+0x4dc] ;  /* 0x0004dc0001347983 */ /* 0x000ee20000300800 */
[----:B------:R-:W-:Y:S01]  /*115e0*/  ISETP.GT.U32.AND P4, PT, R57, R20, PT ;  /* 0x000000143900720c */ /* 0x000fe20003f84070 */
[----:B------:R-:W-:-:S04]  /*115f0*/  IMAD.HI.U32 R2, R0, R21, RZ ;  /* 0x0000001500027227 */ /* 0x000fc800078e00ff */
[----:B------:R-:W-:Y:S01]  /*11600*/  IMAD.MOV R2, RZ, RZ, -R2 ;  /* 0x000000ffff027224 */ /* 0x000fe200078e0a02 */
[----:B------:R-:W-:Y:S01]  /*11610*/  IABS R25, R54 ;  /* 0x0000003600197213 */ /* 0x000fe20000000000 */
[----:B0-----:R-:W0:Y:S02]  /*11620*/  LDC R18, c[0x0][0x3ac] ;  /* 0x0000eb00ff127b82 */ /* 0x001e240000000800 */
[----:B------:R-:W-:Y:S02]  /*11630*/  IMAD R21, R57, R2, R21 ;  /* 0x0000000239157224 */ /* 0x000fe400078e0215 */
[----:B------:R-:W-:-:S04]  /*11640*/  IMAD.HI.U32 R2, R0, R24, RZ ;  /* 0x0000001800027227 */ /* 0x000fc800078e00ff */
[----:B------:R-:W-:Y:S01]  /*11650*/  @!P4 IMAD.IADD R20, R20, 0x1, -R57 ;  /* 0x000000011414c824 */ /* 0x000fe200078e0a39 */
[C---:B------:R-:W-:Y:S02]  /*11660*/  ISETP.GT.U32.AND P4, PT, R57.reuse, R19, PT ;  /* 0x000000133900720c */ /* 0x040fe40003f84070 */
[----:B------:R-:W-:Y:S01]  /*11670*/  ISETP.GT.U32.AND P2, PT, R57, R21, PT ;  /* 0x000000153900720c */ /* 0x000fe20003f44070 */
[----:B------:R-:W-:-:S04]  /*11680*/  IMAD.MOV R2, RZ, RZ, -R2 ;  /* 0x000000ffff027224 */ /* 0x000fc800078e0a02 */
[----:B------:R-:W-:Y:S02]  /*11690*/  IMAD R24, R57, R2, R24 ;  /* 0x0000000239187224 */ /* 0x000fe400078e0218 */
[----:B------:R-:W-:-:S04]  /*116a0*/  IMAD.HI.U32 R2, R0, R25, RZ ;  /* 0x0000001900027227 */ /* 0x000fc800078e00ff */
[--C-:B------:R-:W-:Y:S01]  /*116b0*/  @!P4 IMAD.IADD R19, R19, 0x1, -R57.reuse ;  /* 0x000000011313c824 */ /* 0x100fe200078e0a39 */
[----:B------:R-:W-:Y:S01]  /*116c0*/  ISETP.GT.U32.AND P4, PT, R57, R24, PT ;  /* 0x000000183900720c */ /* 0x000fe20003f84070 */
[----:B------:R-:W-:Y:S01]  /*116d0*/  @!P2 IMAD.IADD R21, R21, 0x1, -R57 ;  /* 0x000000011515a824 */ /* 0x000fe200078e0a39 */
[----:B------:R-:W-:Y:S01]  /*116e0*/  ISETP.GT.U32.AND P2, PT, R57, R20, PT ;  /* 0x000000143900720c */ /* 0x000fe20003f44070 */
[----:B------:R-:W-:Y:S01]  /*116f0*/  IMAD.MOV R2, RZ, RZ, -R2 ;  /* 0x000000ffff027224 */ /* 0x000fe200078e0a02 */
[----:B------:R-:W-:Y:S02]  /*11700*/  ISETP.GE.AND P5, PT, R27, RZ, PT ;  /* 0x000000ff1b00720c */ /* 0x000fe40003fa6270 */
[C---:B------:R-:W-:Y:S01]  /*11710*/  ISETP.GT.U32.AND P6, PT, R57.reuse, R21, PT ;  /* 0x000000153900720c */ /* 0x040fe20003fc4070 */
[----:B------:R-:W-:Y:S01]  /*11720*/  IMAD R25, R57, R2, R25 ;  /* 0x0000000239197224 */ /* 0x000fe200078e0219 */
[----:B------:R-:W-:Y:S02]  /*11730*/  ISETP.GE.AND P0, PT, R29, RZ, PT ;  /* 0x000000ff1d00720c */ /* 0x000fe40003f06270 */
[----:B------:R-:W-:-:S03]  /*11740*/  IABS R27, R51 ;  /* 0x00000033001b7213 */ /* 0x000fc60000000000 */
[--C-:B------:R-:W-:Y:S01]  /*11750*/  @!P4 IMAD.IADD R24, R24, 0x1, -R57.reuse ;  /* 0x000000011818c824 */ /* 0x100fe200078e0a39 */
[C---:B------:R-:W-:Y:S01]  /*11760*/  ISETP.GT.U32.AND P4, PT, R57.reuse, R22, PT ;  /* 0x000000163900720c */ /* 0x040fe20003f84070 */
[----:B------:R-:W-:Y:S01]  /*11770*/  @!P2 IMAD.IADD R20, R20, 0x1, -R57 ;  /* 0x000000011414a824 */ /* 0x000fe200078e0a39 */
[----:B------:R-:W-:Y:S01]  /*11780*/  ISETP.GT.U32.AND P2, PT, R57, R25, PT ;  /* 0x000000193900720c */ /* 0x000fe20003f44070 */
[----:B------:R-:W-:-:S04]  /*11790*/  IMAD.HI.U32 R5, R0, R27, RZ ;  /* 0x0000001b00057227 */ /* 0x000fc800078e00ff */
[----:B------:R-:W-:Y:S02]  /*117a0*/  IMAD.MOV R5, RZ, RZ, -R5 ;  /* 0x000000ffff057224 */ /* 0x000fe400078e0a05 */
[----:B------:R-:W-:Y:S02]  /*117b0*/  @!P6 IMAD.IADD R21, R21, 0x1, -R57 ;  /* 0x000000011515e824 */ /* 0x000fe400078e0a39 */
[----:B------:R-:W-:Y:S02]  /*117c0*/  @!P5 IMAD.MOV R19, RZ, RZ, -R19 ;  /* 0x000000ffff13d224 */ /* 0x000fe400078e0a13 */
[----:B------:R-:W-:Y:S02]  /*117d0*/  @!P0 IMAD.MOV R20, RZ, RZ, -R20 ;  /* 0x000000ffff148224 */ /* 0x000fe400078e0a14 */
[C---:B------:R-:W-:Y:S02]  /*117e0*/  IMAD R27, R57.reuse, R5, R27 ;  /* 0x00000005391b7224 */ /* 0x040fe400078e021b */
[----:B------:R-:W-:Y:S01]  /*117f0*/  @!P3 IMAD.MOV R21, RZ, RZ, -R21 ;  /* 0x000000ffff15b224 */ /* 0x000fe200078e0a15 */
[----:B------:R1:W-:Y:S01]  /*11800*/  STL [R1+0x4478], R19 ;  /* 0x0044781301007387 */ /* 0x0003e20000100800 */
[--C-:B------:R-:W-:Y:S01]  /*11810*/  @!P4 IMAD.IADD R22, R22, 0x1, -R57.reuse ;  /* 0x000000011616c824 */ /* 0x100fe200078e0a39 */
[----:B------:R-:W-:Y:S01]  /*11820*/  ISETP.GT.U32.AND P3, PT, R57, R27, PT ;  /* 0x0000001b3900720c */ /* 0x000fe20003f64070 */
[----:B------:R-:W-:Y:S01]  /*11830*/  @!P2 IMAD.IADD R25, R25, 0x1, -R57 ;  /* 0x000000011919a824 */ /* 0x000fe200078e0a39 */
[----:B------:R-:W-:Y:S01]  /*11840*/  STL [R1+0x447c], R20 ;  /* 0x00447c1401007387 */ /* 0x000fe20000100800 */
[----:B------:R-:W-:-:S03]  /*11850*/  ISETP.GE.AND P4, PT, R51, RZ, PT ;  /* 0x000000ff3300720c */ /* 0x000fc60003f86270 */
[----:B------:R-:W-:Y:S04]  /*11860*/  STL [R1+0x4480], R21 ;  /* 0x0044801501007387 */ /* 0x000fe80000100800 */
[----:B------:R-:W4:Y:S01]  /*11870*/  LDL.LU R51, [R1+0x4f0] ;  /* 0x0004f00001337983 */ /* 0x000f220000300800 */
[C---:B------:R-:W-:Y:S02]  /*11880*/  ISETP.GT.U32.AND P2, PT, R57.reuse, R25, PT ;  /* 0x000000193900720c */ /* 0x040fe40003f44070 */
[----:B------:R-:W-:Y:S01]  /*11890*/  ISETP.GT.U32.AND P5, PT, R57, R24, PT ;  /* 0x000000183900720c */ /* 0x000fe20003fa4070 */
[----:B------:R-:W-:Y:S01]  /*118a0*/  @!P3 IMAD.IADD R27, R27, 0x1, -R57 ;  /* 0x000000011b1bb824 */ /* 0x000fe200078e0a39 */
[----:B------:R-:W-:Y:S02]  /*118b0*/  ISETP.GE.AND P6, PT, R53, RZ, PT ;  /* 0x000000ff3500720c */ /* 0x000fe40003fc6270 */
[----:B------:R-:W-:-:S02]  /*118c0*/  ISETP.GE.AND P0, PT, R54, RZ, PT ;  /* 0x000000ff3600720c */ /* 0x000fc40003f06270 */
[----:B------:R-:W-:Y:S02]  /*118d0*/  ISETP.GT.U32.AND P3, PT, R57, R27, PT ;  /* 0x0000001b3900720c */ /* 0x000fe40003f64070 */
[----:B------:R-:W-:-:S03]  /*118e0*/  IABS R30, R56 ;  /* 0x00000038001e7213 */ /* 0x000fc60000000000 */
[--C-:B------:R-:W-:Y:S01]  /*118f0*/  @!P2 IMAD.IADD R25, R25, 0x1, -R57.reuse ;  /* 0x000000011919a824 */ /* 0x100fe200078e0a39 */
[----:B------:R-:W-:Y:S02]  /*11900*/  ISETP.GE.AND P2, PT, R56, RZ, PT ;  /* 0x000000ff3800720c */ /* 0x000fe40003f46270 */
[----:B------:R-:W5:Y:S01]  /*11910*/  LDL.LU R56, [R1+0x4f4] ;  /* 0x0004f40001387983 */ /* 0x000f620000300800 */
[----:B------:R-:W-:Y:S02]  /*11920*/  @!P5 IMAD.IADD R24, R24, 0x1, -R57 ;  /* 0x000000011818d824 */ /* 0x000fe400078e0a39 */
[----:B------:R-:W-:Y:S01]  /*11930*/  @!P6 IMAD.MOV R22, RZ, RZ, -R22 ;  /* 0x000000ffff16e224 */ /* 0x000fe200078e0a16 */
[----:B------:R-:W5:Y:S01]  /*11940*/  LDL.LU R54, [R1+0x4f8] ;  /* 0x0004f80001367983 */ /* 0x000f620000300800 */
[----:B------:R-:W-:Y:S02]  /*11950*/  @!P1 IMAD.MOV R24, RZ, RZ, -R24 ;  /* 0x000000ffff189224 */ /* 0x000fe400078e0a18 */
[----:B------:R-:W-:Y:S01]  /*11960*/  @!P0 IMAD.MOV R25, RZ, RZ, -R25 ;  /* 0x000000ffff198224 */ /* 0x000fe200078e0a19 */
[----:B------:R-:W-:Y:S01]  /*11970*/  STL [R1+0x4484], R22 ;  /* 0x0044841601007387 */ /* 0x000fe20000100800 */
[----:B------:R-:W-:-:S03]  /*11980*/  @!P3 IMAD.IADD R27, R27, 0x1, -R57 ;  /* 0x000000011b1bb824 */ /* 0x000fc600078e0a39 */
[----:B------:R-:W-:Y:S04]  /*11990*/  STL [R1+0x4488], R24 ;  /* 0x0044881801007387 */ /* 0x000fe80000100800 */
[----:B------:R-:W-:Y:S01]  /*119a0*/  STL [R1+0x448c], R25 ;  /* 0x00448c1901007387 */ /* 0x000fe20000100800 */
[----:B---3--:R-:W-:Y:S02]  /*119b0*/  IABS R36, R52 ;  /* 0x0000003400247213 */ /* 0x008fe40000000000 */
[----:B------:R-:W-:Y:S02]  /*119c0*/  ISETP.GE.AND P3, PT, R52, RZ, PT ;  /* 0x000000ff3400720c */ /* 0x000fe40003f66270 */
[----:B------:R-:W3:Y:S01]  /*119d0*/  LDL.LU R52, [R1+0x4fc] ;  /* 0x0004fc0001347983 */ /* 0x000ee20000300800 */
[----:B------:R-:W-:-:S04]  /*119e0*/  IMAD.HI.U32 R2, R0, R30, RZ ;  /* 0x0000001e00027227 */ /* 0x000fc800078e00ff */
[----:B------:R-:W-:-:S04]  /*119f0*/  IMAD.MOV R2, RZ, RZ, -R2 ;  /* 0x000000ffff027224 */ /* 0x000fc800078e0a02 */
[----:B------:R-:W-:-:S05]  /*11a00*/  IMAD R30, R57, R2, R30 ;  /* 0x00000002391e7224 */ /* 0x000fca00078e021e */
[----:B------:R-:W-:Y:S02]  /*11a10*/  ISETP.GT.U32.AND P5, PT, R57, R30, PT ;  /* 0x0000001e3900720c */ /* 0x000fe40003fa4070 */
[----:B--2---:R-:W-:Y:S02]  /*11a20*/  IABS R34, R55 ;  /* 0x0000003700227213 */ /* 0x004fe40000000000 */
[----:B------:R-:W-:-:S03]  /*11a30*/  IABS R32, R28 ;  /* 0x0000001c00207213 */ /* 0x000fc60000000000 */
[----:B------:R-:W-:-:S06]  /*11a40*/  IMAD.HI.U32 R5, R0, R34, RZ ;  /* 0x0000002200057227 */ /* 0x000fcc00078e00ff */
[----:B------:R-:W-:Y:S02]  /*11a50*/  @!P5 IMAD.IADD R30, R30, 0x1, -R57 ;  /* 0x000000011e1ed824 */ /* 0x000fe400078e0a39 */
[----:B------:R-:W-:-:S03]  /*11a60*/  IMAD.HI.U32 R2, R0, R32, RZ ;  /* 0x0000002000027227 */ /* 0x000fc600078e00ff */
[C---:B------:R-:W-:Y:S01]  /*11a70*/  ISETP.GT.U32.AND P5, PT, R57.reuse, R30, PT ;  /* 0x0000001e3900720c */ /* 0x040fe20003fa4070 */
[----:B------:R-:W-:Y:S02]  /*11a80*/  IMAD.MOV R5, RZ, RZ, -R5 ;  /* 0x000000ffff057224 */ /* 0x000fe400078e0a05 */
[----:B------:R-:W-:Y:S02]  /*11a90*/  IMAD.MOV R2, RZ, RZ, -R2 ;  /* 0x000000ffff027224 */ /* 0x000fe400078e0a02 */
[C---:B------:R-:W-:Y:S02]  /*11aa0*/  IMAD R34, R57.reuse, R5, R34 ;  /* 0x0000000539227224 */ /* 0x040fe400078e0222 */
[----:B------:R-:W-:-:S06]  /*11ab0*/  IMAD R32, R57, R2, R32 ;  /* 0x0000000239207224 */ /* 0x000fcc00078e0220 */
[----:B------:R-:W-:Y:S01]  /*11ac0*/  @!P5 IMAD.IADD R30, R30, 0x1, -R57 ;  /* 0x000000011e1ed824 */ /* 0x000fe200078e0a39 */
[C---:B------:R-:W-:Y:S02]  /*11ad0*/  ISETP.GT.U32.AND P5, PT, R57.reuse, R34, PT ;  /* 0x000000223900720c */ /* 0x040fe40003fa4070 */
[----:B------:R-:W-:Y:S01]  /*11ae0*/  ISETP.GT.U32.AND P1, PT, R57, R32, PT ;  /* 0x000000203900720c */ /* 0x000fe20003f24070 */
[----:B------:R-:W-:Y:S02]  /*11af0*/  @!P4 IMAD.MOV R27, RZ, RZ, -R27 ;  /* 0x000000ffff1bc224 */ /* 0x000fe400078e0a1b */
[----:B------:R-:W-:Y:S02]  /*11b00*/  @!P2 IMAD.MOV R30, RZ, RZ, -R30 ;  /* 0x000000ffff1ea224 */ /* 0x000fe400078e0a1e */
[----:B------:R-:W-:Y:S01]  /*11b10*/  IMAD.HI.U32 R2, R0, R36, RZ ;  /* 0x0000002400027227 */ /* 0x000fe200078e00ff */
[----:B------:R-:W-:Y:S01]  /*11b20*/  STL [R1+0x4490], R27 ;  /* 0x0044901b01007387 */ /* 0x000fe20000100800 */
[----:B------:R-:W-:-:S03]  /*11b30*/  ISETP.GE.AND P0, PT, R55, RZ, PT ;  /* 0x000000ff3700720c */ /* 0x000fc60003f06270 */
[----:B------:R-:W-:Y:S01]  /*11b40*/  STL [R1+0x4494], R30 ;  /* 0x0044941e01007387 */ /* 0x000fe20000100800 */
[--C-:B------:R-:W-:Y:S02]  /*11b50*/  @!P5 IMAD.IADD R34, R34, 0x1, -R57.reuse ;  /* 0x000000012222d824 */ /* 0x100fe400078e0a39 */
[----:B------:R-:W-:Y:S01]  /*11b60*/  @!P1 IMAD.IADD R32, R32, 0x1, -R57 ;  /* 0x0000000120209824 */ /* 0x000fe200078e0a39 */
[----:B------:R-:W2:Y:S01]  /*11b70*/  LDL.LU R55, [R1+0xa10] ;  /* 0x000a100001377983 */ /* 0x000ea20000300800 */
[----:B------:R-:W-:Y:S01]  /*11b80*/  IMAD.MOV R2, RZ, RZ, -R2 ;  /* 0x000000ffff027224 */ /* 0x000fe200078e0a02 */
[C---:B------:R-:W-:Y:S02]  /*11b90*/  ISETP.GT.U32.AND P5, PT, R57.reuse, R34, PT ;  /* 0x000000223900720c */ /* 0x040fe40003fa4070 */
[----:B------:R-:W-:Y:S02]  /*11ba0*/  ISETP.GT.U32.AND P1, PT, R57, R32, PT ;  /* 0x000000203900720c */ /* 0x000fe40003f24070 */
[----:B----4-:R-:W-:-:S02]  /*11bb0*/  IABS R37, R51 ;  /* 0x0000003300257213 */ /* 0x010fc40000000000 */
[----:B------:R-:W-:Y:S02]  /*11bc0*/  ISETP.GE.AND P2, PT, R51, RZ, PT ;  /* 0x000000ff3300720c */ /* 0x000fe40003f46270 */
[----:B------:R-:W4:Y:S01]  /*11bd0*/  LDL R51, [R1+0xa14] ;  /* 0x000a140001337983 */ /* 0x000f220000100800 */
[----:B------:R-:W-:Y:S02]  /*11be0*/  IMAD R36, R57, R2, R36 ;  /* 0x0000000239247224 */ /* 0x000fe400078e0224 */
[----:B------:R-:W-:-:S03]  /*11bf0*/  IMAD.HI.U32 R6, R0, R37, RZ ;  /* 0x0000002500067227 */ /* 0x000fc600078e00ff */
[----:B------:R-:W-:Y:S01]  /*11c00*/  ISETP.GT.U32.AND P4, PT, R57, R36, PT ;  /* 0x000000243900720c */ /* 0x000fe20003f84070 */
[----:B------:R-:W-:Y:S01]  /*11c10*/  IMAD.MOV R6, RZ, RZ, -R6 ;  /* 0x000000ffff067224 */ /* 0x000fe200078e0a06 */
[----:B------:R-:W-:-:S03]  /*11c20*/  ISETP.GE.AND P6, PT, R28, RZ, PT ;  /* 0x000000ff1c00720c */ /* 0x000fc60003fc6270 */
[C---:B------:R-:W-:Y:S02]  /*11c30*/  IMAD R37, R57.reuse, R6, R37 ;  /* 0x0000000639257224 */ /* 0x040fe400078e0225 */
[--C-:B------:R-:W-:Y:S01]  /*11c40*/  @!P5 IMAD.IADD R34, R34, 0x1, -R57.reuse ;  /* 0x000000012222d824 */ /* 0x100fe200078e0a39 */
[----:B-----5:R-:W-:Y:S01]  /*11c50*/  IABS R40, R56 ;  /* 0x0000003800287213 */ /* 0x020fe20000000000 */
[--C-:B------:R-:W-:Y:S01]  /*11c60*/  @!P1 IMAD.IADD R32, R32, 0x1, -R57.reuse ;  /* 0x0000000120209824 */ /* 0x100fe200078e0a39 */
[----:B------:R-:W-:Y:S02]  /*11c70*/  ISETP.GT.U32.AND P5, PT, R57, R37, PT ;  /* 0x000000253900720c */ /* 0x000fe40003fa4070 */
[----:B------:R-:W-:Y:S02]  /*11c80*/  ISETP.GE.AND P1, PT, R56, RZ, PT ;  /* 0x000000ff3800720c */ /* 0x000fe40003f26270 */
[----:B------:R-:W5:Y:S01]  /*11c90*/  LDL.LU R56, [R1+0xc50] ;  /* 0x000c500001387983 */ /* 0x000f620000300800 */
[----:B------:R-:W-:-:S02]  /*11ca0*/  @!P4 IMAD.IADD R36, R36, 0x1, -R57 ;  /* 0x000000012424c824 */ /* 0x000fc400078e0a39 */
[----:B------:R-:W-:Y:S02]  /*11cb0*/  @!P6 IMAD.MOV R32, RZ, RZ, -R32 ;  /* 0x000000ffff20e224 */ /* 0x000fe400078e0a20 */
[----:B------:R-:W-:Y:S01]  /*11cc0*/  @!P0 IMAD.MOV R34, RZ, RZ, -R34 ;  /* 0x000000ffff228224 */ /* 0x000fe200078e0a22 */
[----:B------:R-:W-:Y:S02]  /*11cd0*/  ISETP.GT.U32.AND P4, PT, R57, R36, PT ;  /* 0x000000243900720c */ /* 0x000fe40003f84070 */
[----:B------:R-:W-:Y:S01]  /*11ce0*/  STL [R1+0x4498], R32 ;  /* 0x0044982001007387 */ /* 0x000fe20000100800 */
[----:B------:R-:W-:-:S03]  /*11cf0*/  @!P5 IMAD.IADD R37, R37, 0x1, -R57 ;  /* 0x000000012525d824 */ /* 0x000fc600078e0a39 */
[----:B------:R-:W-:Y:S07]  /*11d00*/  STL [R1+0x449c], R34 ;  /* 0x00449c2201007387 */ /* 0x000fee0000100800 */
[----:B------:R-:W-:-:S04]  /*11d10*/  @!P4 IMAD.IADD R36, R36, 0x1, -R57 ;  /* 0x000000012424c824 */ /* 0x000fc800078e0a39 */
[----:B------:R-:W-:Y:S01]  /*11d20*/  @!P3 IMAD.MOV R36, RZ, RZ, -R36 ;  /* 0x000000ffff24b224 */ /* 0x000fe200078e0a24 */
[----:B---3--:R-:W-:Y:S02]  /*11d30*/  IABS R42, R52 ;  /* 0x00000034002a7213 */ /* 0x008fe40000000000 */
[----:B------:R-:W-:Y:S02]  /*11d40*/  ISETP.GE.AND P5, PT, R52, RZ, PT ;  /* 0x000000ff3400720c */ /* 0x000fe40003fa6270 */
[----:B------:R-:W3:Y:S04]  /*11d50*/  LDL.LU R52, [R1+0xc54] ;  /* 0x000c540001347983 */ /* 0x000ee80000300800 */
[----:B------:R-:W-:Y:S04]  /*11d60*/  STL [R1+0x44a0], R36 ;  /* 0x0044a02401007387 */ /* 0x000fe80000100800 */
[----:B------:R-:W3:Y:S04]  /*11d70*/  LDL.LU R26, [R1+0xc58] ;  /* 0x000c5800011a7983 */ /* 0x000ee80000300800 */
[----:B------:R-:W3:Y:S01]  /*11d80*/  LDL.LU R29, [R1+0xc5c] ;  /* 0x000c5c00011d7983 */ /* 0x000ee20000300800 */
[----:B------:R-:W-:Y:S01]  /*11d90*/  IABS R41, R54 ;  /* 0x0000003600297213 */ /* 0x000fe20000000000 */
[----:B------:R-:W-:Y:S01]  /*11da0*/  IMAD.HI.U32 R5, R0, R40, RZ ;  /* 0x0000002800057227 */ /* 0x000fe200078e00ff */
[----:B------:R-:W-:Y:S01]  /*11db0*/  ISETP.GE.AND P0, PT, R54, RZ, PT ;  /* 0x000000ff3600720c */ /* 0x000fe20003f06270 */
[----:B------:R-:W3:Y:S02]  /*11dc0*/  LDL.LU R33, [R1+0xc60] ;  /* 0x000c600001217983 */ /* 0x000ee40000300800 */
[----:B------:R-:W-:-:S04]  /*11dd0*/  IMAD.HI.U32 R2, R0, R41, RZ ;  /* 0x0000002900027227 */ /* 0x000fc800078e00ff */
[----:B------:R-:W-:Y:S02]  /*11de0*/  IMAD.MOV R5, RZ, RZ, -R5 ;  /* 0x000000ffff057224 */ /* 0x000fe400078e0a05 */
[----:B------:R-:W-:Y:S02]  /*11df0*/  IMAD.MOV R2, RZ, RZ, -R2 ;  /* 0x000000ffff027224 */ /* 0x000fe400078e0a02 */
[C---:B------:R-:W-:Y:S02]  /*11e00*/  IMAD R40, R57.reuse, R5, R40 ;  /* 0x0000000539287224 */ /* 0x040fe400078e0228 */
[----:B------:R-:W-:-:S03]  /*11e10*/  IMAD R41, R57, R2, R41 ;  /* 0x0000000239297224 */ /* 0x000fc600078e0229 */
[C---:B------:R-:W-:Y:S02]  /*11e20*/  ISETP.GT.U32.AND P6, PT, R57.reuse, R40, PT ;  /* 0x000000283900720c */ /* 0x040fe40003fc4070 */
[----:B------:R-:W-:-:S11]  /*11e30*/  ISETP.GT.U32.AND P4, PT, R57, R41, PT ;  /* 0x000000293900720c */ /* 0x000fd60003f84070 */
[--C-:B------:R-:W-:Y:S02]  /*11e40*/  @!P6 IMAD.IADD R40, R40, 0x1, -R57.reuse ;  /* 0x000000012828e824 */ /* 0x100fe400078e0a39 */
[----:B------:R-:W-:Y:S01]  /*11e50*/  @!P4 IMAD.IADD R41, R41, 0x1, -R57 ;  /* 0x000000012929c824 */ /* 0x000fe200078e0a39 */
[C---:B------:R-:W-:Y:S02]  /*11e60*/  ISETP.GT.U32.AND P6, PT, R57.reuse, R37, PT ;  /* 0x000000253900720c */ /* 0x040fe40003fc4070 */
[C---:B------:R-:W-:Y:S02]  /*11e70*/  ISETP.GT.U32.AND P3, PT, R57.reuse, R40, PT ;  /* 0x000000283900720c */ /* 0x040fe40003f64070 */
[----:B------:R-:W-:Y:S01]  /*11e80*/  ISETP.GT.U32.AND P4, PT, R57, R41, PT ;  /* 0x000000293900720c */ /* 0x000fe20003f84070 */
[----:B------:R-:W-:-:S08]  /*11e90*/  IMAD.HI.U32 R2, R0, R42, RZ ;  /* 0x0000002a00027227 */ /* 0x000fd000078e00ff */
[--C-:B------:R-:W-:Y:S02]  /*11ea0*/  @!P6 IMAD.IADD R37, R37, 0x1, -R57.reuse ;  /* 0x000000012525e824 */ /* 0x100fe400078e0a39 */
[--C-:B------:R-:W-:Y:S02]  /*11eb0*/  @!P3 IMAD.IADD R40, R40, 0x1, -R57.reuse ;  /* 0x000000012828b824 */ /* 0x100fe400078e0a39 */
[----:B------:R-:W-:Y:S02]  /*11ec0*/  @!P4 IMAD.IADD R41, R41, 0x1, -R57 ;  /* 0x000000012929c824 */ /* 0x000fe400078e0a39 */
[----:B------:R-:W-:Y:S02]  /*11ed0*/  @!P2 IMAD.MOV R37, RZ, RZ, -R37 ;  /* 0x000000ffff25a224 */ /* 0x000fe400078e0a25 */
[----:B------:R-:W-:Y:S02]  /*11ee0*/  @!P1 IMAD.MOV R40, RZ, RZ, -R40 ;  /* 0x000000ffff289224 */ /* 0x000fe400078e0a28 */
[----:B------:R-:W-:-:S02]  /*11ef0*/  @!P0 IMAD.MOV R41, RZ, RZ, -R41 ;  /* 0x000000ffff298224 */ /* 0x000fc400078e0a29 */
[----:B------:R-:W-:Y:S01]  /*11f00*/  IMAD.MOV R2, RZ, RZ, -R2 ;  /* 0x000000ffff027224 */ /* 0x000fe200078e0a02 */
[----:B------:R-:W-:Y:S01]  /*11f10*/  STL [R1+0x44a4], R37 ;  /* 0x0044a42501007387 */ /* 0x000fe20000100800 */
[----:B----4-:R-:W-:Y:S02]  /*11f20*/  IABS R46, R51 ;  /* 0x00000033002e7213 */ /* 0x010fe40000000000 */
[C---:B------:R-:W-:Y:S01]  /*11f30*/  IMAD R42, R57.reuse, R2, R42 ;  /* 0x00000002392a7224 */ /* 0x040fe200078e022a */
[----:B------:R-:W-:Y:S04]  /*11f40*/  STL [R1+0x44a8], R40 ;  /* 0x0044a82801007387 */ /* 0x000fe80000100800 */
[----:B------:R-:W-:Y:S04]  /*11f50*/  STL [R1+0x44ac], R41 ;  /* 0x0044ac2901007387 */ /* 0x000fe80000100800 */
[----:B------:R-:W4:Y:S01]  /*11f60*/  LDL.LU R53, [R1+0xc64] ;  /* 0x000c640001357983 */ /* 0x000f220000300800 */
[----:B------:R-:W-:Y:S01]  /*11f70*/  ISETP.GT.U32.AND P6, PT, R57, R42, PT ;  /* 0x0000002a3900720c */ /* 0x000fe20003fc4070 */
[----:B------:R-:W-:Y:S01]  /*11f80*/  IMAD.HI.U32 R5, R0, R46, RZ ;  /* 0x0000002e00057227 */ /* 0x000fe200078e00ff */
[----:B--2---:R-:W-:Y:S01]  /*11f90*/  IABS R44, R55 ;  /* 0x00000037002c7213 */ /* 0x004fe20000000000 */
[----:B------:R-:W2:Y:S02]  /*11fa0*/  LDL.LU R28, [R1+0xc68] ;  /* 0x000c6800011c7983 */ /* 0x000ea40000300800 */
[----:B------:R-:W-:-:S02]  /*11fb0*/  IMAD.MOV R5, RZ, RZ, -R5 ;  /* 0x000000ffff057224 */ /* 0x000fc400078e0a05 */
[----:B------:R-:W-:-:S04]  /*11fc0*/  IMAD.HI.U32 R2, R0, R44, RZ ;  /* 0x0000002c00027227 */ /* 0x000fc800078e00ff */
[C---:B------:R-:W-:Y:S01]  /*11fd0*/  IMAD R46, R57.reuse, R5, R46 ;  /* 0x00000005392e7224 */ /* 0x040fe200078e022e */
[----:B-----5:R-:W-:Y:S01]  /*11fe0*/  IABS R49, R56 ;  /* 0x0000003800317213 */ /* 0x020fe20000000000 */
[----:B------:R-:W-:Y:S02]  /*11ff0*/  @!P6 IMAD.IADD R42, R42, 0x1, -R57 ;  /* 0x000000012a2ae824 */ /* 0x000fe400078e0a39 */
[----:B------:R-:W-:Y:S01]  /*12000*/  IMAD.MOV R2, RZ, RZ, -R2 ;  /* 0x000000ffff027224 */ /* 0x000fe200078e0a02 */
[C---:B------:R-:W-:Y:S02]  /*12010*/  ISETP.GT.U32.AND P1, PT, R57.reuse, R46, PT ;  /* 0x0000002e3900720c */ /* 0x040fe40003f24070 */
[C---:B------:R-:W-:Y:S01]  /*12020*/  ISETP.GT.U32.AND P2, PT, R57.reuse, R42, PT ;  /* 0x0000002a3900720c */ /* 0x040fe20003f44070 */
[----:B------:R-:W-:Y:S02]  /*12030*/  IMAD R44, R57, R2, R44 ;  /* 0x00000002392c7224 */ /* 0x000fe400078e022c */
[----:B------:R-:W-:Y:S01]  /*12040*/  IMAD.HI.U32 R2, R0, R49, RZ ;  /* 0x0000003100027227 */ /* 0x000fe200078e00ff */
[----:B------:R-:W-:-:S03]  /*12050*/  ISETP.GE.AND P6, PT, R51, RZ, PT ;  /* 0x000000ff3300720c */ /* 0x000fc60003fc6270 */
[----:B------:R-:W-:-:S04]  /*12060*/  IMAD.MOV R2, RZ, RZ, -R2 ;  /* 0x000000ffff027224 */ /* 0x000fc800078e0a02 */
[----:B------:R-:W-:Y:S02]  /*12070*/  @!P1 IMAD.IADD R46, R46, 0x1, -R57 ;  /* 0x000000012e2e9824 */ /* 0x000fe400078e0a39 */
[----:B------:R-:W-:Y:S02]  /*12080*/  IMAD R49, R57, R2, R49 ;  /* 0x0000000239317224 */ /* 0x000fe400078e0231 */
[----:B------:R-:W-:-:S03]  /*12090*/  @!P2 IMAD.IADD R42, R42, 0x1, -R57 ;  /* 0x000000012a2aa824 */ /* 0x000fc600078e0a39 */
[----:B------:R-:W-:Y:S02]  /*120a0*/  ISETP.GT.U32.AND P2, PT, R57, R49, PT ;  /* 0x000000313900720c */ /* 0x000fe40003f44070 */
[----:B------:R-:W-:Y:S01]  /*120b0*/  ISETP.GE.AND P3, PT, R55, RZ, PT ;  /* 0x000000ff3700720c */ /* 0x000fe20003f66270 */
[----:B------:R-:W-:-:S10]  /*120c0*/  @!P5 IMAD.MOV R42, RZ, RZ, -R42 ;  /* 0x000000ffff2ad224 */ /* 0x000fd400078e0a2a */
[----:B------:R-:W-:-:S05]  /*120d0*/  @!P2 IMAD.IADD R49, R49, 0x1, -R57 ;  /* 0x000000013131a824 */ /* 0x000fca00078e0a39 */
[----:B------:R-:W-:-:S13]  /*120e0*/  ISETP.GT.U32.AND P5, PT, R57, R49, PT ;  /* 0x000000313900720c */ /* 0x000fda0003fa4070 */
[----:B------:R-:W-:Y:S01]  /*120f0*/  @!P5 IMAD.IADD R49, R49, 0x1, -R57 ;  /* 0x000000013131d824 */ /* 0x000fe200078e0a39 */
[----:B---3--:R-:W-:Y:S02]  /*12100*/  IABS R51, R52 ;  /* 0x0000003400337213 */ /* 0x008fe40000000000 */
[----:B------:R-:W-:Y:S02]  /*12110*/  ISETP.GE.AND P1, PT, R52, RZ, PT ;  /* 0x000000ff3400720c */ /* 0x000fe40003f26270 */
[----:B------:R-:W3:Y:S01]  /*12120*/  LDL.LU R52, [R1+0xc6c] ;  /* 0x000c6c0001347983 */ /* 0x000ee20000300800 */
[----:B------:R-:W-:-:S04]  /*12130*/  IMAD.HI.U32 R2, R0, R51, RZ ;  /* 0x0000003300027227 */ /* 0x000fc800078e00ff */
[----:B------:R-:W-:Y:S01]  /*12140*/  IMAD.MOV R2, RZ, RZ, -R2 ;  /* 0x000000ffff027224 */ /* 0x000fe200078e0a02 */
[----:B------:R-:W-:-:S03]  /*12150*/  IABS R55, R29 ;  /* 0x0000001d00377213 */ /* 0x000fc60000000000 */
[----:B------:R-:W-:Y:S02]  /*12160*/  IMAD R51, R57, R2, R51 ;  /* 0x0000000239337224 */ /* 0x000fe400078e0233 */
[----:B------:R-:W-:-:S04]  /*12170*/  IMAD.HI.U32 R2, R0, R55, RZ ;  /* 0x0000003700027227 */ /* 0x000fc800078e00ff */
[----:B------:R-:W-:-:S04]  /*12180*/  IMAD.MOV R2, RZ, RZ, -R2 ;  /* 0x000000ffff027224 */ /* 0x000fc800078e0a02 */
[----:B------:R-:W-:-:S05]  /*12190*/  IMAD R55, R57, R2, R55 ;  /* 0x0000000239377224 */ /* 0x000fca00078e0237 */
[----:B------:R-:W-:Y:S01]  /*121a0*/  ISETP.GT.U32.AND P5, PT, R57, R55, PT ;  /* 0x000000373900720c */ /* 0x000fe20003fa4070 */
[----:B------:R-:W-:Y:S04]  /*121b0*/  STL [R1+0x44b0], R42 ;  /* 0x0044b02a01007387 */ /* 0x000fe80000100800 */
[----:B------:R-:W5:Y:S08]  /*121c0*/  LDL.LU R23, [R1+0xc70] ;  /* 0x000c700001177983 */ /* 0x000f700000300800 */
[----:B------:R-:W-:Y:S01]  /*121d0*/  @!P5 IMAD.IADD R55, R55, 0x1, -R57 ;  /* 0x000000013737d824 */ /* 0x000fe200078e0a39 */
[----:B------:R-:W-:-:S02]  /*121e0*/  ISETP.GE.AND P5, PT, R29, RZ, PT ;  /* 0x000000ff1d00720c */ /* 0x000fc40003fa6270 */
[----:B------:R-:W5:Y:S01]  /*121f0*/  LDL.LU R29, [R1+0xc74] ;  /* 0x000c7400011d7983 */ /* 0x000f620000300800 */
[C---:B------:R-:W-:Y:S02]  /*12200*/  ISETP.GT.U32.AND P4, PT, R57.reuse, R44, PT ;  /* 0x0000002c3900720c */ /* 0x040fe40003f84070 */
[----:B------:R-:W-:Y:S02]  /*12210*/  IABS R54, R26 ;  /* 0x0000001a00367213 */ /* 0x000fe40000000000 */
[----:B------:R-:W-:-:S03]  /*12220*/  ISETP.GT.U32.AND P2, PT, R57, R46, PT ;  /* 0x0000002e3900720c */ /* 0x000fc60003f44070 */
[----:B------:R-:W-:-:S04]  /*12230*/  IMAD.HI.U32 R5, R0, R54, RZ ;  /* 0x0000003600057227 */ /* 0x000fc800078e00ff */
[----:B------:R-:W-:Y:S01]  /*12240*/  IMAD.MOV R5, RZ, RZ, -R5 ;  /* 0x000000ffff057224 */ /* 0x000fe200078e0a05 */
[----:B------:R-:W-:Y:S01]  /*12250*/  ISETP.GE.AND P0, PT, R56, RZ, PT ;  /* 0x000000ff3800720c */ /* 0x000fe20003f06270 */
[--C-:B------:R-:W-:Y:S01]  /*12260*/  @!P4 IMAD.IADD R44, R44, 0x1, -R57.reuse ;  /* 0x000000012c2cc824 */ /* 0x100fe200078e0a39 */
[----:B------:R-:W-:Y:S01]  /*12270*/  IABS R56, R33 ;  /* 0x0000002100387213 */ /* 0x000fe20000000000 */
[C---:B------:R-:W-:Y:S02]  /*12280*/  IMAD R54, R57.reuse, R5, R54 ;  /* 0x0000000539367224 */ /* 0x040fe400078e0236 */
[----:B------:R-:W-:Y:S01]  /*12290*/  @!P2 IMAD.IADD R46, R46, 0x1, -R57 ;  /* 0x000000012e2ea824 */ /* 0x000fe200078e0a39 */
        /* <DEDUP_REMOVED lines=8> */
[----:B------:R-:W-:Y:S02]  /*12320*/  ISETP.GT.U32.AND P2, PT, R57, R56, PT ;  /* 0x000000383900720c */ /* 0x000fe40003f44070 */
[----:B----4-:R-:W-:-:S05]  /*12330*/  IABS R48, R53 ;  /* 0x0000003500307213 */ /* 0x010fca0000000000 */
[----:B------:R-:W-:-:S04]  /*12340*/  IMAD.HI.U32 R2, R0, R48, RZ ;  /* 0x0000003000027227 */ /* 0x000fc800078e00ff */
[----:B------:R-:W-:Y:S02]  /*12350*/  IMAD.MOV R2, RZ, RZ, -R2 ;  /* 0x000000ffff027224 */ /* 0x000fe400078e0a02 */
[--C-:B------:R-:W-:Y:S02]  /*12360*/  @!P4 IMAD.IADD R51, R51, 0x1, -R57.reuse ;  /* 0x000000013333c824 */ /* 0x100fe400078e0a39 */
[----:B------:R-:W-:Y:S02]  /*12370*/  @!P2 IMAD.IADD R56, R56, 0x1, -R57 ;  /* 0x000000013838a824 */ /* 0x000fe400078e0a39 */
[C---:B------:R-:W-:Y:S01]  /*12380*/  IMAD R48, R57.reuse, R2, R48 ;  /* 0x0000000239307224 */ /* 0x040fe200078e0230 */
[C---:B------:R-:W-:Y:S01]  /*12390*/  ISETP.GT.U32.AND P4, PT, R57.reuse, R51, PT ;  /* 0x000000333900720c */ /* 0x040fe20003f84070 */
[----:B------:R-:W-:Y:S01]  /*123a0*/  @!P3 IMAD.MOV R44, RZ, RZ, -R44 ;  /* 0x000000ffff2cb224 */ /* 0x000fe200078e0a2c */
[C---:B------:R-:W-:Y:S01]  /*123b0*/  ISETP.GT.U32.AND P3, PT, R57.reuse, R56, PT ;  /* 0x000000383900720c */ /* 0x040fe20003f64070 */
[----:B------:R-:W-:Y:S01]  /*123c0*/  @!P0 IMAD.MOV R49, RZ, RZ, -R49 ;  /* 0x000000ffff318224 */ /* 0x000fe200078e0a31 */
[----:B------:R-:W-:-:S02]  /*123d0*/  ISETP.GT.U32.AND P0, PT, R57, R48, PT ;  /* 0x000000303900720c */ /* 0x000fc40003f04070 */
[----:B--2---:R-:W-:-:S07]  /*123e0*/  IABS R31, R28 ;  /* 0x0000001c001f7213 */ /* 0x004fce0000000000 */
[--C-:B------:R-:W-:Y:S01]  /*123f0*/  @!P4 IMAD.IADD R51, R51, 0x1, -R57.reuse ;  /* 0x000000013333c824 */ /* 0x100fe200078e0a39 */
[----:B------:R-:W-:Y:S01]  /*12400*/  ISETP.GE.AND P4, PT, R26, RZ, PT ;  /* 0x000000ff1a00720c */ /* 0x000fe20003f86270 */
[--C-:B------:R-:W-:Y:S01]  /*12410*/  @!P3 IMAD.IADD R56, R56, 0x1, -R57.reuse ;  /* 0x000000013838b824 */ /* 0x100fe200078e0a39 */
[----:B------:R-:W-:Y:S01]  /*12420*/  ISETP.GE.AND P3, PT, R28, RZ, PT ;  /* 0x000000ff1c00720c */ /* 0x000fe20003f66270 */
[----:B------:R-:W-:Y:S01]  /*12430*/  @!P0 IMAD.IADD R48, R48, 0x1, -R57 ;  /* 0x0000000130308824 */ /* 0x000fe200078e0a39 */
[----:B------:R-:W2:Y:S01]  /*12440*/  LDL.LU R28, [R1+0xc78] ;  /* 0x000c7800011c7983 */ /* 0x000ea20000300800 */
[----:B------:R-:W-:-:S13]  /*12450*/  ISETP.GT.U32.AND P2, PT, R57, R54, PT ;  /* 0x000000363900720c */ /* 0x000fda0003f44070 */
[----:B------:R-:W-:-:S04]  /*12460*/  @!P2 IMAD.IADD R54, R54, 0x1, -R57 ;  /* 0x000000013636a824 */ /* 0x000fc800078e0a39 */
[----:B------:R-:W-:Y:S01]  /*12470*/  @!P4 IMAD.MOV R54, RZ, RZ, -R54 ;  /* 0x000000ffff36c224 */ /* 0x000fe200078e0a36 */
[----:B------:R-:W-:Y:S02]  /*12480*/  ISETP.GT.U32.AND P4, PT, R57, R48, PT ;  /* 0x000000303900720c */ /* 0x000fe40003f84070 */
[----:B------:R-:W-:-:S11]  /*12490*/  ISETP.GE.AND P2, PT, R53, RZ, PT ;  /* 0x000000ff3500720c */ /* 0x000fd60003f46270 */
[----:B------:R-:W-:Y:S01]  /*124a0*/  @!P4 IMAD.IADD R48, R48, 0x1, -R57 ;  /* 0x000000013030c824 */ /* 0x000fe200078e0a39 */
[----:B---3--:R-:W-:Y:S02]  /*124b0*/  IABS R26, R52 ;  /* 0x00000034001a7213 */ /* 0x008fe40000000000 */
[----:B------:R-:W-:Y:S02]  /*124c0*/  ISETP.GE.AND P0, PT, R52, RZ, PT ;  /* 0x000000ff3400720c */ /* 0x000fe40003f06270 */
[----:B------:R-:W3:Y:S04]  /*124d0*/  LDL.LU R52, [R1+0xc7c] ;  /* 0x000c7c0001347983 */ /* 0x000ee80000300800 */
[----:B------:R-:W4:Y:S04]  /*124e0*/  LDL.LU R39, [R1+0xc80] ;  /* 0x000c800001277983 */ /* 0x000f280000300800 */
[----:B------:R-:W4:Y:S01]  /*124f0*/  LDL.LU R35, [R1+0xc84] ;  /* 0x000c840001237983 */ /* 0x000f220000300800 */
[----:B-----5:R-:W-:-:S02]  /*12500*/  IABS R53, R29 ;  /* 0x0000001d00357213 */ /* 0x020fc40000000000 */
[----:B------:R-:W-:Y:S02]  /*12510*/  ISETP.GE.AND P4, PT, R29, RZ, PT ;  /* 0x000000ff1d00720c */ /* 0x000fe40003f86270 */
[----:B------:R-:W5:Y:S01]  /*12520*/  LDL.LU R29, [R1+0xc88] ;  /* 0x000c8800011d7983 */ /* 0x000f620000300800 */
[----:B------:R-:W-:Y:S01]  /*12530*/  @!P6 IMAD.MOV R46, RZ, RZ, -R46 ;  /* 0x000000ffff2ee224 */ /* 0x000fe200078e0a2e */
[----:B------:R-:W-:Y:S01]  /*12540*/  ISETP.GT.U32.AND P6, PT, R57, R55, PT ;  /* 0x000000373900720c */ /* 0x000fe20003fc4070 */
[----:B------:R-:W-:-:S04]  /*12550*/  IMAD.HI.U32 R5, R0, R31, RZ ;  /* 0x0000001f00057227 */ /* 0x000fc800078e00ff */
[----:B------:R-:W-:-:S04]  /*12560*/  IMAD.MOV R5, RZ, RZ, -R5 ;  /* 0x000000ffff057224 */ /* 0x000fc800078e0a05 */
[----:B------:R-:W-:-:S04]  /*12570*/  IMAD R31, R57, R5, R31 ;  /* 0x00000005391f7224 */ /* 0x000fc800078e021f */
[----:B------:R-:W-:Y:S01]  /*12580*/  @!P6 IMAD.IADD R55, R55, 0x1, -R57 ;  /* 0x000000013737e824 */ /* 0x000fe200078e0a39 */
[----:B------:R-:W-:Y:S02]  /*12590*/  ISETP.GT.U32.AND P6, PT, R57, R31, PT ;  /* 0x0000001f3900720c */ /* 0x000fe40003fc4070 */
[----:B------:R-:W-:-:S05]  /*125a0*/  IABS R11, R23 ;  /* 0x00000017000b7213 */ /* 0x000fca0000000000 */
[----:B------:R-:W-:-:S06]  /*125b0*/  IMAD.HI.U32 R5, R0, R11, RZ ;  /* 0x0000000b00057227 */ /* 0x000fcc00078e00ff */
[----:B------:R-:W-:-:S05]  /*125c0*/  @!P6 IMAD.IADD R31, R31, 0x1, -R57 ;  /* 0x000000011f1fe824 */ /* 0x000fca00078e0a39 */
[----:B------:R-:W-:Y:S01]  /*125d0*/  ISETP.GT.U32.AND P6, PT, R57, R31, PT ;  /* 0x0000001f3900720c */ /* 0x000fe20003fc4070 */
[----:B------:R-:W-:Y:S02]  /*125e0*/  IMAD.MOV R5, RZ, RZ, -R5 ;  /* 0x000000ffff057224 */ /* 0x000fe400078e0a05 */
[----:B------:R-:W-:-:S04]  /*125f0*/  IMAD.HI.U32 R2, R0, R26, RZ ;  /* 0x0000001a00027227 */ /* 0x000fc800078e00ff */
[----:B------:R-:W-:Y:S02]  /*12600*/  IMAD R11, R57, R5, R11 ;  /* 0x00000005390b7224 */ /* 0x000fe400078e020b */
[----:B------:R-:W-:Y:S01]  /*12610*/  @!P1 IMAD.MOV R51, RZ, RZ, -R51 ;  /* 0x000000ffff339224 */ /* 0x000fe200078e0a33 */
[----:B------:R-:W-:Y:S01]  /*12620*/  ISETP.GE.AND P1, PT, R33, RZ, PT ;  /* 0x000000ff2100720c */ /* 0x000fe20003f26270 */
[----:B------:R-:W-:Y:S01]  /*12630*/  IMAD.MOV R2, RZ, RZ, -R2 ;  /* 0x000000ffff027224 */ /* 0x000fe200078e0a02 */
[----:B------:R-:W5:Y:S01]  /*12640*/  LDL.LU R33, [R1+0xc8c] ;  /* 0x000c8c0001217983 */ /* 0x000f620000300800 */
[----:B------:R-:W-:Y:S01]  /*12650*/  @!P6 IMAD.IADD R31, R31, 0x1, -R57 ;  /* 0x000000011f1fe824 */ /* 0x000fe200078e0a39 */
[C---:B------:R-:W-:Y:S01]  /*12660*/  ISETP.GT.U32.AND P6, PT, R57.reuse, R11, PT ;  /* 0x0000000b3900720c */ /* 0x040fe20003fc4070 */
[----:B------:R-:W-:Y:S01]  /*12670*/  IMAD R26, R57, R2, R26 ;  /* 0x00000002391a7224 */ /* 0x000fe200078e021a */
[----:B------:R-:W5:Y:S01]  /*12680*/  LDL.LU R45, [R1+0xc90] ;  /* 0x000c9000012d7983 */ /* 0x000f620000300800 */
[----:B------:R-:W-:-:S03]  /*12690*/  @!P5 IMAD.MOV R55, RZ, RZ, -R55 ;  /* 0x000000ffff37d224 */ /* 0x000fc600078e0a37 */
[----:B------:R-:W-:-:S03]  /*126a0*/  ISETP.GT.U32.AND P5, PT, R57, R26, PT ;  /* 0x0000001a3900720c */ /* 0x000fc60003fa4070 */
[----:B------:R-:W-:Y:S01]  /*126b0*/  @!P1 IMAD.MOV R56, RZ, RZ, -R56 ;  /* 0x000000ffff389224 */ /* 0x000fe200078e0a38 */
[----:B------:R-:W-:-:S03]  /*126c0*/  ISETP.GE.AND P1, PT, R23, RZ, PT ;  /* 0x000000ff1700720c */ /* 0x000fc60003f26270 */
[----:B------:R-:W-:Y:S02]  /*126d0*/  @!P6 IMAD.IADD R11, R11, 0x1, -R57 ;  /* 0x000000010b0be824 */ /* 0x000fe400078e0a39 */
[----:B------:R-:W-:-:S03]  /*126e0*/  @!P2 IMAD.MOV R48, RZ, RZ, -R48 ;  /* 0x000000ffff30a224 */ /* 0x000fc600078e0a30 */
[----:B------:R-:W-:Y:S01]  /*126f0*/  ISETP.GT.U32.AND P2, PT, R57, R11, PT ;  /* 0x0000000b3900720c */ /* 0x000fe20003f44070 */
[----:B------:R-:W-:-:S04]  /*12700*/  IMAD.HI.U32 R2, R0, R53, RZ ;  /* 0x0000003500027227 */ /* 0x000fc800078e00ff */
[----:B------:R-:W-:Y:S01]  /*12710*/  @!P5 IMAD.IADD R26, R26, 0x1, -R57 ;  /* 0x000000011a1ad824 */ /* 0x000fe200078e0a39 */
[----:B--2---:R-:W-:Y:S01]  /*12720*/  ISETP.GE.AND P5, PT, R28, RZ, PT ;  /* 0x000000ff1c00720c */ /* 0x004fe20003fa6270 */
[----:B------:R-:W-:Y:S01]  /*12730*/  IMAD.MOV R2, RZ, RZ, -R2 ;  /* 0x000000ffff027224 */ /* 0x000fe200078e0a02 */
[----:B------:R-:W-:-:S03]  /*12740*/  IABS R28, R28 ;  /* 0x0000001c001c7213 */ /* 0x000fc60000000000 */
[C---:B------:R-:W-:Y:S02]  /*12750*/  IMAD R53, R57.reuse, R2, R53 ;  /* 0x0000000239357224 */ /* 0x040fe400078e0235 */
[----:B------:R-:W-:Y:S01]  /*12760*/  IMAD.HI.U32 R2, R0, R28, RZ ;  /* 0x0000001c00027227 */ /* 0x000fe200078e00ff */
[----:B------:R-:W-:-:S03]  /*12770*/  ISETP.GT.U32.AND P6, PT, R57, R26, PT ;  /* 0x0000001a3900720c */ /* 0x000fc60003fc4070 */
[----:B------:R-:W-:Y:S02]  /*12780*/  @!P2 IMAD.IADD R11, R11, 0x1, -R57 ;  /* 0x000000010b0ba824 */ /* 0x000fe400078e0a39 */
[----:B------:R-:W-:-:S04]  /*12790*/  IMAD.MOV R2, RZ, RZ, -R2 ;  /* 0x000000ffff027224 */ /* 0x000fc800078e0a02 */
[----:B------:R-:W-:-:S04]  /*127a0*/  IMAD R28, R57, R2, R28 ;  /* 0x00000002391c7224 */ /* 0x000fc800078e021c */
[----:B------:R-:W-:Y:S02]  /*127b0*/  @!P6 IMAD.IADD R26, R26, 0x1, -R57 ;  /* 0x000000011a1ae824 */ /* 0x000fe400078e0a39 */
[----:B------:R-:W-:Y:S01]  /*127c0*/  @!P3 IMAD.MOV R31, RZ, RZ, -R31 ;  /* 0x000000ffff1fb224 */ /* 0x000fe200078e0a1f */
[----:B------:R-:W-:Y:S01]  /*127d0*/  ISETP.GT.U32.AND P3, PT, R57, R53, PT ;  /* 0x000000353900720c */ /* 0x000fe20003f64070 */
[----:B------:R-:W-:Y:S02]  /*127e0*/  @!P0 IMAD.MOV R26, RZ, RZ, -R26 ;  /* 0x000000ffff1a8224 */ /* 0x000fe400078e0a1a */
[----:B------:R-:W-:-:S10]  /*127f0*/  @!P1 IMAD.MOV R11, RZ, RZ, -R11 ;  /* 0x000000ffff0b9224 */ /* 0x000fd400078e0a0b */
[----:B------:R-:W-:Y:S01]  /*12800*/  @!P3 IMAD.IADD R53, R53, 0x1, -R57 ;  /* 0x000000013535b824 */ /* 0x000fe200078e0a39 */
[----:B---3--:R-:W-:-:S05]  /*12810*/  IABS R23, R52 ;  /* 0x0000003400177213 */ /* 0x008fca0000000000 */
[----:B------:R-:W-:-:S04]  /*12820*/  IMAD.HI.U32 R5, R0, R23, RZ ;  /* 0x0000001700057227 */ /* 0x000fc800078e00ff */
[----:B------:R-:W-:-:S04]  /*12830*/  IMAD.MOV R5, RZ, RZ, -R5 ;  /* 0x000000ffff057224 */ /* 0x000fc800078e0a05 */
[----:B------:R-:W-:Y:S01]  /*12840*/  IMAD R23, R57, R5, R23 ;  /* 0x0000000539177224 */ /* 0x000fe200078e0217 */
[----:B----4-:R-:W-:-:S04]  /*12850*/  IABS R47, R39 ;  /* 0x00000027002f7213 */ /* 0x010fc80000000000 */
        /* <DEDUP_REMOVED lines=8> */
[----:B------:R-:W-:Y:S02]  /*128e0*/  ISETP.GE.AND P3, PT, R52, RZ, PT ;  /* 0x000000ff3400720c */ /* 0x000fe40003f66270 */
[----:B-----5:R-:W-:-:S03]  /*128f0*/  IABS R52, R29 ;  /* 0x0000001d00347213 */ /* 0x020fc60000000000 */
[----:B------:R-:W-:Y:S01]  /*12900*/  @!P1 IMAD.IADD R47, R47, 0x1, -R57 ;  /* 0x000000012f2f9824 */ /* 0x000fe200078e0a39 */
[----:B------:R-:W-:-:S03]  /*12910*/  ISETP.GE.AND P1, PT, R29, RZ, PT ;  /* 0x000000ff1d00720c */ /* 0x000fc60003f26270 */
[----:B------:R-:W-:Y:S01]  /*12920*/  @!P0 IMAD.IADD R23, R23, 0x1, -R57 ;  /* 0x0000000117178824 */ /* 0x000fe200078e0a39 */
[----:B------:R-:W-:Y:S02]  /*12930*/  ISETP.GE.AND P0, PT, R35, RZ, PT ;  /* 0x000000ff2300720c */ /* 0x000fe40003f06270 */
[----:B------:R-:W2:Y:S04]  /*12940*/  LDL.LU R35, [R1+0xc94] ;  /* 0x000c940001237983 */ /* 0x000ea80000300800 */
[----:B------:R-:W3:Y:S01]  /*12950*/  LDL.LU R29, [R1+0xc98] ;  /* 0x000c9800011d7983 */ /* 0x000ee20000300800 */
[----:B------:R-:W-:Y:S01]  /*12960*/  ISETP.GT.U32.AND P6, PT, R57, R28, PT ;  /* 0x0000001c3900720c */ /* 0x000fe20003fc4070 */
[----:B------:R-:W-:-:S12]  /*12970*/  IMAD.HI.U32 R2, R0, R38, RZ ;  /* 0x0000002600027227 */ /* 0x000fd800078e00ff */
[----:B------:R-:W-:-:S05]  /*12980*/  @!P6 IMAD.IADD R28, R28, 0x1, -R57 ;  /* 0x000000011c1ce824 */ /* 0x000fca00078e0a39 */
[----:B------:R-:W-:Y:S01]  /*12990*/  ISETP.GT.U32.AND P2, PT, R57, R28, PT ;  /* 0x0000001c3900720c */ /* 0x000fe20003f44070 */
[----:B------:R-:W-:-:S04]  /*129a0*/  IMAD.MOV R2, RZ, RZ, -R2 ;  /* 0x000000ffff027224 */ /* 0x000fc800078e0a02 */
[C---:B------:R-:W-:Y:S01]  /*129b0*/  IMAD R38, R57.reuse, R2, R38 ;  /* 0x0000000239267224 */ /* 0x040fe200078e0226 */
[----:B------:R-:W-:-:S07]  /*129c0*/  ISETP.GT.U32.AND P6, PT, R57, R53, PT ;  /* 0x000000353900720c */ /* 0x000fce0003fc4070 */
[----:B------:R-:W-:Y:S01]  /*129d0*/  @!P2 IMAD.IADD R28, R28, 0x1, -R57 ;  /* 0x000000011c1ca824 */ /* 0x000fe200078e0a39 */
[----:B------:R-:W-:Y:S01]  /*129e0*/  ISETP.GT.U32.AND P2, PT, R57, R38, PT ;  /* 0x000000263900720c */ /* 0x000fe20003f44070 */
[----:B------:R-:W-:-:S04]  /*129f0*/  IMAD.HI.U32 R5, R0, R52, RZ ;  /* 0x0000003400057227 */ /* 0x000fc800078e00ff */
[----:B------:R-:W-:Y:S02]  /*12a00*/  IMAD.MOV R5, RZ, RZ, -R5 ;  /* 0x000000ffff057224 */ /* 0x000fe400078e0a05 */
[--C-:B------:R-:W-:Y:S01]  /*12a10*/  @!P6 IMAD.IADD R53, R53, 0x1, -R57.reuse ;  /* 0x000000013535e824 */ /* 0x100fe200078e0a39 */
[----:B------:R-:W-:Y:S01]  /*12a20*/  ISETP.GE.AND P6, PT, R39, RZ, PT ;  /* 0x000000ff2700720c */ /* 0x000fe20003fc6270 */
[C---:B------:R-:W-:Y:S01]  /*12a30*/  IMAD R52, R57.reuse, R5, R52 ;  /* 0x0000000539347224 */ /* 0x040fe200078e0234 */
[----:B------:R-:W4:Y:S03]  /*12a40*/  LDL.LU R39, [R1+0xc9c] ;  /* 0x000c9c0001277983 */ /* 0x000f260000300800 */
[----:B------:R-:W-:Y:S01]  /*12a50*/  @!P2 IMAD.IADD R38, R38, 0x1, -R57 ;  /* 0x000000012626a824 */ /* 0x000fe200078e0a39 */
[----:B------:R-:W-:Y:S01]  /*12a60*/  ISETP.GT.U32.AND P2, PT, R57, R47, PT ;  /* 0x0000002f3900720c */ /* 0x000fe20003f44070 */
[----:B------:R-:W-:-:S02]  /*12a70*/  @!P4 IMAD.MOV R53, RZ, RZ, -R53 ;  /* 0x000000ffff35c224 */ /* 0x000fc400078e0a35 */
[----:B------:R-:W-:Y:S01]  /*12a80*/  @!P3 IMAD.MOV R23, RZ, RZ, -R23 ;  /* 0x000000ffff17b224 */ /* 0x000fe200078e0a17 */
[C---:B------:R-:W-:Y:S02]  /*12a90*/  ISETP.GT.U32.AND P4, PT, R57.reuse, R38, PT ;  /* 0x000000263900720c */ /* 0x040fe40003f84070 */
[----:B------:R-:W-:Y:S01]  /*12aa0*/  ISETP.GT.U32.AND P3, PT, R57, R52, PT ;  /* 0x000000343900720c */ /* 0x000fe20003f64070 */
[----:B------:R-:W-:Y:S01]  /*12ab0*/  @!P5 IMAD.MOV R28, RZ, RZ, -R28 ;  /* 0x000000ffff1cd224 */ /* 0x000fe200078e0a1c */
[----:B------:R-:W-:Y:S02]  /*12ac0*/  IABS R2, R33 ;  /* 0x0000002100027213 */ /* 0x000fe40000000000 */
[----:B------:R-:W-:Y:S02]  /*12ad0*/  ISETP.GE.AND P5, PT, R33, RZ, PT ;  /* 0x000000ff2100720c */ /* 0x000fe40003fa6270 */
[----:B------:R-:W-:Y:S01]  /*12ae0*/  IABS R33, R45 ;  /* 0x0000002d00217213 */ /* 0x000fe20000000000 */
[----:B------:R-:W-:Y:S01]  /*12af0*/  @!P2 IMAD.IADD R47, R47, 0x1, -R57 ;  /* 0x000000012f2fa824 */ /* 0x000fe200078e0a39 */
[----:B------:R-:W-:-:S03]  /*12b00*/  ISETP.GE.AND P2, PT, R45, RZ, PT ;  /* 0x000000ff2d00720c */ /* 0x000fc60003f46270 */
[--C-:B------:R-:W-:Y:S02]  /*12b10*/  @!P4 IMAD.IADD R38, R38, 0x1, -R57.reuse ;  /* 0x000000012626c824 */ /* 0x100fe400078e0a39 */
[----:B------:R-:W-:Y:S01]  /*12b20*/  @!P3 IMAD.IADD R52, R52, 0x1, -R57 ;  /* 0x000000013434b824 */ /* 0x000fe200078e0a39 */
[----:B--2---:R-:W-:Y:S02]  /*12b30*/  ISETP.GE.AND P4, PT, R35, RZ, PT ;  /* 0x000000ff2300720c */ /* 0x004fe40003f86270 */
[----:B------:R-:W-:Y:S02]  /*12b40*/  IABS R45, R35 ;  /* 0x00000023002d7213 */ /* 0x000fe40000000000 */
[----:B---3--:R-:W-:Y:S02]  /*12b50*/  ISETP.GE.AND P3, PT, R29, RZ, PT ;  /* 0x000000ff1d00720c */ /* 0x008fe40003f66270 */
[----:B------:R-:W-:Y:S02]  /*12b60*/  IABS R35, R29 ;  /* 0x0000001d00237213 */ /* 0x000fe40000000000 */
[----:B------:R-:W2:Y:S04]  /*12b70*/  LDL.LU R29, [R1+0xca0] ;  /* 0x000ca000011d7983 */ /* 0x000ea80000300800 */
[----:B------:R-:W3:Y:S04]  /*12b80*/  LDL.LU R7, [R1+0xca4] ;  /* 0x000ca40001077983 */ /* 0x000ee80000300800 */
[----:B------:R-:W5:Y:S04]  /*12b90*/  LDL.LU R4, [R1+0xca8] ;  /* 0x000ca80001047983 */ /* 0x000f680000300800 */
[----:B------:R-:W3:Y:S04]  /*12ba0*/  LDL.LU R59, [R1+0xcac] ;  /* 0x000cac00013b7983 */ /* 0x000ee80000300800 */
[----:B------:R-:W3:Y:S04]  /*12bb0*/  LDL.LU R60, [R1+0xcb0] ;  /* 0x000cb000013c7983 */ /* 0x000ee80000300800 */
[----:B------:R-:W3:Y:S01]  /*12bc0*/  LDL.LU R61, [R1+0xcb4] ;  /* 0x000cb400013d7983 */ /* 0x000ee20000300800 */
[----:B------:R-:W-:-:S04]  /*12bd0*/  IMAD.HI.U32 R43, R0, R2, RZ ;  /* 0x00000002002b7227 */ /* 0x000fc800078e00ff */
[----:B------:R-:W-:Y:S02]  /*12be0*/  IMAD.MOV R43, RZ, RZ, -R43 ;  /* 0x000000ffff2b7224 */ /* 0x000fe400078e0a2b */
[----:B------:R-:W-:Y:S02]  /*12bf0*/  @!P6 IMAD.MOV R47, RZ, RZ, -R47 ;  /* 0x000000ffff2fe224 */ /* 0x000fe400078e0a2f */
[C---:B------:R-:W-:Y:S01]  /*12c00*/  IMAD R43, R57.reuse, R43, R2 ;  /* 0x0000002b392b7224 */ /* 0x040fe200078e0202 */
[----:B------:R-:W-:Y:S01]  /*12c10*/  ISETP.GT.U32.AND P6, PT, R57, R52, PT ;  /* 0x000000343900720c */ /* 0x000fe20003fc4070 */
[----:B------:R-:W-:-:S04]  /*12c20*/  IMAD.HI.U32 R2, R0, R33, RZ ;  /* 0x0000002100027227 */ /* 0x000fc800078e00ff */
[----:B------:R-:W-:Y:S01]  /*12c30*/  @!P0 IMAD.MOV R38, RZ, RZ, -R38 ;  /* 0x000000ffff268224 */ /* 0x000fe200078e0a26 */
[----:B------:R-:W-:Y:S01]  /*12c40*/  ISETP.GT.U32.AND P0, PT, R57, R43, PT ;  /* 0x0000002b3900720c */ /* 0x000fe20003f04070 */
[----:B------:R-:W-:-:S04]  /*12c50*/  IMAD.MOV R2, RZ, RZ, -R2 ;  /* 0x000000ffff027224 */ /* 0x000fc800078e0a02 */
[----:B------:R-:W-:Y:S02]  /*12c60*/  IMAD R33, R57, R2, R33 ;  /* 0x0000000239217224 */ /* 0x000fe400078e0221 */
[----:B------:R-:W-:-:S03]  /*12c70*/  @!P6 IMAD.IADD R52, R52, 0x1, -R57 ;  /* 0x000000013434e824 */ /* 0x000fc600078e0a39 */
[----:B------:R-:W-:-:S03]  /*12c80*/  ISETP.GT.U32.AND P6, PT, R57, R33, PT ;  /* 0x000000213900720c */ /* 0x000fc60003fc4070 */
[----:B------:R-:W-:-:S05]  /*12c90*/  @!P0 IMAD.IADD R43, R43, 0x1, -R57 ;  /* 0x000000012b2b8824 */ /* 0x000fca00078e0a39 */
[----:B------:R-:W-:Y:S01]  /*12ca0*/  ISETP.GT.U32.AND P0, PT, R57, R43, PT ;  /* 0x0000002b3900720c */ /* 0x000fe20003f04070 */
[----:B------:R-:W-:-:S04]  /*12cb0*/  IMAD.HI.U32 R2, R0, R45, RZ ;  /* 0x0000002d00027227 */ /* 0x000fc800078e00ff */
[----:B------:R-:W-:Y:S02]  /*12cc0*/  @!P6 IMAD.IADD R33, R33, 0x1, -R57 ;  /* 0x000000012121e824 */ /* 0x000fe400078e0a39 */
[----:B------:R-:W-:Y:S01]  /*12cd0*/  IMAD.MOV R2, RZ, RZ, -R2 ;  /* 0x000000ffff027224 */ /* 0x000fe200078e0a02 */
[----:B----4-:R-:W-:Y:S02]  /*12ce0*/  IABS R6, R39 ;  /* 0x0000002700067213 */ /* 0x010fe40000000000 */
[C---:B------:R-:W-:Y:S01]  /*12cf0*/  ISETP.GT.U32.AND P6, PT, R57.reuse, R33, PT ;  /* 0x000000213900720c */ /* 0x040fe20003fc4070 */
[----:B------:R-:W-:Y:S02]  /*12d00*/  IMAD R45, R57, R2, R45 ;  /* 0x00000002392d7224 */ /* 0x000fe400078e022d */
[----:B------:R-:W-:Y:S02]  /*12d10*/  @!P0 IMAD.IADD R43, R43, 0x1, -R57 ;  /* 0x000000012b2b8824 */ /* 0x000fe400078e0a39 */
[----:B------:R-:W-:-:S04]  /*12d20*/  IMAD.HI.U32 R5, R0, R6, RZ ;  /* 0x0000000600057227 */ /* 0x000fc800078e00ff */
[----:B------:R-:W-:Y:S01]  /*12d30*/  @!P5 IMAD.MOV R43, RZ, RZ, -R43 ;  /* 0x000000ffff2bd224 */ /* 0x000fe200078e0a2b */
[----:B------:R-:W-:Y:S01]  /*12d40*/  ISETP.GT.U32.AND P5, PT, R57, R45, PT ;  /* 0x0000002d3900720c */ /* 0x000fe20003fa4070 */
[----:B------:R-:W-:-:S04]  /*12d50*/  IMAD.HI.U32 R10, R0, R35, RZ ;  /* 0x00000023000a7227 */ /* 0x000fc800078e00ff */
[----:B------:R-:W-:Y:S02]  /*12d60*/  IMAD.MOV R5, RZ, RZ, -R5 ;  /* 0x000000ffff057224 */ /* 0x000fe400078e0a05 */
[----:B------:R-:W-:Y:S02]  /*12d70*/  IMAD.MOV R10, RZ, RZ, -R10 ;  /* 0x000000ffff0a7224 */ /* 0x000fe400078e0a0a */
[----:B------:R-:W-:Y:S02]  /*12d80*/  IMAD R6, R57, R5, R6 ;  /* 0x0000000539067224 */ /* 0x000fe400078e0206 */
[----:B------:R-:W-:Y:S02]  /*12d90*/  @!P6 IMAD.IADD R33, R33, 0x1, -R57 ;  /* 0x000000012121e824 */ /* 0x000fe400078e0a39 */
[C---:B------:R-:W-:Y:S02]  /*12da0*/  IMAD R35, R57.reuse, R10, R35 ;  /* 0x0000000a39237224 */ /* 0x040fe400078e0223 */
[----:B------:R-:W-:Y:S01]  /*12db0*/  @!P2 IMAD.MOV R33, RZ, RZ, -R33 ;  /* 0x000000ffff21a224 */ /* 0x000fe200078e0a21 */
[----:B------:R-:W-:Y:S01]  /*12dc0*/  ISETP.GT.U32.AND P2, PT, R57, R6, PT ;  /* 0x000000063900720c */ /* 0x000fe20003f44070 */
[----:B------:R-:W-:Y:S01]  /*12dd0*/  @!P5 IMAD.IADD R45, R45, 0x1, -R57 ;  /* 0x000000012d2dd824 */ /* 0x000fe200078e0a39 */
[----:B------:R-:W-:-:S04]  /*12de0*/  ISETP.GT.U32.AND P6, PT, R57, R35, PT ;  /* 0x000000233900720c */ /* 0x000fc80003fc4070 */
[----:B------:R-:W-:Y:S01]  /*12df0*/  ISETP.GT.U32.AND P5, PT, R57, R45, PT ;  /* 0x0000002d3900720c */ /* 0x000fe20003fa4070 */
[----:B-1----:R-:W1:Y:S06]  /*12e00*/  S2R R19, SR_TID.X ;  /* 0x0000000000137919 */ /* 0x002e6c0000002100 */
[--C-:B------:R-:W-:Y:S02]  /*12e10*/  @!P2 IMAD.IADD R6, R6, 0x1, -R57.reuse ;  /* 0x000000010606a824 */ /* 0x100fe400078e0a39 */
[----:B------:R-:W-:-:S03]  /*12e20*/  @!P6 IMAD.IADD R35, R35, 0x1, -R57 ;  /* 0x000000012323e824 */ /* 0x000fc600078e0a39 */
[----:B------:R-:W-:Y:S01]  /*12e30*/  ISETP.GT.U32.AND P2, PT, R57, R6, PT ;  /* 0x000000063900720c */ /* 0x000fe20003f44070 */
[----:B------:R-:W-:Y:S02]  /*12e40*/  @!P5 IMAD.IADD R45, R45, 0x1, -R57 ;  /* 0x000000012d2dd824 */ /* 0x000fe400078e0a39 */
[----:B------:R-:W-:Y:S01]  /*12e50*/  @!P1 IMAD.MOV R52, RZ, RZ, -R52 ;  /* 0x000000ffff349224 */ /* 0x000fe200078e0a34 */
[----:B------:R-:W-:Y:S02]  /*12e60*/  ISETP.GE.AND P1, PT, R39, RZ, PT ;  /* 0x000000ff2700720c */ /* 0x000fe40003f26270 */
[----:B------:R-:W-:-:S07]  /*12e70*/  ISETP.GT.U32.AND P6, PT, R57, R35, PT ;  /* 0x000000233900720c */ /* 0x000fce0003fc4070 */
[----:B------:R-:W-:-:S06]  /*12e80*/  @!P2 IMAD.IADD R6, R6, 0x1, -R57 ;  /* 0x000000010606a824 */ /* 0x000fcc00078e0a39 */
[----:B------:R-:W-:Y:S02]  /*12e90*/  @!P6 IMAD.IADD R35, R35, 0x1, -R57 ;  /* 0x000000012323e824 */ /* 0x000fe400078e0a39 */
[----:B------:R-:W-:Y:S02]  /*12ea0*/  @!P4 IMAD.MOV R45, RZ, RZ, -R45 ;  /* 0x000000ffff2dc224 */ /* 0x000fe400078e0a2d */
[----:B------:R-:W-:Y:S02]  /*12eb0*/  @!P3 IMAD.MOV R35, RZ, RZ, -R35 ;  /* 0x000000ffff23b224 */ /* 0x000fe400078e0a23 */
[----:B------:R-:W-:Y:S01]  /*12ec0*/  @!P1 IMAD.MOV R6, RZ, RZ, -R6 ;  /* 0x000000ffff069224 */ /* 0x000fe200078e0a06 */
[----:B--2---:R-:W-:Y:S02]  /*12ed0*/  ISETP.GE.AND P0, PT, R29, RZ, PT ;  /* 0x000000ff1d00720c */ /* 0x004fe40003f06270 */
[----:B------:R-:W-:-:S05]  /*12ee0*/  IABS R29, R29 ;  /* 0x0000001d001d7213 */ /* 0x000fca0000000000 */
[----:B------:R-:W-:Y:S01]  /*12ef0*/  IMAD.HI.U32 R10, R0, R29, RZ ;  /* 0x0000001d000a7227 */ /* 0x000fe200078e00ff */
[----:B-----5:R-:W-:-:S03]  /*12f00*/  IABS R5, R4 ;  /* 0x0000000400057213 */ /* 0x020fc60000000000 */
[----:B------:R-:W-:Y:S01]  /*12f10*/  IMAD.MOV R10, RZ, RZ, -R10 ;  /* 0x000000ffff0a7224 */ /* 0x000fe200078e0a0a */
[----:B---3--:R-:W-:-:S03]  /*12f20*/  IABS R2, R7 ;  /* 0x0000000700027213 */ /* 0x008fc60000000000 */
[----:B------:R-:W-:Y:S02]  /*12f30*/  IMAD R29, R57, R10, R29 ;  /* 0x0000000a391d7224 */ /* 0x000fe400078e021d */
[----:B------:R-:W-:-:S03]  /*12f40*/  IMAD.HI.U32 R50, R0, R5, RZ ;  /* 0x0000000500327227 */ /* 0x000fc600078e00ff */
[----:B------:R-:W-:Y:S01]  /*12f50*/  ISETP.GT.U32.AND P5, PT, R57, R29, PT ;  /* 0x0000001d3900720c */ /* 0x000fe20003fa4070 */
[----:B------:R-:W-:-:S04]  /*12f60*/  IMAD.HI.U32 R39, R0, R2, RZ ;  /* 0x0000000200277227 */ /* 0x000fc800078e00ff */
[----:B------:R-:W-:Y:S02]  /*12f70*/  IMAD.MOV R10, RZ, RZ, -R50 ;  /* 0x000000ffff0a7224 */ /* 0x000fe400078e0a32 */
[----:B------:R-:W-:Y:S02]  /*12f80*/  IMAD.MOV R39, RZ, RZ, -R39 ;  /* 0x000000ffff277224 */ /* 0x000fe400078e0a27 */
[C---:B------:R-:W-:Y:S02]  /*12f90*/  IMAD R5, R57.reuse, R10, R5 ;  /* 0x0000000a39057224 */ /* 0x040fe400078e0205 */
[----:B------:R-:W-:Y:S01]  /*12fa0*/  IMAD R2, R57, R39, R2 ;  /* 0x0000002739027224 */ /* 0x000fe200078e0202 */
[----:B------:R-:W-:Y:S01]  /*12fb0*/  IABS R39, R59 ;  /* 0x0000003b00277213 */ /* 0x000fe20000000000 */
[----:B------:R-:W-:Y:S01]  /*12fc0*/  @!P5 IMAD.IADD R29, R29, 0x1, -R57 ;  /* 0x000000011d1dd824 */ /* 0x000fe200078e0a39 */
[----:B------:R-:W-:Y:S02]  /*12fd0*/  IABS R10, R60 ;  /* 0x0000003c000a7213 */ /* 0x000fe40000000000 */
[----:B------:R-:W-:-:S02]  /*12fe0*/  ISETP.GT.U32.AND P2, PT, R57, R5, PT ;  /* 0x000000053900720c */ /* 0x000fc40003f44070 */
[----:B------:R-:W-:Y:S01]  /*12ff0*/  IABS R50, R61 ;  /* 0x0000003d00327213 */ /* 0x000fe20000000000 */
[C---:B------:R-:W-:Y:S01]  /*13000*/  IMAD.HI.U32 R58, R0.reuse, R39, RZ ;  /* 0x00000027003a7227 */ /* 0x040fe200078e00ff */
[C---:B------:R-:W-:Y:S02]  /*13010*/  ISETP.GT.U32.AND P6, PT, R57.reuse, R2, PT ;  /* 0x000000023900720c */ /* 0x040fe40003fc4070 */
[----:B------:R-:W-:Y:S01]  /*13020*/  ISETP.GT.U32.AND P5, PT, R57, R29, PT ;  /* 0x0000001d3900720c */ /* 0x000fe20003fa4070 */
[----:B------:R-:W-:-:S04]  /*13030*/  IMAD.HI.U32 R9, R0, R10, RZ ;  /* 0x0000000a00097227 */ /* 0x000fc800078e00ff */
[----:B------:R-:W-:-:S04]  /*13040*/  IMAD.HI.U32 R0, R0, R50, RZ ;  /* 0x0000003200007227 */ /* 0x000fc800078e00ff */
[----:B------:R-:W-:Y:S02]  /*13050*/  IMAD.MOV R8, RZ, RZ, -R58 ;  /* 0x000000ffff087224 */ /* 0x000fe400078e0a3a */
[----:B------:R-:W-:Y:S02]  /*13060*/  IMAD.MOV R58, RZ, RZ, -R9 ;  /* 0x000000ffff3a7224 */ /* 0x000fe400078e0a09 */
[----:B------:R-:W-:Y:S02]  /*13070*/  IMAD.MOV R0, RZ, RZ, -R0 ;  /* 0x000000ffff007224 */ /* 0x000fe400078e0a00 */
[C---:B------:R-:W-:Y:S02]  /*13080*/  IMAD R39, R57.reuse, R8, R39 ;  /* 0x0000000839277224 */ /* 0x040fe400078e0227 */
[----:B------:R-:W-:Y:S01]  /*13090*/  IMAD R10, R57, R58, R10 ;  /* 0x0000003a390a7224 */ /* 0x000fe200078e020a */
[----:B-1----:R-:W-:Y:S01]  /*130a0*/  LOP3.LUT R58, R19, 0x3, RZ, 0xc0, !PT ;  /* 0x00000003133a7812 */ /* 0x002fe200078ec0ff */
[----:B------:R-:W-:-:S02]  /*130b0*/  @!P2 IMAD.IADD R5, R5, 0x1, -R57 ;  /* 0x000000010505a824 */ /* 0x000fc400078e0a39 */
[C---:B------:R-:W-:Y:S01]  /*130c0*/  IMAD R50, R57.reuse, R0, R50 ;  /* 0x0000000039327224 */ /* 0x040fe200078e0232 */
[----:B------:R-:W-:Y:S01]  /*130d0*/  SHF.R.U32.HI R0, RZ, 0x2, R19 ;  /* 0x00000002ff007819 */ /* 0x000fe20000011613 */
[--C-:B------:R-:W-:Y:S01]  /*130e0*/  @!P6 IMAD.IADD R2, R2, 0x1, -R57.reuse ;  /* 0x000000010202e824 */ /* 0x100fe200078e0a39 */
[----:B------:R-:W-:Y:S01]  /*130f0*/  ISETP.GT.U32.AND P6, PT, R57, R39, PT ;  /* 0x000000273900720c */ /* 0x000fe20003fc4070 */
[----:B------:R-:W-:Y:S01]  /*13100*/  @!P5 IMAD.IADD R29, R29, 0x1, -R57 ;  /* 0x000000011d1dd824 */ /* 0x000fe200078e0a39 */
[C---:B------:R-:W-:Y:S01]  /*13110*/  ISETP.GT.U32.AND P4, PT, R57.reuse, R5, PT ;  /* 0x000000053900720c */ /* 0x040fe20003f84070 */
[----:B------:R-:W-:Y:S01]  /*13120*/  IMAD R58, R58, 0x110, RZ ;  /* 0x000001103a3a7824 */ /* 0x000fe200078e02ff */
[----:B------:R-:W-:Y:S02]  /*13130*/  ISETP.GT.U32.AND P5, PT, R57, R10, PT ;  /* 0x0000000a3900720c */ /* 0x000fe40003fa4070 */
[----:B------:R-:W-:-:S04]  /*13140*/  SGXT.U32 R0, R0, 0x3 ;  /* 0x000000030000781a */ /* 0x000fc80000000000 */
[----:B------:R-:W-:-:S03]  /*13150*/  LOP3.LUT R0, R58, R0, RZ, 0xfc, !PT ;  /* 0x000000003a007212 */ /* 0x000fc600078efcff */
[--C-:B------:R-:W-:Y:S02]  /*13160*/  @!P6 IMAD.IADD R39, R39, 0x1, -R57.reuse ;  /* 0x000000012727e824 */ /* 0x100fe400078e0a39 */
[----:B------:R1:W-:Y:S01]  /*13170*/  STL [R1+0x434c], R0 ;  /* 0x00434c0001007387 */ /* 0x0003e20000100800 */
[--C-:B------:R-:W-:Y:S01]  /*13180*/  @!P4 IMAD.IADD R5, R5, 0x1, -R57.reuse ;  /* 0x000000010505c824 */ /* 0x100fe200078e0a39 */
[----:B------:R-:W-:Y:S02]  /*13190*/  ISETP.GE.AND P4, PT, R4, RZ, PT ;  /* 0x000000ff0400720c */ /* 0x000fe40003f86270 */
[----:B------:R-:W2:Y:S01]  /*131a0*/  LDL.LU R17, [R1+0x348] ;  /* 0x0003480001117983 */ /* 0x000ea20000300800 */
[----:B------:R-:W-:Y:S01]  /*131b0*/  @!P5 IMAD.IADD R10, R10, 0x1, -R57 ;  /* 0x000000010a0ad824 */ /* 0x000fe200078e0a39 */
[----:B------:R-:W-:Y:S02]  /*131c0*/  LOP3.LUT R4, R19, 0x7, RZ, 0xc0, !PT ;  /* 0x0000000713047812 */ /* 0x000fe400078ec0ff */
[----:B------:R-:W3:Y:S04]  /*131d0*/  LDL.LU R16, [R1+0x344] ;  /* 0x0003440001107983 */ /* 0x000ee80000300800 */
[----:B------:R-:W4:Y:S01]  /*131e0*/  LDL.LU R15, [R1+0x340] ;  /* 0x00034000010f7983 */ /* 0x000f220000300800 */
[----:B------:R-:W-:Y:S01]  /*131f0*/  ISETP.GT.U32.AND P6, PT, R57, R39, PT ;  /* 0x000000273900720c */ /* 0x000fe20003fc4070 */
[----:B------:R-:W-:Y:S01]  /*13200*/  IMAD R4, R4, 0x90, RZ ;  /* 0x0000009004047824 */ /* 0x000fe200078e02ff */
[----:B------:R-:W-:Y:S01]  /*13210*/  ISETP.GE.AND P3, PT, R7, RZ, PT ;  /* 0x000000ff0700720c */ /* 0x000fe20003f66270 */
[----:B------:R-:W5:Y:S01]  /*13220*/  LDL.LU R14, [R1+0x33c] ;  /* 0x00033c00010e7983 */ /* 0x000f620000300800 */
[----:B------:R-:W-:Y:S01]  /*13230*/  ISETP.GT.U32.AND P1, PT, R57, R10, PT ;  /* 0x0000000a3900720c */ /* 0x000fe20003f24070 */
[----:B------:R-:W-:-:S02]  /*13240*/  IMAD.SHL.U32 R7, R19, 0x2, RZ ;  /* 0x0000000213077824 */ /* 0x000fc400078e00ff */
[----:B------:R-:W5:Y:S04]  /*13250*/  LDL.LU R13, [R1+0x338] ;  /* 0x00033800010d7983 */ /* 0x000f680000300800 */
[----:B------:R-:W5:Y:S01]  /*13260*/  LDL.LU R12, [R1+0x334] ;  /* 0x00033400010c7983 */ /* 0x000f620000300800 */
[----:B-1----:R-:W-:-:S03]  /*13270*/  LOP3.LUT R0, R4, 0x30, R7, 0x78, !PT ;  /* 0x0000003004007812 */ /* 0x002fc600078e7807 */
[----:B------:R-:W5:Y:S01]  /*13280*/  LDL.LU R9, [R1+0x330] ;  /* 0x0003300001097983 */ /* 0x000f620000300800 */
[----:B------:R-:W-:-:S03]  /*13290*/  ISETP.GE.AND P5, PT, R59, RZ, PT ;  /* 0x000000ff3b00720c */ /* 0x000fc60003fa6270 */
[----:B------:R-:W5:Y:S04]  /*132a0*/  LDL.LU R8, [R1+0x32c] ;  /* 0x00032c0001087983 */ /* 0x000f680000300800 */
[----:B------:R-:W5:Y:S04]  /*132b0*/  LDL.LU R7, [R1+0x328] ;  /* 0x0003280001077983 */ /* 0x000f680000300800 */
[----:B------:R-:W5:Y:S01]  /*132c0*/  LDL.LU R4, [R1+0x324] ;  /* 0x0003240001047983 */ /* 0x000f620000300800 */
[----:B------:R-:W-:-:S03]  /*132d0*/  @!P6 IMAD.IADD R39, R39, 0x1, -R57 ;  /* 0x000000012727e824 */ /* 0x000fc600078e0a39 */
[----:B------:R-:W5:Y:S01]  /*132e0*/  LDL.LU R59, [R1+0x17c] ;  /* 0x00017c00013b7983 */ /* 0x000f620000300800 */
[----:B------:R-:W-:Y:S01]  /*132f0*/  ISETP.GE.AND P6, PT, R60, RZ, PT ;  /* 0x000000ff3c00720c */ /* 0x000fe20003fc6270 */
[----:B------:R-:W-:Y:S01]  /*13300*/  @!P1 IMAD.IADD R10, R10, 0x1, -R57 ;  /* 0x000000010a0a9824 */ /* 0x000fe200078e0a39 */
[----:B------:R-:W-:Y:S01]  /*13310*/  ISETP.GE.AND P1, PT, R61, RZ, PT ;  /* 0x000000ff3d00720c */ /* 0x000fe20003f26270 */
[----:B------:R-:W5:Y:S04]  /*13320*/  LDL.LU R60, [R1+0x184] ;  /* 0x00018400013c7983 */ /* 0x000f680000300800 */
[----:B------:R-:W5:Y:S01]  /*13330*/  LDL.LU R61, [R1+0x18c] ;  /* 0x00018c00013d7983 */ /* 0x000f620000300800 */
[----:B------:R-:W-:-:S13]  /*13340*/  ISETP.GT.U32.AND P2, PT, R57, R2, PT ;  /* 0x000000023900720c */ /* 0x000fda0003f44070 */
[----:B------:R-:W-:Y:S01]  /*13350*/  @!P2 IMAD.IADD R2, R2, 0x1, -R57 ;  /* 0x000000010202a824 */ /* 0x000fe200078e0a39 */
[----:B------:R-:W-:Y:S02]  /*13360*/  ISETP.GT.U32.AND P2, PT, R57, R50, PT ;  /* 0x000000323900720c */ /* 0x000fe40003f44070 */
[----:B------:R-:W-:-:S11]  /*13370*/  LOP3.LUT R19, R19, 0x1f, RZ, 0xc0, !PT ;  /* 0x0000001f13137812 */ /* 0x000fd600078ec0ff */
[----:B------:R-:W-:-:S05]  /*13380*/  @!P2 IMAD.IADD R50, R50, 0x1, -R57 ;  /* 0x000000013232a824 */ /* 0x000fca00078e0a39 */
[----:B------:R-:W-:Y:S01]  /*13390*/  ISETP.GT.U32.AND P2, PT, R57, R50, PT ;  /* 0x000000323900720c */ /* 0x000fe20003f44070 */
[----:B0-----:R-:W-:Y:S01]  /*133a0*/  IMAD R0, R19, R18, RZ ;  /* 0x0000001213007224 */ /* 0x001fe200078e02ff */
[----:B------:R-:W-:Y:S01]  /*133b0*/  LOP3.LUT R58, RZ, R3, RZ, 0x33, !PT ;  /* 0x00000003ff3a7212 */ /* 0x000fe200078e33ff */
[----:B------:R-:W-:Y:S01]  /*133c0*/  @!P0 IMAD.MOV R29, RZ, RZ, -R29 ;  /* 0x000000ffff1d8224 */ /* 0x000fe200078e0a1d */
[----:B------:R-:W-:Y:S01]  /*133d0*/  ISETP.NE.AND P0, PT, R3, RZ, PT ;  /* 0x000000ff0300720c */ /* 0x000fe20003f05270 */
[----:B------:R-:W-:-:S08]  /*133e0*/  IMAD R3, R18, 0x20, R0 ;  /* 0x0000002012037824 */ /* 0x000fd000078e0200 */
[----:B------:R-:W-:Y:S01]  /*133f0*/  @!P2 IMAD.IADD R50, R50, 0x1, -R57 ;  /* 0x000000013232a824 */ /* 0x000fe200078e0a39 */
[----:B------:R-:W-:-:S05]  /*13400*/  IADD3 R57, P2, PT, R0, UR22, RZ ;  /* 0x0000001600397c10 */ /* 0x000fca000ff5e0ff */
[----:B------:R-:W-:Y:S01]  /*13410*/  STL [R1+0x4380], R57 ;  /* 0x0043803901007387 */ /* 0x000fe20000100800 */
[C---:B--2---:R-:W-:Y:S02]  /*13420*/  SEL R17, R58.reuse, R17, !P0 ;  /* 0x000000113a117207 */ /* 0x044fe40004000000 */
[----:B---3--:R-:W-:-:S03]  /*13430*/  SEL R16, R58, R16, !P0 ;  /* 0x000000103a107207 */ /* 0x008fc60004000000 */
[----:B------:R-:W-:Y:S01]  /*13440*/  STL [R1+0x80], R17 ;  /* 0x0000801101007387 */ /* 0x000fe20000100800 */
[----:B----4-:R-:W-:-:S03]  /*13450*/  SEL R0, R58, R15, !P0 ;  /* 0x0000000f3a007207 */ /* 0x010fc60004000000 */
[----:B------:R-:W-:Y:S01]  /*13460*/  STL [R1+0xa0], R16 ;  /* 0x0000a01001007387 */ /* 0x000fe20000100800 */
[----:B-----5:R-:W-:-:S03]  /*13470*/  SEL R14, R58, R14, !P0 ;  /* 0x0000000e3a0e7207 */ /* 0x020fc60004000000 */
[----:B------:R0:W-:Y:S01]  /*13480*/  STL [R1+0xb0], R0 ;  /* 0x0000b00001007387 */ /* 0x0001e20000100800 */
[----:B------:R-:W-:-:S03]  /*13490*/  SEL R13, R58, R13, !P0 ;  /* 0x0000000d3a0d7207 */ /* 0x000fc60004000000 */
[----:B------:R-:W-:Y:S01]  /*134a0*/  STL [R1+0xb4], R14 ;  /* 0x0000b40e01007387 */ /* 0x000fe20000100800 */
[----:B0-----:R-:W-:-:S03]  /*134b0*/  SEL R0, R58, R12, !P0 ;  /* 0x0000000c3a007207 */ /* 0x001fc60004000000 */
[----:B------:R-:W-:Y:S01]  /*134c0*/  STL [R1+0xc0], R13 ;  /* 0x0000c00d01007387 */ /* 0x000fe20000100800 */
[C---:B------:R-:W-:Y:S02]  /*134d0*/  SEL R9, R58.reuse, R9, !P0 ;  /* 0x000000093a097207 */ /* 0x040fe40004000000 */
[C---:B------:R-:W-:Y:S01]  /*134e0*/  SEL R8, R58.reuse, R8, !P0 ;  /* 0x000000083a087207 */ /* 0x040fe20004000000 */
[----:B------:R0:W-:Y:S04]  /*134f0*/  STL [R1+0xd0], R0 ;  /* 0x0000d00001007387 */ /* 0x0001e80000100800 */
[----:B------:R-:W-:Y:S01]  /*13500*/  STL [R1+0xec], R9 ;  /* 0x0000ec0901007387 */ /* 0x000fe20000100800 */
[C---:B------:R-:W-:Y:S02]  /*13510*/  SEL R4, R58.reuse, R4, !P0 ;  /* 0x000000043a047207 */ /* 0x040fe40004000000 */
[----:B0-----:R-:W-:-:S02]  /*13520*/  SEL R0, R58, R7, !P0 ;  /* 0x000000073a007207 */ /* 0x001fc40004000000 */
[C---:B------:R-:W-:Y:S01]  /*13530*/  SEL R7, R58.reuse, R59, !P0 ;  /* 0x0000003b3a077207 */ /* 0x040fe20004000000 */
[----:B------:R-:W-:Y:S04]  /*13540*/  STL [R1+0xf0], R8 ;  /* 0x0000f00801007387 */ /* 0x000fe80000100800 */
[----:B------:R0:W-:Y:S04]  /*13550*/  STL [R1+0xf4], R0 ;  /* 0x0000f40001007387 */ /* 0x0001e80000100800 */
[----:B------:R1:W-:Y:S04]  /*13560*/  STL [R1+0x104], R4 ;  /* 0x0001040401007387 */ /* 0x0003e80000100800 */
[----:B------:R-:W-:Y:S01]  /*13570*/  STL [R1+0x17c], R7 ;  /* 0x00017c0701007387 */ /* 0x000fe20000100800 */
[----:B0-----:R-:W-:-:S03]  /*13580*/  SEL R0, R58, R60, !P0 ;  /* 0x0000003c3a007207 */ /* 0x001fc60004000000 */
[----:B------:R-:W2:Y:S01]  /*13590*/  LDL.LU R57, [R1+0x304] ;  /* 0x0003040001397983 */ /* 0x000ea20000300800 */
[----:B-1----:R-:W-:-:S03]  /*135a0*/  SEL R4, R58, R61, !P0 ;  /* 0x0000003d3a047207 */ /* 0x002fc60004000000 */
[----:B------:R0:W-:Y:S04]  /*135b0*/  STL [R1+0x184], R0 ;  /* 0x0001840001007387 */ /* 0x0001e80000100800 */
[----:B0-----:R-:W3:Y:S04]  /*135c0*/  LDL.LU R0, [R1+0x30c] ;  /* 0x00030c0001007983 */ /* 0x001ee80000300800 */
[----:B------:R0:W-:Y:S04]  /*135d0*/  STL [R1+0x18c], R4 ;  /* 0x00018c0401007387 */ /* 0x0001e80000100800 */
[----:B------:R-:W4:Y:S04]  /*135e0*/  LDL.LU R42, [R1+0x314] ;  /* 0x00031400012a7983 */ /* 0x000f280000300800 */
[----:B------:R-:W5:Y:S04]  /*135f0*/  LDL.LU R41, [R1+0x31c] ;  /* 0x00031c0001297983 */ /* 0x000f680000300800 */
        /* <DEDUP_REMOVED lines=23> */
[----:B0-----:R-:W5:Y:S04]  /*13770*/  LDL.LU R4, [R1+0x118] ;  /* 0x0001180001047983 */ /* 0x001f680000300800 */
[----:B------:R-:W5:Y:S04]  /*13780*/  LDL.LU R59, [R1+0x10c] ;  /* 0x00010c00013b7983 */ /* 0x000f680000300800 */
[----:B------:R-:W5:Y:S04]  /*13790*/  LDL.LU R60, [R1+0x108] ;  /* 0x00010800013c7983 */ /* 0x000f680000300800 */
[----:B------:R-:W5:Y:S01]  /*137a0*/  LDL.LU R61, [R1+0x100] ;  /* 0x00010000013d7983 */ /* 0x000f620000300800 */
[----:B--2---:R-:W-:-:S05]  /*137b0*/  SEL R57, R58, R57, !P0 ;  /* 0x000000393a397207 */ /* 0x004fca0004000000 */
[----:B------:R3:W-:Y:S02]  /*137c0*/  STL [R1+0x304], R57 ;  /* 0x0003043901007387 */ /* 0x0007e40000100800 */
[C---:B---3--:R-:W-:Y:S02]  /*137d0*/  SEL R57, R58.reuse, R0, !P0 ;  /* 0x000000003a397207 */ /* 0x048fe40004000000 */
        /* <DEDUP_REMOVED lines=19> */
[C---:B0-----:R-:W-:Y:S01]  /*13910*/  SEL R0, R58.reuse, R25, !P0 ;  /* 0x000000193a007207 */ /* 0x041fe20004000000 */
[----:B------:R-:W-:Y:S01]  /*13920*/  STL [R1+0x354], R27 ;  /* 0x0003541b01007387 */ /* 0x000fe20000100800 */
[----:B------:R-:W-:-:S03]  /*13930*/  SEL R22, R58, R22, !P0 ;  /* 0x000000163a167207 */ /* 0x000fc60004000000 */
[----:B------:R0:W-:Y:S01]  /*13940*/  STL [R1+0x35c], R0 ;  /* 0x00035c0001007387 */ /* 0x0001e20000100800 */
[----:B------:R-:W-:-:S03]  /*13950*/  SEL R20, R58, R20, !P0 ;  /* 0x000000143a147207 */ /* 0x000fc60004000000 */
[----:B------:R-:W-:Y:S01]  /*13960*/  STL [R1+0x364], R24 ;  /* 0x0003641801007387 */ /* 0x000fe20000100800 */
[C---:B------:R-:W-:Y:S02]  /*13970*/  SEL R19, R58.reuse, R19, !P0 ;  /* 0x000000133a137207 */ /* 0x040fe40004000000 */
[C---:B0-----:R-:W-:Y:S01]  /*13980*/  SEL R0, R58.reuse, R21, !P0 ;  /* 0x000000153a007207 */ /* 0x041fe20004000000 */
[----:B------:R-:W-:Y:S04]  /*13990*/  STL [R1+0x36c], R22 ;  /* 0x00036c1601007387 */ /* 0x000fe80000100800 */
        /* <DEDUP_REMOVED lines=17> */
[----:B------:R-:W-:Y:S01]  /*13ab0*/  STL [R1+0x3f8], R13 ;  /* 0x0003f80d01007387 */ /* 0x000fe20000100800 */
[----:B------:R-:W-:-:S03]  /*13ac0*/  SEL R4, R58, R4, !P0 ;  /* 0x000000043a047207 */ /* 0x000fc60004000000 */
[----:B------:R0:W-:Y:S04]  /*13ad0*/  STL [R1+0x3f4], R0 ;  /* 0x0003f40001007387 */ /* 0x0001e80000100800 */
[----:B------:R-:W-:Y:S01]  /*13ae0*/  STL [R1+0x3f0], R9 ;  /* 0x0003f00901007387 */ /* 0x000fe20000100800 */
[C---:B0-----:R-:W-:Y:S02]  /*13af0*/  SEL R0, R58.reuse, R7, !P0 ;  /* 0x000000073a007207 */ /* 0x041fe40004000000 */
        /* <DEDUP_REMOVED lines=325> */
[----:B------:R-:W-:Y:S01]  /*14f50*/  STL [R1+0x204], R42 ;  /* 0x0002042a01007387 */ /* 0x000fe20000100800 */
[----:B------:R-:W-:-:S03]  /*14f60*/  SEL R40, R58, R40, !P0 ;  /* 0x000000283a287207 */ /* 0x000fc60004000000 */
        /* <DEDUP_REMOVED lines=37> */
[----:B------:R0:W-:Y:S04]  /*151c0*/  STL [R1+0x1b8], R0 ;  /* 0x0001b80001007387 */ /* 0x0001e80000100800 */
[----:B------:R-:W-:Y:S01]  /*151d0*/  STL [R1+0x1b4], R13 ;  /* 0x0001b40d01007387 */ /* 0x000fe20000100800 */
[----:B0-----:R-:W-:-:S03]  /*151e0*/  SEL R0, R58, R9, !P0 ;  /* 0x000000093a007207 */ /* 0x001fc60004000000 */
[----:B------:R-:W-:Y:S01]  /*151f0*/  STL [R1+0x1b0], R12 ;  /* 0x0001b00c01007387 */ /* 0x000fe20000100800 */
[C---:B------:R-:W-:Y:S02]  /*15200*/  SEL R9, R58.reuse, R8, !P0 ;  /* 0x000000083a097207 */ /* 0x040fe40004000000 */
[C---:B------:R-:W-:Y:S01]  /*15210*/  SEL R8, R58.reuse, R7, !P0 ;  /* 0x000000073a087207 */ /* 0x040fe20004000000 */
[----:B------:R0:W-:Y:S01]  /*15220*/  STL [R1+0x1ac], R0 ;  /* 0x0001ac0001007387 */ /* 0x0001e20000100800 */
[----:B------:R-:W-:-:S03]  /*15230*/  SEL R7, R58, R59, !P0 ;  /* 0x0000003b3a077207 */ /* 0x000fc60004000000 */
[----:B------:R-:W-:Y:S01]  /*15240*/  STL [R1+0x1a8], R9 ;  /* 0x0001a80901007387 */ /* 0x000fe20000100800 */
[----:B0-----:R-:W-:-:S03]  /*15250*/  SEL R0, R58, R4, !P0 ;  /* 0x000000043a007207 */ /* 0x001fc60004000000 */
[----:B------:R-:W-:Y:S01]  /*15260*/  STL [R1+0x1a4], R8 ;  /* 0x0001a40801007387 */ /* 0x000fe20000100800 */
[----:B------:R-:W-:-:S03]  /*15270*/  SEL R4, R58, R60, !P0 ;  /* 0x0000003c3a047207 */ /* 0x000fc60004000000 */
[----:B------:R0:W-:Y:S04]  /*15280*/  STL [R1+0x1a0], R0 ;  /* 0x0001a00001007387 */ /* 0x0001e80000100800 */
[----:B------:R1:W-:Y:S04]  /*15290*/  STL [R1+0x19c], R7 ;  /* 0x00019c0701007387 */ /* 0x0003e80000100800 */
[----:B------:R-:W2:Y:S01]  /*152a0*/  LDL.LU R42, [R1+0x44] ;  /* 0x00004400012a7983 */ /* 0x000ea20000300800 */
[----:B0-----:R-:W-:-:S03]  /*152b0*/  SEL R0, R58, R61, !P0 ;  /* 0x0000003d3a007207 */ /* 0x001fc60004000000 */
[----:B------:R0:W-:Y:S04]  /*152c0*/  STL [R1+0x198], R4 ;  /* 0x0001980401007387 */ /* 0x0001e80000100800 */
[----:B------:R-:W3:Y:S04]  /*152d0*/  LDL.LU R41, [R1+0x40] ;  /* 0x0000400001297983 */ /* 0x000ee80000300800 */
[----:B------:R4:W-:Y:S04]  /*152e0*/  STL [R1+0x194], R0 ;  /* 0x0001940001007387 */ /* 0x0009e80000100800 */
        /* <DEDUP_REMOVED lines=22> */
[----:B-1----:R-:W5:Y:S04]  /*15450*/  LDL.LU R7, [R1+0x18] ;  /* 0x0000180001077983 */ /* 0x002f680000300800 */
[----:B0-----:R-:W5:Y:S04]  /*15460*/  LDL.LU R4, [R1+0x14] ;  /* 0x0000140001047983 */ /* 0x001f680000300800 */
[----:B------:R-:W5:Y:S04]  /*15470*/  LDL.LU R59, [R1+0x10] ;  /* 0x00001000013b7983 */ /* 0x000f680000300800 */
[----:B------:R-:W5:Y:S04]  /*15480*/  LDL.LU R60, [R1+0xc] ;  /* 0x00000c00013c7983 */ /* 0x000f680000300800 */
[----:B------:R-:W5:Y:S04]  /*15490*/  LDL.LU R61, [R1+0x8] ;  /* 0x00000800013d7983 */ /* 0x000f680000300800 */
[----:B------:R-:W5:Y:S04]  /*154a0*/  LDL.LU R57, [R1+0x4] ;  /* 0x0000040001397983 */ /* 0x000f680000300800 */
[----:B----4-:R-:W4:Y:S01]  /*154b0*/  LDL.LU R0, [R1] ;  /* 0x0000000001007983 */ /* 0x010f220000300800 */
[----:B--2---:R-:W-:-:S05]  /*154c0*/  SEL R42, R58, R42, !P0 ;  /* 0x0000002a3a2a7207 */ /* 0x004fca0004000000 */
[----:B------:R0:W-:Y:S01]  /*154d0*/  STL [R1+0x190], R42 ;  /* 0x0001902a01007387 */ /* 0x0001e20000100800 */
[----:B---3--:R-:W-:-:S03]  /*154e0*/  SEL R41, R58, R41, !P0 ;  /* 0x000000293a297207 */ /* 0x008fc60004000000 */
[----:B0-----:R-:W2:Y:S01]  /*154f0*/  LDL.LU R42, [R1+0x44b0] ;  /* 0x0044b000012a7983 */ /* 0x001ea20000300800 */
[----:B-----5:R-:W-:-:S03]  /*15500*/  SEL R40, R58, R40, !P0 ;  /* 0x000000283a287207 */ /* 0x020fc60004000000 */
[----:B------:R0:W-:Y:S01]  /*15510*/  STL [R1+0x188], R41 ;  /* 0x0001882901007387 */ /* 0x0001e20000100800 */
[C---:B------:R-:W-:Y:S02]  /*15520*/  SEL R37, R58.reuse, R37, !P0 ;  /* 0x000000253a257207 */ /* 0x040fe40004000000 */
[C---:B------:R-:W-:Y:S01]  /*15530*/  SEL R36, R58.reuse, R36, !P0 ;  /* 0x000000243a247207 */ /* 0x040fe20004000000 */
[----:B0-----:R-:W3:Y:S01]  /*15540*/  LDL.LU R41, [R1+0x44ac] ;  /* 0x0044ac0001297983 */ /* 0x001ee20000300800 */
[----:B------:R-:W-:-:S03]  /*15550*/  SEL R34, R58, R34, !P0 ;  /* 0x000000223a227207 */ /* 0x000fc60004000000 */
[----:B------:R0:W-:Y:S01]  /*15560*/  STL [R1+0x180], R40 ;  /* 0x0001802801007387 */ /* 0x0001e20000100800 */
[C---:B------:R-:W-:Y:S02]  /*15570*/  SEL R32, R58.reuse, R32, !P0 ;  /* 0x000000203a207207 */ /* 0x040fe40004000000 */
[C---:B------:R-:W-:Y:S01]  /*15580*/  SEL R30, R58.reuse, R30, !P0 ;  /* 0x0000001e3a1e7207 */ /* 0x040fe20004000000 */
[----:B0-----:R-:W5:Y:S04]  /*15590*/  LDL.LU R40, [R1+0x44a8] ;  /* 0x0044a80001287983 */ /* 0x001f680000300800 */
[----:B------:R0:W-:Y:S01]  /*155a0*/  STL [R1+0x178], R37 ;  /* 0x0001782501007387 */ /* 0x0001e20000100800 */
[C---:B------:R-:W-:Y:S02]  /*155b0*/  SEL R27, R58.reuse, R27, !P0 ;  /* 0x0000001b3a1b7207 */ /* 0x040fe40004000000 */
[C---:B------:R-:W-:Y:S01]  /*155c0*/  SEL R25, R58.reuse, R25, !P0 ;  /* 0x000000193a197207 */ /* 0x040fe20004000000 */
[----:B0-----:R-:W2:Y:S04]  /*155d0*/  LDL.LU R37, [R1+0x44a4] ;  /* 0x0044a40001257983 */ /* 0x001ea80000300800 */
[----:B------:R0:W-:Y:S01]  /*155e0*/  STL [R1+0x174], R36 ;  /* 0x0001742401007387 */ /* 0x0001e20000100800 */
[----:B------:R-:W-:-:S03]  /*155f0*/  SEL R24, R58, R24, !P0 ;  /* 0x000000183a187207 */ /* 0x000fc60004000000 */
        /* <DEDUP_REMOVED lines=55> */
[----:B------:R0:W-:Y:S04]  /*15970*/  STL [R1+0xd8], R8 ;  /* 0x0000d80801007387 */ /* 0x0001e80000100800 */
        /* <DEDUP_REMOVED lines=8> */
[----:B0-----:R-:W3:Y:S04]  /*15a00*/  LDL.LU R60, [R1+0x4444] ;  /* 0x00444400013c7983 */ /* 0x001ee80000300800 */
[----:B------:R0:W-:Y:S04]  /*15a10*/  STL [R1+0xbc], R61 ;  /* 0x0000bc3d01007387 */ /* 0x0001e80000100800 */
[----:B0-----:R-:W5:Y:S01]  /*15a20*/  LDL.LU R61, [R1+0x4440] ;  /* 0x00444000013d7983 */ /* 0x001f620000300800 */
[----:B------:R-:W-:-:S02]  /*15a30*/  SEL R57, R58, R57, !P0 ;  /* 0x000000393a397207 */ /* 0x000fc40004000000 */
[----:B----4-:R-:W-:-:S03]  /*15a40*/  SEL R0, R58, R0, !P0 ;  /* 0x000000003a007207 */ /* 0x010fc60004000000 */
[----:B------:R-:W-:Y:S04]  /*15a50*/  STL [R1+0xb8], R57 ;  /* 0x0000b83901007387 */ /* 0x000fe80000100800 */
[----:B------:R2:W-:Y:S02]  /*15a60*/  STL [R1+0xac], R0 ;  /* 0x0000ac0001007387 */ /* 0x0005e40000100800 */
[C---:B--2---:R-:W-:Y:S02]  /*15a70*/  SEL R0, R58.reuse, R59, !P0 ;  /* 0x0000003b3a007207 */ /* 0x044fe40004000000 */
[C---:B---3--:R-:W-:Y:S02]  /*15a80*/  SEL R60, R58.reuse, R60, !P0 ;  /* 0x0000003c3a3c7207 */ /* 0x048fe40004000000 */
[----:B-----5:R-:W-:-:S05]  /*15a90*/  SEL R57, R58, R61, !P0 ;  /* 0x0000003d3a397207 */ /* 0x020fca0004000000 */
[----:B------:R0:W-:Y:S04]  /*15aa0*/  STL [R1+0xa8], R57 ;  /* 0x0000a83901007387 */ /* 0x0001e80000100800 */
[----:B------:R-:W-:Y:S04]  /*15ab0*/  STL [R1+0xa4], R60 ;  /* 0x0000a43c01007387 */ /* 0x000fe80000100800 */
[----:B------:R1:W-:Y:S01]  /*15ac0*/  STL [R1+0x9c], R0 ;  /* 0x00009c0001007387 */ /* 0x0003e20000100800 */
[C---:B0-----:R-:W-:Y:S02]  /*15ad0*/  SEL R57, R58.reuse, R4, !P0 ;  /* 0x000000043a397207 */ /* 0x041fe40004000000 */
[----:B------:R-:W-:-:S02]  /*15ae0*/  SEL R4, R58, R7, !P0 ;  /* 0x000000073a047207 */ /* 0x000fc40004000000 */
[C---:B------:R-:W-:Y:S01]  /*15af0*/  SEL R7, R58.reuse, R9, !P0 ;  /* 0x000000093a077207 */ /* 0x040fe20004000000 */
[----:B------:R-:W-:Y:S01]  /*15b00*/  STL [R1+0x98], R57 ;  /* 0x0000983901007387 */ /* 0x000fe20000100800 */
[----:B-1----:R-:W-:-:S03]  /*15b10*/  SEL R0, R58, R8, !P0 ;  /* 0x000000083a007207 */ /* 0x002fc60004000000 */
[----:B------:R0:W-:Y:S04]  /*15b20*/  STL [R1+0x94], R4 ;  /* 0x0000940401007387 */ /* 0x0001e80000100800 */
[----:B------:R1:W-:Y:S04]  /*15b30*/  STL [R1+0x90], R0 ;  /* 0x0000900001007387 */ /* 0x0003e80000100800 */
[----:B------:R2:W-:Y:S01]  /*15b40*/  STL [R1+0x8c], R7 ;  /* 0x00008c0701007387 */ /* 0x0005e20000100800 */
[C---:B0-----:R-:W-:Y:S02]  /*15b50*/  SEL R4, R58.reuse, R12, !P0 ;  /* 0x0000000c3a047207 */ /* 0x041fe40004000000 */
[----:B-1----:R-:W-:-:S03]  /*15b60*/  SEL R0, R58, R13, !P0 ;  /* 0x0000000d3a007207 */ /* 0x002fc60004000000 */
[----:B------:R0:W-:Y:S01]  /*15b70*/  STL [R1+0x88], R4 ;  /* 0x0000880401007387 */ /* 0x0001e20000100800 */
[----:B--2---:R-:W-:-:S03]  /*15b80*/  SEL R7, R58, R14, !P0 ;  /* 0x0000000e3a077207 */ /* 0x004fc60004000000 */
        /* <DEDUP_REMOVED lines=54> */
[----:B------:R-:W-:Y:S04]  /*15ef0*/  STL [R1+0x14], R0 ;  /* 0x0000140001007387 */ /* 0x000fe80000100800 */
[----:B------:R1:W-:Y:S01]  /*15f00*/  STL [R1+0x10], R7 ;  /* 0x0000100701007387 */ /* 0x0003e20000100800 */
[----:B0-----:R-:W-:-:S03]  /*15f10*/  SEL R4, R58, R31, !P0 ;  /* 0x0000001f3a047207 */ /* 0x001fc60004000000 */
[----:B------:R-:W2:Y:S04]  /*15f20*/  LDL.LU R9, [R1+0x444] ;  /* 0x0004440001097983 */ /* 0x000ea80000300800 */
[----:B------:R0:W-:Y:S01]  /*15f30*/  STL [R1+0xc], R4 ;  /* 0x00000c0401007387 */ /* 0x0001e20000100800 */
[----:B-1----:R-:W1:Y:S03]  /*15f40*/  LDC R7, c[0x0][0x3ac] ;  /* 0x0000eb00ff077b82 */ /* 0x002e660000000800 */
[----:B------:R-:W3:Y:S01]  /*15f50*/  LDL.LU R8, [R1+0x440] ;  /* 0x0004400001087983 */ /* 0x000ee20000300800 */
[----:B0-----:R-:W0:Y:S01]  /*15f60*/  S2R R4, SR_TID.X ;  /* 0x0000000000047919 */ /* 0x001e220000002100 */
[----:B------:R-:W-:-:S02]  /*15f70*/  SEL R0, R58, R26, !P0 ;  /* 0x0000001a3a007207 */ /* 0x000fc40004000000 */
[----:B------:R-:W-:-:S03]  /*15f80*/  SEL R57, R58, R11, !P0 ;  /* 0x0000000b3a397207 */ /* 0x000fc60004000000 */
[----:B------:R4:W-:Y:S01]  /*15f90*/  STL [R1+0x8], R0 ;  /* 0x0000080001007387 */ /* 0x0009e20000100800 */
[C---:B------:R-:W-:Y:S02]  /*15fa0*/  SEL R61, R58.reuse, R28, !P0 ;  /* 0x0000001c3a3d7207 */ /* 0x040fe40004000000 */
[C---:B------:R-:W-:Y:S01]  /*15fb0*/  SEL R60, R58.reuse, R23, !P0 ;  /* 0x000000173a3c7207 */ /* 0x040fe20004000000 */
[----:B------:R5:W-:Y:S01]  /*15fc0*/  STL [R1+0x43dc], R57 ;  /* 0x0043dc3901007387 */ /* 0x000be20000100800 */
[C---:B------:R-:W-:Y:S02]  /*15fd0*/  SEL R59, R58.reuse, R47, !P0 ;  /* 0x0000002f3a3b7207 */ /* 0x040fe40004000000 */
[----:B----4-:R-:W-:Y:S02]  /*15fe0*/  SEL R0, R58, R53, !P0 ;  /* 0x000000353a007207 */ /* 0x010fe40004000000 */
[----:B0-----:R-:W-:-:S05]  /*15ff0*/  LOP3.LUT R4, R4, 0x1f, RZ, 0xc0, !PT ;  /* 0x0000001f04047812 */ /* 0x001fca00078ec0ff */
[----:B-1----:R-:W-:Y:S02]  /*16000*/  IMAD R4, R4, R7, RZ ;  /* 0x0000000704047224 */ /* 0x002fe400078e02ff */
[----:B------:R-:W0:Y:S01]  /*16010*/  LDC R7, c[0x0][0x3ac] ;  /* 0x0000eb00ff077b82 */ /* 0x000e220000000800 */
[C---:B------:R-:W-:Y:S01]  /*16020*/  SEL R56, R58.reuse, R38, !P0 ;  /* 0x000000263a387207 */ /* 0x040fe20004000000 */
[----:B------:R-:W-:Y:S01]  /*16030*/  STL [R1+0x43e0], R0 ;  /* 0x0043e00001007387 */ /* 0x000fe20000100800 */
[C---:B------:R-:W-:Y:S01]  /*16040*/  SEL R55, R58.reuse, R52, !P0 ;  /* 0x000000343a377207 */ /* 0x040fe20004000000 */
[----:B------:R-:W-:Y:S01]  /*16050*/  @!P3 IMAD.MOV R2, RZ, RZ, -R2 ;  /* 0x000000ffff02b224 */ /* 0x000fe200078e0a02 */
[C---:B------:R-:W-:Y:S01]  /*16060*/  SEL R54, R58.reuse, R43, !P0 ;  /* 0x0000002b3a367207 */ /* 0x040fe20004000000 */
[----:B------:R-:W-:Y:S01]  /*16070*/  STL [R1+0x43e4], R61 ;  /* 0x0043e43d01007387 */ /* 0x000fe20000100800 */
[C---:B------:R-:W-:Y:S01]  /*16080*/  SEL R44, R58.reuse, R33, !P0 ;  /* 0x000000213a2c7207 */ /* 0x040fe20004000000 */
[----:B------:R-:W-:Y:S01]  /*16090*/  @!P4 IMAD.MOV R5, RZ, RZ, -R5 ;  /* 0x000000ffff05c224 */ /* 0x000fe200078e0a05 */
[C---:B------:R-:W-:Y:S01]  /*160a0*/  SEL R45, R58.reuse, R45, !P0 ;  /* 0x0000002d3a2d7207 */ /* 0x040fe20004000000 */
[----:B------:R-:W-:Y:S01]  /*160b0*/  STL [R1+0x43e8], R60 ;  /* 0x0043e83c01007387 */ /* 0x000fe20000100800 */
[----:B------:R-:W-:Y:S01]  /*160c0*/  @!P5 IMAD.MOV R39, RZ, RZ, -R39 ;  /* 0x000000ffff27d224 */ /* 0x000fe200078e0a27 */
[----:B------:R-:W-:-:S02]  /*160d0*/  SEL R46, R58, R35, !P0 ;  /* 0x000000233a2e7207 */ /* 0x000fc40004000000 */
[----:B------:R-:W-:Y:S01]  /*160e0*/  STL [R1+0x43ec], R59 ;  /* 0x0043ec3b01007387 */ /* 0x000fe20000100800 */
[----:B------:R-:W-:Y:S01]  /*160f0*/  @!P6 IMAD.MOV R10, RZ, RZ, -R10 ;  /* 0x000000ffff0ae224 */ /* 0x000fe200078e0a0a */
[C---:B------:R-:W-:Y:S01]  /*16100*/  SEL R47, R58.reuse, R6, !P0 ;  /* 0x000000063a2f7207 */ /* 0x040fe20004000000 */
[----:B------:R-:W-:Y:S01]  /*16110*/  @!P1 IMAD.MOV R50, RZ, RZ, -R50 ;  /* 0x000000ffff329224 */ /* 0x000fe200078e0a32 */
[----:B------:R-:W-:Y:S01]  /*16120*/  STL [R1+0x43f0], R56 ;  /* 0x0043f03801007387 */ /* 0x000fe20000100800 */
[----:B------:R-:W-:-:S03]  /*16130*/  SEL R48, R58, R29, !P0 ;  /* 0x0000001d3a307207 */ /* 0x000fc60004000000 */
[----:B------:R-:W-:Y:S01]  /*16140*/  STL [R1+0x43f4], R55 ;  /* 0x0043f43701007387 */ /* 0x000fe20000100800 */
[----:B------:R-:W-:-:S03]  /*16150*/  SEL R49, R58, R2, !P0 ;  /* 0x000000023a317207 */ /* 0x000fc60004000000 */
[----:B------:R-:W-:Y:S01]  /*16160*/  STL [R1+0x43f8], R54 ;  /* 0x0043f83601007387 */ /* 0x000fe20000100800 */
[----:B------:R-:W-:-:S03]  /*16170*/  SEL R51, R58, R5, !P0 ;  /* 0x000000053a337207 */ /* 0x000fc60004000000 */
[----:B------:R-:W-:Y:S01]  /*16180*/  STL [R1+0x43fc], R44 ;  /* 0x0043fc2c01007387 */ /* 0x000fe20000100800 */
[----:B------:R-:W-:-:S03]  /*16190*/  SEL R52, R58, R39, !P0 ;  /* 0x000000273a347207 */ /* 0x000fc60004000000 */
[----:B------:R-:W-:Y:S01]  /*161a0*/  STL [R1+0x4400], R45 ;  /* 0x0044002d01007387 */ /* 0x000fe20000100800 */
[C---:B------:R-:W-:Y:S01]  /*161b0*/  SEL R53, R58.reuse, R10, !P0 ;  /* 0x0000000a3a357207 */ /* 0x040fe20004000000 */
[----:B0-----:R-:W-:Y:S01]  /*161c0*/  IMAD R40, R7, 0x20, R3 ;  /* 0x0000002007287824 */ /* 0x001fe200078e0203 */
[----:B------:R-:W-:Y:S01]  /*161d0*/  SEL R50, R58, R50, !P0 ;  /* 0x000000323a327207 */ /* 0x000fe20004000000 */
[----:B------:R-:W-:Y:S01]  /*161e0*/  STL [R1+0x4404], R46 ;  /* 0x0044042e01007387 */ /* 0x000fe20000100800 */
[----:B------:R-:W-:Y:S02]  /*161f0*/  LEA.HI.X.SX32 R2, R4, UR23, 0x1, P2 ;  /* 0x0000001704027c11 */ /* 0x000fe400090f0eff */
[C---:B------:R-:W-:Y:S01]  /*16200*/  IADD3 R4, P0, PT, R3.reuse, UR22, RZ ;  /* 0x0000001603047c10 */ /* 0x040fe2000ff1e0ff */
[----:B------:R-:W-:Y:S04]  /*16210*/  STL [R1+0x4408], R47 ;  /* 0x0044082f01007387 */ /* 0x000fe80000100800 */
[----:B------:R-:W-:Y:S01]  /*16220*/  STL [R1+0x440c], R48 ;  /* 0x00440c3001007387 */ /* 0x000fe20000100800 */
[----:B------:R-:W-:-:S03]  /*16230*/  LEA.HI.X.SX32 R42, R3, UR23, 0x1, P0 ;  /* 0x00000017032a7c11 */ /* 0x000fc600080f0eff */
[----:B------:R-:W-:Y:S01]  /*16240*/  STL [R1+0x4410], R49 ;  /* 0x0044103101007387 */ /* 0x000fe20000100800 */
[----:B------:R-:W-:-:S03]  /*16250*/  IADD3 R22, P2, PT, R40, UR22, RZ ;  /* 0x0000001628167c10 */ /* 0x000fc6000ff5e0ff */
[----:B------:R-:W-:Y:S04]  /*16260*/  STL [R1+0x4414], R51 ;  /* 0x0044143301007387 */ /* 0x000fe80000100800 */
[----:B------:R-:W-:Y:S04]  /*16270*/  STL [R1+0x4418], R52 ;  /* 0x0044183401007387 */ /* 0x000fe80000100800 */
[----:B------:R-:W-:Y:S04]  /*16280*/  STL [R1+0x441c], R53 ;  /* 0x00441c3501007387 */ /* 0x000fe80000100800 */
[----:B------:R-:W-:Y:S04]  /*16290*/  STL [R1+0x4420], R50 ;  /* 0x0044203201007387 */ /* 0x000fe80000100800 */
[----:B------:R0:W-:Y:S04]  /*162a0*/  STL [R1+0x4378], R2 ;  /* 0x0043780201007387 */ /* 0x0001e80000100800 */
[----:B------:R-:W-:Y:S04]  /*162b0*/  STL [R1+0x4384], R4 ;  /* 0x0043840401007387 */ /* 0x000fe80000100800 */
[----:B------:R-:W-:Y:S04]  /*162c0*/  STL [R1+0x437c], R42 ;  /* 0x00437c2a01007387 */ /* 0x000fe80000100800 */
[----:B------:R-:W-:Y:S04]  /*162d0*/  STL [R1+0x4388], R22 ;  /* 0x0043881601007387 */ /* 0x000fe80000100800 */
[----:B-----5:R-:W4:Y:S01]  /*162e0*/  LDL.LU R57, [R1+0x80] ;  /* 0x0000800001397983 */ /* 0x020f220000300800 */
[----:B------:R-:W-:Y:S01]  /*162f0*/  IMAD R26, R7, 0x20, R40 ;  /* 0x00000020071a7824 */ /* 0x000fe200078e0228 */
[----:B------:R-:W-:-:S04]  /*16300*/  LEA.HI.X.SX32 R40, R40, UR23, 0x1, P2 ;  /* 0x0000001728287c11 */ /* 0x000fc800090f0eff */
[----:B------:R-:W-:Y:S01]  /*16310*/  IADD3 R17, P3, PT, R26, UR22, RZ ;  /* 0x000000161a117c10 */ /* 0x000fe2000ff7e0ff */
[----:B--2---:R-:W-:-:S05]  /*16320*/  IMAD R6, R9, UR75, RZ ;  /* 0x0000004b09067c24 */ /* 0x004fca000f8e02ff */
[----:B0-----:R-:W-:Y:S01]  /*16330*/  IADD3 R2, P0, PT, R6, UR20, RZ ;  /* 0x0000001406027c10 */ /* 0x001fe2000ff1e0ff */
[----:B---3--:R-:W-:-:S04]  /*16340*/  IMAD R5, R8, UR75, RZ ;  /* 0x0000004b08057c24 */ /* 0x008fc8000f8e02ff */
[----:B------:R0:W-:Y:S01]  /*16350*/  STL [R1+0x10f0], R2 ;  /* 0x0010f00201007387 */ /* 0x0001e20000100800 */
[----:B------:R-:W-:-:S03]  /*16360*/  IADD3 R0, P1, PT, R5, UR20, RZ ;  /* 0x0000001405007c10 */ /* 0x000fc6000ff3e0ff */
[----:B------:R-:W2:Y:S04]  /*16370*/  LDL.LU R11, [R1+0xa0] ;  /* 0x0000a000010b7983 */ /* 0x000ea80000300800 */
[----:B------:R1:W-:Y:S04]  /*16380*/  STL [R1+0x10f8], R0 ;  /* 0x0010f80001007387 */ /* 0x0003e80000100800 */
[----:B------:R-:W3:Y:S04]  /*16390*/  LDL.LU R31, [R1+0xb0] ;  /* 0x0000b000011f7983 */ /* 0x000ee80000300800 */
        /* <DEDUP_REMOVED lines=19> */
[----:B------:R-:W-:Y:S04]  /*164d0*/  STL [R1+0x438c], R17 ;  /* 0x00438c1101007387 */ /* 0x000fe80000100800 */
[----:B------:R-:W-:Y:S04]  /*164e0*/  STL [R1+0x4390], R40 ;  /* 0x0043902801007387 */ /* 0x000fe80000100800 */
[----:B------:R-:W5:Y:S01]  /*164f0*/  LDL.LU R8, [R1+0x34c] ;  /* 0x00034c0001087983 */ /* 0x000f620000300800 */
[----:B0-----:R-:W-:-:S02]  /*16500*/  LEA.HI.X.SX32 R2, R6, UR21, 0x1, P0 ;  /* 0x0000001506027c11 */ /* 0x001fc400080f0eff */
[----:B-1----:R-:W-:Y:S02]  /*16510*/  LEA.HI.X.SX32 R0, R5, UR21, 0x1, P1 ;  /* 0x0000001505007c11 */ /* 0x002fe400088f0eff */
[----:B------:R-:W-:Y:S01]  /*16520*/  LEA.HI.X.SX32 R26, R26, UR23, 0x1, P3 ;  /* 0x000000171a1a7c11 */ /* 0x000fe200098f0eff */
[----:B------:R4:W-:Y:S04]  /*16530*/  STL [R1+0x10ec], R2 ;  /* 0x0010ec0201007387 */ /* 0x0009e80000100800 */
[----:B------:R-:W5:Y:S04]  /*16540*/  LDL.LU R7, [R1+0x354] ;  /* 0x0003540001077983 */ /* 0x000f680000300800 */
[----:B------:R2:W-:Y:S04]  /*16550*/  STL [R1+0x10f4], R0 ;  /* 0x0010f40001007387 */ /* 0x0005e80000100800 */
[----:B------:R-:W-:Y:S01]  /*16560*/  STL [R1+0x4394], R26 ;  /* 0x0043941a01007387 */ /* 0x000fe20000100800 */
[----:B----4-:R-:W-:-:S05]  /*16570*/  IMAD R2, R57, UR77, RZ ;  /* 0x0000004d39027c24 */ /* 0x010fca000f8e02ff */
[----:B------:R5:W-:Y:S01]  /*16580*/  STL [R1+0x4424], R2 ;  /* 0x0044240201007387 */ /* 0x000be20000100800 */
[----:B--2---:R-:W-:-:S05]  /*16590*/  IMAD R0, R11, UR77, RZ ;  /* 0x0000004d0b007c24 */ /* 0x004fca000f8e02ff */
[----:B------:R0:W-:Y:S01]  /*165a0*/  STL [R1+0x128], R0 ;  /* 0x0001280001007387 */ /* 0x0001e20000100800 */
[----:B---3--:R-:W-:Y:S02]  /*165b0*/  IMAD R3, R31, UR77, RZ ;  /* 0x0000004d1f037c24 */ /* 0x008fe4000f8e02ff */
[----:B-----5:R-:W-:-:S03]  /*165c0*/  IMAD R2, R41, UR77, RZ ;  /* 0x0000004d29027c24 */ /* 0x020fc6000f8e02ff */
[----:B------:R1:W-:Y:S01]  /*165d0*/  STL [R1+0x124], R3 ;  /* 0x0001240301007387 */ /* 0x0003e20000100800 */
[----:B0-----:R-:W-:-:S03]  /*165e0*/  IMAD R0, R37, UR77, RZ ;  /* 0x0000004d25007c24 */ /* 0x001fc6000f8e02ff */
[----:B------:R0:W-:Y:S04]  /*165f0*/  STL [R1+0x120], R2 ;  /* 0x0001200201007387 */ /* 0x0001e80000100800 */
[----:B------:R2:W-:Y:S01]  /*16600*/  STL [R1+0x11c], R0 ;  /* 0x00011c0001007387 */ /* 0x0005e20000100800 */
[----:B-1----:R-:W-:Y:S02]  /*16610*/  IMAD R3, R36, UR77, RZ ;  /* 0x0000004d24037c24 */ /* 0x002fe4000f8e02ff */
[----:B0-----:R-:W-:-:S03]  /*16620*/  IMAD R2, R34, UR77, RZ ;  /* 0x0000004d22027c24 */ /* 0x001fc6000f8e02ff */
[----:B------:R0:W-:Y:S01]  /*16630*/  STL [R1+0x118], R3 ;  /* 0x0001180301007387 */ /* 0x0001e20000100800 */
[----:B--2---:R-:W-:-:S03]  /*16640*/  IMAD R0, R32, UR77, RZ ;  /* 0x0000004d20007c24 */ /* 0x004fc6000f8e02ff */
[----:B------:R1:W-:Y:S04]  /*16650*/  STL [R1+0x114], R2 ;  /* 0x0001140201007387 */ /* 0x0003e80000100800 */
[----:B------:R2:W-:Y:S01]  /*16660*/  STL [R1+0x110], R0 ;  /* 0x0001100001007387 */ /* 0x0005e20000100800 */
[----:B0-----:R-:W-:Y:S02]  /*16670*/  IMAD R3, R30, UR77, RZ ;  /* 0x0000004d1e037c24 */ /* 0x001fe4000f8e02ff */
[----:B-1----:R-:W-:-:S03]  /*16680*/  IMAD R2, R27, UR77, RZ ;  /* 0x0000004d1b027c24 */ /* 0x002fc6000f8e02ff */
        /* <DEDUP_REMOVED lines=14> */
[----:B------:R1:W-:Y:S01]  /*16770*/  STL [R1+0xf0], R2 ;  /* 0x0000f00201007387 */ /* 0x0003e20000100800 */
[----:B------:R-:W-:-:S03]  /*16780*/  IMAD R38, R12, UR77, RZ ;  /* 0x0000004d0c267c24 */ /* 0x000fc6000f8e02ff */
[----:B------:R2:W-:Y:S01]  /*16790*/  STL [R1+0xec], R0 ;  /* 0x0000ec0001007387 */ /* 0x0005e20000100800 */
[----:B0-----:R-:W-:Y:S02]  /*167a0*/  IMAD R3, R15, UR77, RZ ;  /* 0x0000004d0f037c24 */ /* 0x001fe4000f8e02ff */
[----:B-1----:R-:W-:-:S03]  /*167b0*/  IMAD R2, R14, UR77, RZ ;  /* 0x0000004d0e027c24 */ /* 0x002fc6000f8e02ff */
[----:B------:R-:W-:Y:S01]  /*167c0*/  STL [R1+0xe8], R3 ;  /* 0x0000e80301007387 */ /* 0x000fe20000100800 */
[----:B--2---:R-:W-:Y:S02]  /*167d0*/  IMAD R0, R13, UR77, RZ ;  /* 0x0000004d0d007c24 */ /* 0x004fe4000f8e02ff */
[----:B------:R-:W-:Y:S01]  /*167e0*/  IMAD R13, R9, UR77, RZ ;  /* 0x0000004d090d7c24 */ /* 0x000fe2000f8e02ff */
[----:B------:R-:W-:Y:S01]  /*167f0*/  STL [R1+0xe4], R2 ;  /* 0x0000e40201007387 */ /* 0x000fe20000100800 */
[----:B------:R-:W-:-:S03]  /*16800*/  IMAD R39, R8, UR77, RZ ;  /* 0x0000004d08277c24 */ /* 0x000fc6000f8e02ff */
[----:B------:R-:W-:Y:S04]  /*16810*/  STL [R1+0x4428], R38 ;  /* 0x0044282601007387 */ /* 0x000fe80000100800 */
[----:B------:R0:W-:Y:S04]  /*16820*/  STL [R1+0xe0], R0 ;  /* 0x0000e00001007387 */ /* 0x0001e80000100800 */
[----:B------:R1:W-:Y:S04]  /*16830*/  STL [R1+0x442c], R13 ;  /* 0x00442c0d01007387 */ /* 0x0003e80000100800 */
[----:B------:R-:W2:Y:S04]  /*16840*/  LDL.LU R34, [R1+0x35c] ;  /* 0x00035c0001227983 */ /* 0x000ea80000300800 */
[----:B------:R-:W3:Y:S04]  /*16850*/  LDL.LU R11, [R1+0x364] ;  /* 0x00036400010b7983 */ /* 0x000ee80000300800 */
[----:B------:R-:W-:Y:S04]  /*16860*/  STL [R1+0x4430], R39 ;  /* 0x0044302701007387 */ /* 0x000fe80000100800 */
[----:B------:R-:W4:Y:S04]  /*16870*/  LDL.LU R9, [R1+0x36c] ;  /* 0x00036c0001097983 */ /* 0x000f280000300800 */
[----:B------:R-:W5:Y:S04]  /*16880*/  LDL.LU R16, [R1+0x374] ;  /* 0x0003740001107983 */ /* 0x000f680000300800 */
[----:B------:R-:W4:Y:S04]  /*16890*/  LDL.LU R25, [R1+0x37c] ;  /* 0x00037c0001197983 */ /* 0x000f280000300800 */
        /* <DEDUP_REMOVED lines=22> */
[----:B------:R-:W-:-:S03]  /*16a00*/  IMAD R21, R7, UR77, RZ ;  /* 0x0000004d07157c24 */ /* 0x000fc6000f8e02ff */
[----:B------:R-:W5:Y:S04]  /*16a10*/  LDL.LU R7, [R1+0x3b8] ;  /* 0x0003b80001077983 */ /* 0x000f680000300800 */
[----:B------:R0:W-:Y:S01]  /*16a20*/  STL [R1+0x4434], R21 ;  /* 0x0044341501007387 */ /* 0x0001e20000100800 */
[----:B--2---:R-:W-:Y:S02]  /*16a30*/  IMAD R34, R34, UR77, RZ ;  /* 0x0000004d22227c24 */ /* 0x004fe4000f8e02ff */
[----:B---3--:R-:W-:-:S03]  /*16a40*/  IMAD R11, R11, UR77, RZ ;  /* 0x0000004d0b0b7c24 */ /* 0x008fc6000f8e02ff */
[----:B------:R-:W-:Y:S04]  /*16a50*/  STL [R1+0x4438], R34 ;  /* 0x0044382201007387 */ /* 0x000fe80000100800 */
[----:B------:R2:W-:Y:S01]  /*16a60*/  STL [R1+0x443c], R11 ;  /* 0x00443c0b01007387 */ /* 0x0005e20000100800 */
[----:B----4-:R-:W-:Y:S02]  /*16a70*/  IMAD R29, R23, UR77, RZ ;  /* 0x0000004d171d7c24 */ /* 0x010fe4000f8e02ff */
[----:B-----5:R-:W-:Y:S02]  /*16a80*/  IMAD R10, R37, UR77, RZ ;  /* 0x0000004d250a7c24 */ /* 0x020fe4000f8e02ff */
[----:B------:R-:W-:Y:S02]  /*16a90*/  IMAD R37, R27, UR77, RZ ;  /* 0x0000004d1b257c24 */ /* 0x000fe4000f8e02ff */
[----:B------:R-:W-:-:S02]  /*16aa0*/  IMAD R27, R12, UR77, RZ ;  /* 0x0000004d0c1b7c24 */ /* 0x000fc4000f8e02ff */
[----:B------:R-:W3:Y:S04]  /*16ab0*/  LDL.LU R12, [R1+0x3b4] ;  /* 0x0003b400010c7983 */ /* 0x000ee80000300800 */
[----:B------:R-:W4:Y:S01]  /*16ac0*/  LDL.LU R23, [R1+0x3b0] ;  /* 0x0003b00001177983 */ /* 0x000f220000300800 */
[----:B------:R-:W-:-:S03]  /*16ad0*/  IMAD R3, R30, UR77, RZ ;  /* 0x0000004d1e037c24 */ /* 0x000fc6000f8e02ff */
[----:B------:R-:W5:Y:S04]  /*16ae0*/  LDL.LU R30, [R1+0x3ac] ;  /* 0x0003ac00011e7983 */ /* 0x000f680000300800 */
[----:B-1----:R-:W2:Y:S04]  /*16af0*/  LDL.LU R13, [R1+0x3a8] ;  /* 0x0003a800010d7983 */ /* 0x002ea80000300800 */
[----:B------:R-:W0:Y:S04]  /*16b00*/  LDL.LU R38, [R1+0x3a0] ;  /* 0x0003a00001267983 */ /* 0x000e280000300800 */
[----:B------:R-:W3:Y:S04]  /*16b10*/  LDL.LU R2, [R1+0x398] ;  /* 0x0003980001027983 */ /* 0x000ee80000300800 */
        /* <DEDUP_REMOVED lines=17> */
[----:B------:R-:W5:Y:S01]  /*16c30*/  LDL.LU R54, [R1+0x308] ;  /* 0x0003080001367983 */ /* 0x000f620000300800 */
[----:B------:R-:W-:-:S03]  /*16c40*/  IMAD R43, R59, UR77, RZ ;  /* 0x0000004d3b2b7c24 */ /* 0x000fc6000f8e02ff */
[----:B------:R-:W5:Y:S04]  /*16c50*/  LDL.LU R55, [R1+0x300] ;  /* 0x0003000001377983 */ /* 0x000f680000300800 */
[----:B------:R-:W5:Y:S01]  /*16c60*/  LDL.LU R56, [R1+0x2fc] ;  /* 0x0002fc0001387983 */ /* 0x000f620000300800 */
[----:B------:R-:W-:-:S03]  /*16c70*/  IMAD R6, R60, UR77, RZ ;  /* 0x0000004d3c067c24 */ /* 0x000fc6000f8e02ff */
[----:B------:R-:W5:Y:S01]  /*16c80*/  LDL.LU R59, [R1+0x2f8] ;  /* 0x0002f800013b7983 */ /* 0x000f620000300800 */
[----:B------:R-:W-:-:S03]  /*16c90*/  IMAD R35, R61, UR77, RZ ;  /* 0x0000004d3d237c24 */ /* 0x000fc6000f8e02ff */
[----:B------:R-:W5:Y:S01]  /*16ca0*/  LDL.LU R60, [R1+0x2f4] ;  /* 0x0002f400013c7983 */ /* 0x000f620000300800 */
[----:B------:R-:W-:-:S03]  /*16cb0*/  IMAD R5, R28, UR77, RZ ;  /* 0x0000004d1c057c24 */ /* 0x000fc6000f8e02ff */
[----:B------:R-:W5:Y:S01]  /*16cc0*/  LDL.LU R61, [R1+0x2f0] ;  /* 0x0002f000013d7983 */ /* 0x000f620000300800 */
[----:B------:R-:W-:Y:S02]  /*16cd0*/  IMAD R28, R0, UR77, RZ ;  /* 0x0000004d001c7c24 */ /* 0x000fe4000f8e02ff */
[----:B------:R-:W-:Y:S01]  /*16ce0*/  IMAD R33, R57, UR77, RZ ;  /* 0x0000004d39217c24 */ /* 0x000fe2000f8e02ff */
[----:B------:R-:W5:Y:S04]  /*16cf0*/  LDL.LU R0, [R1+0x2ec] ;  /* 0x0002ec0001007983 */ /* 0x000f680000300800 */
[----:B------:R-:W5:Y:S01]  /*16d00*/  LDL.LU R57, [R1+0x2e8] ;  /* 0x0002e80001397983 */ /* 0x000f620000300800 */
[----:B--2---:R-:W-:Y:S02]  /*16d10*/  IMAD R13, R13, UR77, RZ ;  /* 0x0000004d0d0d7c24 */ /* 0x004fe4000f8e02ff */
[----:B0-----:R-:W-:-:S03]  /*16d20*/  IMAD R21, R38, UR77, RZ ;  /* 0x0000004d26157c24 */ /* 0x001fc6000f8e02ff */
[----:B------:R4:W-:Y:S01]  /*16d30*/  STL [R1+0x17c], R13 ;  /* 0x00017c0d01007387 */ /* 0x0009e20000100800 */
[----:B---3--:R-:W-:-:S03]  /*16d40*/  IMAD R11, R2, UR77, RZ ;  /* 0x0000004d020b7c24 */ /* 0x008fc6000f8e02ff */
[----:B------:R-:W-:Y:S04]  /*16d50*/  STL [R1+0x184], R21 ;  /* 0x0001841501007387 */ /* 0x000fe80000100800 */
[----:B------:R5:W-:Y:S01]  /*16d60*/  STL [R1+0x18c], R11 ;  /* 0x00018c0b01007387 */ /* 0x000be20000100800 */
[----:B----4-:R-:W-:Y:S02]  /*16d70*/  IMAD R13, R26, UR77, RZ ;  /* 0x0000004d1a0d7c24 */ /* 0x010fe4000f8e02ff */
[----:B------:R-:W-:-:S03]  /*16d80*/  IMAD R2, R40, UR77, RZ ;  /* 0x0000004d28027c24 */ /* 0x000fc6000f8e02ff */
[----:B------:R0:W-:Y:S01]  /*16d90*/  STL [R1+0x304], R13 ;  /* 0x0003040d01007387 */ /* 0x0001e20000100800 */
[----:B-----5:R-:W-:-:S03]  /*16da0*/  IMAD R11, R17, UR77, RZ ;  /* 0x0000004d110b7c24 */ /* 0x020fc6000f8e02ff */
[----:B------:R1:W-:Y:S04]  /*16db0*/  STL [R1+0x30c], R2 ;  /* 0x00030c0201007387 */ /* 0x0003e80000100800 */
[----:B------:R2:W-:Y:S01]  /*16dc0*/  STL [R1+0x314], R11 ;  /* 0x0003140b01007387 */ /* 0x0005e20000100800 */
[----:B0-----:R-:W-:Y:S02]  /*16dd0*/  IMAD R13, R22, UR77, RZ ;  /* 0x0000004d160d7c24 */ /* 0x001fe4000f8e02ff */
[----:B-1----:R-:W-:-:S03]  /*16de0*/  IMAD R2, R42, UR77, RZ ;  /* 0x0000004d2a027c24 */ /* 0x002fc6000f8e02ff */
[----:B------:R-:W-:Y:S01]  /*16df0*/  STL [R1+0x31c], R13 ;  /* 0x00031c0d01007387 */ /* 0x000fe20000100800 */
[----:B--2---:R-:W-:Y:S02]  /*16e00*/  IMAD R11, R4, UR77, RZ ;  /* 0x0000004d040b7c24 */ /* 0x004fe4000f8e02ff */
[----:B------:R-:W-:Y:S01]  /*16e10*/  IMAD R4, R50, UR77, RZ ;  /* 0x0000004d32047c24 */ /* 0x000fe2000f8e02ff */
[----:B------:R0:W-:Y:S04]  /*16e20*/  STL [R1+0x324], R2 ;  /* 0x0003240201007387 */ /* 0x0001e80000100800 */
[----:B------:R1:W-:Y:S04]  /*16e30*/  STL [R1+0x32c], R11 ;  /* 0x00032c0b01007387 */ /* 0x0003e80000100800 */
[----:B------:R2:W-:Y:S01]  /*16e40*/  STL [R1+0x334], R4 ;  /* 0x0003340401007387 */ /* 0x0005e20000100800 */
[----:B0-----:R-:W-:-:S02]  /*16e50*/  IMAD R2, R58, UR77, RZ ;  /* 0x0000004d3a027c24 */ /* 0x001fc4000f8e02ff */
        /* <DEDUP_REMOVED lines=14> */
[----:B------:R0:W-:Y:S01]  /*16f40*/  STL [R1+0x328], R2 ;  /* 0x0003280201007387 */ /* 0x0001e20000100800 */
[----:B--2---:R-:W-:-:S03]  /*16f50*/  IMAD R4, R44, UR77, RZ ;  /* 0x0000004d2c047c24 */ /* 0x004fc6000f8e02ff */
[----:B------:R1:W-:Y:S04]  /*16f60*/  STL [R1+0x318], R11 ;  /* 0x0003180b01007387 */ /* 0x0003e80000100800 */
[----:B------:R-:W-:Y:S01]  /*16f70*/  STL [R1+0x320], R58 ;  /* 0x0003203a01007387 */ /* 0x000fe20000100800 */
[----:B0-----:R-:W-:-:S03]  /*16f80*/  IMAD R2, R54, UR77, RZ ;  /* 0x0000004d36027c24 */ /* 0x001fc6000f8e02ff */
[----:B------:R0:W-:Y:S01]  /*16f90*/  STL [R1+0x310], R4 ;  /* 0x0003100401007387 */ /* 0x0001e20000100800 */
[----:B-1----:R-:W-:-:S03]  /*16fa0*/  IMAD R11, R55, UR77, RZ ;  /* 0x0000004d370b7c24 */ /* 0x002fc6000f8e02ff */
[----:B------:R1:W-:Y:S01]  /*16fb0*/  STL [R1+0x308], R2 ;  /* 0x0003080201007387 */ /* 0x0003e20000100800 */
[----:B0-----:R-:W-:-:S03]  /*16fc0*/  IMAD R4, R56, UR77, RZ ;  /* 0x0000004d38047c24 */ /* 0x001fc6000f8e02ff */
[----:B------:R0:W-:Y:S01]  /*16fd0*/  STL [R1+0x300], R11 ;  /* 0x0003000b01007387 */ /* 0x0001e20000100800 */
[----:B-1----:R-:W-:-:S03]  /*16fe0*/  IMAD R2, R59, UR77, RZ ;  /* 0x0000004d3b027c24 */ /* 0x002fc6000f8e02ff */
[----:B------:R1:W-:Y:S01]  /*16ff0*/  STL [R1+0x2fc], R4 ;  /* 0x0002fc0401007387 */ /* 0x0003e20000100800 */
[----:B0-----:R-:W-:-:S03]  /*17000*/  IMAD R11, R60, UR77, RZ ;  /* 0x0000004d3c0b7c24 */ /* 0x001fc6000f8e02ff */
[----:B------:R0:W-:Y:S01]  /*17010*/  STL [R1+0x2f8], R2 ;  /* 0x0002f80201007387 */ /* 0x0001e20000100800 */
[----:B-1----:R-:W-:-:S03]  /*17020*/  IMAD R4, R61, UR77, RZ ;  /* 0x0000004d3d047c24 */ /* 0x002fc6000f8e02ff */
[----:B------:R1:W-:Y:S04]  /*17030*/  STL [R1+0x2f4], R11 ;  /* 0x0002f40b01007387 */ /* 0x0003e80000100800 */
[----:B------:R-:W-:Y:S01]  /*17040*/  STL [R1+0x2f0], R4 ;  /* 0x0002f00401007387 */ /* 0x000fe20000100800 */
[----:B0-----:R-:W-:Y:S02]  /*17050*/  IMAD R2, R0, UR77, RZ ;  /* 0x0000004d00027c24 */ /* 0x001fe4000f8e02ff */
[----:B------:R-:W-:Y:S01]  /*17060*/  IMAD R0, R57, UR77, RZ ;  /* 0x0000004d39007c24 */ /* 0x000fe2000f8e02ff */
[----:B-1----:R-:W2:Y:S04]  /*17070*/  LDL.LU R11, [R1+0x2e4] ;  /* 0x0002e400010b7983 */ /* 0x002ea80000300800 */
[----:B------:R0:W-:Y:S04]  /*17080*/  STL [R1+0x2ec], R2 ;  /* 0x0002ec0201007387 */ /* 0x0001e80000100800 */
[----:B------:R-:W3:Y:S04]  /*17090*/  LDL.LU R34, [R1+0x2e0] ;  /* 0x0002e00001227983 */ /* 0x000ee80000300800 */
[----:B------:R1:W-:Y:S04]  /*170a0*/  STL [R1+0x2e8], R0 ;  /* 0x0002e80001007387 */ /* 0x0003e80000100800 */
[----:B------:R-:W4:Y:S04]  /*170b0*/  LDL.LU R21, [R1+0x2dc] ;  /* 0x0002dc0001157983 */ /* 0x000f280000300800 */
[----:B------:R-:W5:Y:S04]  /*170c0*/  LDL.LU R39, [R1+0x2d8] ;  /* 0x0002d80001277983 */ /* 0x000f680000300800 */
[----:B------:R-:W5:Y:S04]  /*170d0*/  LDL.LU R13, [R1+0x2d4] ;  /* 0x0002d400010d7983 */ /* 0x000f680000300800 */
[----:B------:R-:W5:Y:S04]  /*170e0*/  LDL.LU R38, [R1+0x2d0] ;  /* 0x0002d00001267983 */ /* 0x000f680000300800 */
[----:B0-----:R-:W5:Y:S04]  /*170f0*/  LDL.LU R2, [R1+0x2cc] ;  /* 0x0002cc0001027983 */ /* 0x001f680000300800 */
        /* <DEDUP_REMOVED lines=23> */
[----:B------:R-:W5:Y:S01]  /*17270*/  LDL.LU R57, [R1+0x26c] ;  /* 0x00026c0001397983 */ /* 0x000f620000300800 */
[----:B--2---:R-:W-:-:S05]  /*17280*/  IMAD R11, R11, UR77, RZ ;  /* 0x0000004d0b0b7c24 */ /* 0x004fca000f8e02ff */
[----:B------:R5:W-:Y:S01]  /*17290*/  STL [R1+0x2e4], R11 ;  /* 0x0002e40b01007387 */ /* 0x000be20000100800 */
[----:B---3--:R-:W-:Y:S02]  /*172a0*/  IMAD R34, R34, UR77, RZ ;  /* 0x0000004d22227c24 */ /* 0x008fe4000f8e02ff */
[----:B----4-:R-:W-:-:S03]  /*172b0*/  IMAD R21, R21, UR77, RZ ;  /* 0x0000004d15157c24 */ /* 0x010fc6000f8e02ff */
[----:B------:R-:W-:Y:S01]  /*172c0*/  STL [R1+0x2e0], R34 ;  /* 0x0002e02201007387 */ /* 0x000fe20000100800 */
[----:B-----5:R-:W-:-:S03]  /*172d0*/  IMAD R11, R39, UR77, RZ ;  /* 0x0000004d270b7c24 */ /* 0x020fc6000f8e02ff */
[----:B------:R0:W-:Y:S01]  /*172e0*/  STL [R1+0x2dc], R21 ;  /* 0x0002dc1501007387 */ /* 0x0001e20000100800 */
[----:B------:R-:W-:-:S03]  /*172f0*/  IMAD R13, R13, UR77, RZ ;  /* 0x0000004d0d0d7c24 */ /* 0x000fc6000f8e02ff */
[----:B------:R1:W-:Y:S01]  /*17300*/  STL [R1+0x2d8], R11 ;  /* 0x0002d80b01007387 */ /* 0x0003e20000100800 */
[----:B0-----:R-:W-:-:S03]  /*17310*/  IMAD R21, R38, UR77, RZ ;  /* 0x0000004d26157c24 */ /* 0x001fc6000f8e02ff */
[----:B------:R0:W-:Y:S01]  /*17320*/  STL [R1+0x2d4], R13 ;  /* 0x0002d40d01007387 */ /* 0x0001e20000100800 */
[----:B-1----:R-:W-:-:S03]  /*17330*/  IMAD R11, R2, UR77, RZ ;  /* 0x0000004d020b7c24 */ /* 0x002fc6000f8e02ff */
[----:B------:R-:W-:Y:S01]  /*17340*/  STL [R1+0x2d0], R21 ;  /* 0x0002d01501007387 */ /* 0x000fe20000100800 */
[----:B------:R-:W-:Y:S02]  /*17350*/  IMAD R2, R40, UR77, RZ ;  /* 0x0000004d28027c24 */ /* 0x000fe4000f8e02ff */
[----:B0-----:R-:W-:Y:S01]  /*17360*/  IMAD R13, R26, UR77, RZ ;  /* 0x0000004d1a0d7c24 */ /* 0x001fe2000f8e02ff */
[----:B------:R0:W-:Y:S04]  /*17370*/  STL [R1+0x2cc], R11 ;  /* 0x0002cc0b01007387 */ /* 0x0001e80000100800 */
[----:B------:R1:W-:Y:S01]  /*17380*/  STL [R1+0x2c8], R13 ;  /* 0x0002c80d01007387 */ /* 0x0003e20000100800 */
[----:B0-----:R-:W-:-:S03]  /*17390*/  IMAD R11, R17, UR77, RZ ;  /* 0x0000004d110b7c24 */ /* 0x001fc6000f8e02ff */
[----:B------:R0:W-:Y:S01]  /*173a0*/  STL [R1+0x2c4], R2 ;  /* 0x0002c40201007387 */ /* 0x0001e20000100800 */
[----:B-1----:R-:W-:-:S03]  /*173b0*/  IMAD R13, R22, UR77, RZ ;  /* 0x0000004d160d7c24 */ /* 0x002fc6000f8e02ff */
[----:B------:R1:W-:Y:S01]  /*173c0*/  STL [R1+0x2c0], R11 ;  /* 0x0002c00b01007387 */ /* 0x0003e20000100800 */
[----:B0-----:R-:W-:-:S03]  /*173d0*/  IMAD R2, R42, UR77, RZ ;  /* 0x0000004d2a027c24 */ /* 0x001fc6000f8e02ff */
[----:B------:R-:W-:Y:S01]  /*173e0*/  STL [R1+0x2bc], R13 ;  /* 0x0002bc0d01007387 */ /* 0x000fe20000100800 */
[----:B-1----:R-:W-:Y:S02]  /*173f0*/  IMAD R11, R4, UR77, RZ ;  /* 0x0000004d040b7c24 */ /* 0x002fe4000f8e02ff */
        /* <DEDUP_REMOVED lines=277> */
[----:B------:R-:W-:Y:S04]  /*18550*/  STL [R1+0x4e4], R13 ;  /* 0x0004e40d01007387 */ /* 0x000fe80000100800 */
[----:B------:R1:W-:Y:S01]  /*18560*/  STL [R1+0x4ec], R2 ;  /* 0x0004ec0201007387 */ /* 0x0003e20000100800 */
[----:B0-----:R-:W-:Y:S02]  /*18570*/  IMAD R11, R4, UR77, RZ ;  /* 0x0000004d040b7c24 */ /* 0x001fe4000f8e02ff */
[----:B------:R-:W-:-:S03]  /*18580*/  IMAD R4, R50, UR77, RZ ;  /* 0x0000004d32047c24 */ /* 0x000fc6000f8e02ff */
[----:B------:R0:W-:Y:S01]  /*18590*/  STL [R1+0x4f4], R11 ;  /* 0x0004f40b01007387 */ /* 0x0001e20000100800 */
[----:B-1----:R-:W-:-:S03]  /*185a0*/  IMAD R2, R53, UR77, RZ ;  /* 0x0000004d35027c24 */ /* 0x002fc6000f8e02ff */
        /* <DEDUP_REMOVED lines=30> */
[----:B------:R-:W-:Y:S01]  /*18790*/  STL [R1+0x568], R4 ;  /* 0x0005680401007387 */ /* 0x000fe20000100800 */
[----:B------:R-:W-:-:S03]  /*187a0*/  IMAD R0, R57, UR77, RZ ;  /* 0x0000004d39007c24 */ /* 0x000fc6000f8e02ff */
[----:B0-----:R-:W2:Y:S04]  /*187b0*/  LDL.LU R11, [R1+0x84] ;  /* 0x00008400010b7983 */ /* 0x001ea80000300800 */
        /* <DEDUP_REMOVED lines=25> */
[----:B------:R-:W5:Y:S04]  /*18950*/  LDL.LU R57, [R1+0x20] ;  /* 0x0000200001397983 */ /* 0x000f680000300800 */
[----:B------:R-:W5:Y:S04]  /*18960*/  LDL.LU R26, [R1+0x1c] ;  /* 0x00001c00011a7983 */ /* 0x000f680000300800 */
[----:B------:R-:W5:Y:S04]  /*18970*/  LDL.LU R40, [R1+0x18] ;  /* 0x0000180001287983 */ /* 0x000f680000300800 */
[----:B------:R-:W5:Y:S04]  /*18980*/  LDL.LU R17, [R1+0x14] ;  /* 0x0000140001117983 */ /* 0x000f680000300800 */
[----:B------:R-:W5:Y:S04]  /*18990*/  LDL.LU R22, [R1+0x10] ;  /* 0x0000100001167983 */ /* 0x000f680000300800 */
[----:B------:R-:W5:Y:S04]  /*189a0*/  LDL.LU R42, [R1+0xc] ;  /* 0x00000c00012a7983 */ /* 0x000f680000300800 */
[----:B------:R-:W5:Y:S01]  /*189b0*/  LDL.LU R4, [R1+0x8] ;  /* 0x0000080001047983 */ /* 0x000f620000300800 */
[----:B--2---:R-:W-:-:S05]  /*189c0*/  IMAD R11, R11, UR77, RZ ;  /* 0x0000004d0b0b7c24 */ /* 0x004fca000f8e02ff */
[----:B------:R0:W-:Y:S01]  /*189d0*/  STL [R1+0x57c], R11 ;  /* 0x00057c0b01007387 */ /* 0x0001e20000100800 */
[----:B---3--:R-:W-:-:S03]  /*189e0*/  IMAD R34, R34, UR77, RZ ;  /* 0x0000004d22227c24 */ /* 0x008fc6000f8e02ff */
[----:B0-----:R-:W2:Y:S01]  /*189f0*/  LDL.LU R11, [R1+0x443c] ;  /* 0x00443c00010b7983 */ /* 0x001ea20000300800 */
[----:B----4-:R-:W-:-:S03]  /*18a00*/  IMAD R21, R21, UR77, RZ ;  /* 0x0000004d15157c24 */ /* 0x010fc6000f8e02ff */
[----:B------:R0:W-:Y:S01]  /*18a10*/  STL [R1+0x584], R34 ;  /* 0x0005842201007387 */ /* 0x0001e20000100800 */
[----:B-----5:R-:W-:Y:S02]  /*18a20*/  IMAD R39, R39, UR77, RZ ;  /* 0x0000004d27277c24 */ /* 0x020fe4000f8e02ff */
[----:B------:R-:W-:Y:S01]  /*18a30*/  IMAD R13, R13, UR77, RZ ;  /* 0x0000004d0d0d7c24 */ /* 0x000fe2000f8e02ff */
[----:B0-----:R-:W3:Y:S01]  /*18a40*/  LDL.LU R34, [R1+0x4438] ;  /* 0x0044380001227983 */ /* 0x001ee20000300800 */
[----:B------:R-:W-:-:S03]  /*18a50*/  IMAD R38, R38, UR77, RZ ;  /* 0x0000004d26267c24 */ /* 0x000fc6000f8e02ff */
[----:B------:R0:W-:Y:S01]  /*18a60*/  STL [R1+0x58c], R21 ;  /* 0x00058c1501007387 */ /* 0x0001e20000100800 */
[----:B------:R-:W-:Y:S02]  /*18a70*/  IMAD R2, R2, UR77, RZ ;  /* 0x0000004d02027c24 */ /* 0x000fe4000f8e02ff */
[----:B------:R-:W-:Y:S01]  /*18a80*/  IMAD R50, R50, UR77, RZ ;  /* 0x0000004d32327c24 */ /* 0x000fe2000f8e02ff */
[----:B0-----:R-:W4:Y:S04]  /*18a90*/  LDL.LU R21, [R1+0x4434] ;  /* 0x0044340001157983 */ /* 0x001f280000300800 */
[----:B------:R0:W-:Y:S01]  /*18aa0*/  STL [R1+0x590], R39 ;  /* 0x0005902701007387 */ /* 0x0001e20000100800 */
[----:B------:R-:W-:Y:S02]  /*18ab0*/  IMAD R53, R53, UR77, RZ ;  /* 0x0000004d35357c24 */ /* 0x000fe4000f8e02ff */
[----:B------:R-:W-:Y:S01]  /*18ac0*/  IMAD R52, R52, UR77, RZ ;  /* 0x0000004d34347c24 */ /* 0x000fe2000f8e02ff */
[----:B0-----:R-:W5:Y:S04]  /*18ad0*/  LDL.LU R39, [R1+0x4430] ;  /* 0x0044300001277983 */ /* 0x001f680000300800 */
[----:B------:R0:W-:Y:S01]  /*18ae0*/  STL [R1+0x598], R13 ;  /* 0x0005980d01007387 */ /* 0x0001e20000100800 */
[----:B------:R-:W-:-:S03]  /*18af0*/  IMAD R51, R51, UR77, RZ ;  /* 0x0000004d33337c24 */ /* 0x000fc6000f8e02ff */
[----:B0-----:R-:W2:Y:S04]  /*18b00*/  LDL.LU R13, [R1+0x442c] ;  /* 0x00442c00010d7983 */ /* 0x001ea80000300800 */
        /* <DEDUP_REMOVED lines=14> */
[----:B0-----:R-:W3:Y:S04]  /*18bf0*/  LDL.LU R52, [R1+0x4418] ;  /* 0x0044180001347983 */ /* 0x001ee80000300800 */
        /* <DEDUP_REMOVED lines=8> */
[----:B0-----:R-:W4:Y:S04]  /*18c80*/  LDL.LU R48, [R1+0x440c] ;  /* 0x00440c0001307983 */ /* 0x001f280000300800 */
        /* <DEDUP_REMOVED lines=8> */
[----:B0-----:R-:W5:Y:S04]  /*18d10*/  LDL.LU R45, [R1+0x4400] ;  /* 0x00440000012d7983 */ /* 0x001f680000300800 */
        /* <DEDUP_REMOVED lines=9> */
[----:B------:R0:W-:Y:S04]  /*18db0*/  STL [R1+0x604], R56 ;  /* 0x0006043801007387 */ /* 0x0001e80000100800 */
        /* <DEDUP_REMOVED lines=10> */
[----:B0-----:R-:W5:Y:S01]  /*18e60*/  LDL.LU R57, [R1+0x43dc] ;  /* 0x0043dc0001397983 */ /* 0x001f620000300800 */
[----:B------:R-:W-:-:S05]  /*18e70*/  IMAD R26, R26, UR77, RZ ;  /* 0x0000004d1a1a7c24 */ /* 0x000fca000f8e02ff */
[----:B------:R0:W-:Y:S02]  /*18e80*/  STL [R1+0x630], R26 ;  /* 0x0006301a01007387 */ /* 0x0001e40000100800 */
[----:B0-----:R-:W-:Y:S02]  /*18e90*/  IMAD R26, R40, UR77, RZ ;  /* 0x0000004d281a7c24 */ /* 0x001fe4000f8e02ff */
[----:B------:R-:W-:Y:S02]  /*18ea0*/  IMAD R40, R17, UR77, RZ ;  /* 0x0000004d11287c24 */ /* 0x000fe4000f8e02ff */
[----:B------:R-:W-:Y:S01]  /*18eb0*/  IMAD R17, R22, UR77, RZ ;  /* 0x0000004d16117c24 */ /* 0x000fe2000f8e02ff */
[----:B------:R0:W-:Y:S01]  /*18ec0*/  STL [R1+0x638], R26 ;  /* 0x0006381a01007387 */ /* 0x0001e20000100800 */
[----:B------:R-:W-:-:S03]  /*18ed0*/  IMAD R22, R4, UR77, RZ ;  /* 0x0000004d04167c24 */ /* 0x000fc6000f8e02ff */
[----:B------:R-:W-:Y:S04]  /*18ee0*/  STL [R1+0x640], R40 ;  /* 0x0006402801007387 */ /* 0x000fe80000100800 */
[----:B------:R-:W-:Y:S01]  /*18ef0*/  STL [R1+0x648], R17 ;  /* 0x0006481101007387 */ /* 0x000fe20000100800 */
[----:B0-----:R-:W-:-:S05]  /*18f00*/  IMAD R26, R42, UR77, RZ ;  /* 0x0000004d2a1a7c24 */ /* 0x001fca000f8e02ff */
[----:B------:R-:W-:Y:S04]  /*18f10*/  STL [R1+0x64c], R26 ;  /* 0x00064c1a01007387 */ /* 0x000fe80000100800 */
[----:B------:R3:W-:Y:S01]  /*18f20*/  STL [R1+0x654], R22 ;  /* 0x0006541601007387 */ /* 0x0007e20000100800 */
[----:B--2---:R-:W-:Y:S02]  /*18f30*/  IMAD R42, R53, UR77, RZ ;  /* 0x0000004d352a7c24 */ /* 0x004fe4000f8e02ff */
[----:B---3--:R-:W-:Y:S02]  /*18f40*/  IMAD R22, R49, UR77, RZ ;  /* 0x0000004d31167c24 */ /* 0x008fe4000f8e02ff */
[----:B----4-:R-:W-:Y:S02]  /*18f50*/  IMAD R40, R46, UR77, RZ ;  /* 0x0000004d2e287c24 */ /* 0x010fe4000f8e02ff */
[----:B-----5:R-:W-:-:S02]  /*18f60*/  IMAD R26, R45, UR77, RZ ;  /* 0x0000004d2d1a7c24 */ /* 0x020fc4000f8e02ff */
[----:B------:R-:W-:Y:S02]  /*18f70*/  IMAD R4, R0, UR77, RZ ;  /* 0x0000004d00047c24 */ /* 0x000fe4000f8e02ff */
[----:B------:R-:W-:Y:S02]  /*18f80*/  IMAD R0, R61, UR77, RZ ;  /* 0x0000004d3d007c24 */ /* 0x000fe4000f8e02ff */
[----:B------:R-:W-:-:S05]  /*18f90*/  IMAD R17, R57, UR77, RZ ;  /* 0x0000004d39117c24 */ /* 0x000fca000f8e02ff */
[----:B------:R0:W-:Y:S04]  /*18fa0*/  STL [R1+0x65c], R17 ;  /* 0x00065c1101007387 */ /* 0x0001e80000100800 */
        /* <DEDUP_REMOVED lines=12> */
[----:B------:R-:W-:Y:S04]  /*19070*/  STL [R1+0x690], R4 ;  /* 0x0006900401007387 */ /* 0x000fe80000100800 */
[----:B------:R1:W-:Y:S01]  /*19080*/  STL [R1+0x694], R0 ;  /* 0x0006940001007387 */ /* 0x0003e20000100800 */
[----:B0-----:R-:W-:-:S03]  /*19090*/  IMAD R17, R47, UR77, RZ ;  /* 0x0000004d2f117c24 */ /* 0x001fc6000f8e02ff */
[----:B------:R-:W2:Y:S01]  /*190a0*/  LDL R47, [R1+0x104] ;  /* 0x00010400012f7983 */ /* 0x000ea20000100800 */
[----:B-1----:R-:W-:-:S03]  /*190b0*/  IMAD R0, R48, UR77, RZ ;  /* 0x0000004d30007c24 */ /* 0x002fc6000f8e02ff */
[----:B------:R-:W3:Y:S04]  /*190c0*/  LDL R48, [R1+0x108] ;  /* 0x0001080001307983 */ /* 0x000ee80000100800 */
[----:B------:R-:W-:Y:S04]  /*190d0*/  STL [R1+0x444], R0 ;  /* 0x0004440001007387 */ /* 0x000fe80000100800 */
[----:B------:R-:W4:Y:S04]  /*190e0*/  LDL R46, [R1+0x100] ;  /* 0x00010000012e7983 */ /* 0x000f280000100800 */
[----:B------:R-:W5:Y:S04]  /*190f0*/  LDL R45, [R1+0xfc] ;  /* 0x0000fc00012d7983 */ /* 0x000f680000100800 */
[----:B------:R-:W2:Y:S04]  /*19100*/  LDL R44, [R1+0xf8] ;  /* 0x0000f800012c7983 */ /* 0x000ea80000100800 */
[----:B------:R-:W2:Y:S04]  /*19110*/  LDL R54, [R1+0xf4] ;  /* 0x0000f40001367983 */ /* 0x000ea80000100800 */
[----:B------:R-:W2:Y:S04]  /*19120*/  LDL R55, [R1+0xf0] ;  /* 0x0000f00001377983 */ /* 0x000ea80000100800 */
[----:B------:R-:W2:Y:S04]  /*19130*/  LDL R56, [R1+0xec] ;  /* 0x0000ec0001387983 */ /* 0x000ea80000100800 */
[----:B------:R-:W2:Y:S04]  /*19140*/  LDL R59, [R1+0xe8] ;  /* 0x0000e800013b7983 */ /* 0x000ea80000100800 */
[----:B------:R-:W2:Y:S04]  /*19150*/  LDL R60, [R1+0xe4] ;  /* 0x0000e400013c7983 */ /* 0x000ea80000100800 */
[----:B------:R-:W2:Y:S04]  /*19160*/  LDL R61, [R1+0xe0] ;  /* 0x0000e000013d7983 */ /* 0x000ea80000100800 */
[----:B------:R-:W-:Y:S01]  /*19170*/  STL [R1+0x69c], R26 ;  /* 0x00069c1a01007387 */ /* 0x000fe20000100800 */
[----:B------:R-:W-:-:S03]  /*19180*/  IMAD R4, R51, UR77, RZ ;  /* 0x0000004d33047c24 */ /* 0x000fc6000f8e02ff */
[----:B------:R0:W-:Y:S04]  /*19190*/  STL [R1+0x4398], R26 ;  /* 0x0043981a01007387 */ /* 0x0001e80000100800 */
[----:B------:R-:W2:Y:S01]  /*191a0*/  LDL R49, [R1+0x110] ;  /* 0x0001100001317983 */ /* 0x000ea20000100800 */
[----:B------:R-:W-:-:S03]  /*191b0*/  IMAD R57, R52, UR77, RZ ;  /* 0x0000004d34397c24 */ /* 0x000fc6000f8e02ff */
[----:B0-----:R-:W2:Y:S04]  /*191c0*/  LDL R26, [R1+0x10c] ;  /* 0x00010c00011a7983 */ /* 0x001ea80000100800 */
[----:B------:R-:W-:Y:S04]  /*191d0*/  STL [R1+0x6a4], R40 ;  /* 0x0006a42801007387 */ /* 0x000fe80000100800 */
[----:B------:R0:W-:Y:S04]  /*191e0*/  STL [R1+0x439c], R40 ;  /* 0x00439c2801007387 */ /* 0x0001e80000100800 */
[----:B------:R-:W2:Y:S04]  /*191f0*/  LDL R51, [R1+0x118] ;  /* 0x0001180001337983 */ /* 0x000ea80000100800 */
[----:B0-----:R-:W2:Y:S04]  /*19200*/  LDL R40, [R1+0x114] ;  /* 0x0001140001287983 */ /* 0x001ea80000100800 */
[----:B------:R-:W-:Y:S04]  /*19210*/  STL [R1+0x6ac], R17 ;  /* 0x0006ac1101007387 */ /* 0x000fe80000100800 */
[----:B------:R0:W-:Y:S04]  /*19220*/  STL [R1+0x43a0], R17 ;  /* 0x0043a01101007387 */ /* 0x0001e80000100800 */
[----:B------:R-:W2:Y:S04]  /*19230*/  LDL R52, [R1+0x120] ;  /* 0x0001200001347983 */ /* 0x000ea80000100800 */
[----:B------:R-:W3:Y:S04]  /*19240*/  LDL R53, [R1+0x124] ;  /* 0x0001240001357983 */ /* 0x000ee80000100800 */
[----:B0-----:R-:W3:Y:S04]  /*19250*/  LDL R17, [R1+0x11c] ;  /* 0x00011c0001117983 */ /* 0x001ee80000100800 */
[----:B------:R-:W-:Y:S04]  /*19260*/  STL [R1+0x6b4], R22 ;  /* 0x0006b41601007387 */ /* 0x000fe80000100800 */
[----:B------:R0:W-:Y:S04]  /*19270*/  STL [R1+0x43a4], R22 ;  /* 0x0043a41601007387 */ /* 0x0001e80000100800 */
[----:B0-----:R-:W3:Y:S04]  /*19280*/  LDL R22, [R1+0x128] ;  /* 0x0001280001167983 */ /* 0x001ee80000100800 */
[----:B------:R-:W-:Y:S04]  /*19290*/  STL [R1+0x6b8], R4 ;  /* 0x0006b80401007387 */ /* 0x000fe80000100800 */
[----:B------:R0:W-:Y:S04]  /*192a0*/  STL [R1+0x43a8], R4 ;  /* 0x0043a80401007387 */ /* 0x0001e80000100800 */
[----:B------:R-:W-:Y:S01]  /*192b0*/  STL [R1+0x43ac], R2 ;  /* 0x0043ac0201007387 */ /* 0x000fe20000100800 */
[----:B0-----:R-:W-:-:S03]  /*192c0*/  SHF.R.S32.HI R4, RZ, 0x1f, R2 ;  /* 0x0000001fff047819 */ /* 0x001fc60000011402 */
[----:B------:R-:W-:Y:S01]  /*192d0*/  STL [R1+0x6c0], R57 ;  /* 0x0006c03901007387 */ /* 0x000fe20000100800 */
[----:B------:R-:W-:-:S03]  /*192e0*/  IMAD R0, R50, UR77, RZ ;  /* 0x0000004d32007c24 */ /* 0x000fc6000f8e02ff */
[----:B------:R2:W-:Y:S04]  /*192f0*/  STL [R1+0xdc], R4 ;  /* 0x0000dc0401007387 */ /* 0x0005e80000100800 */
[----:B------:R-:W-:Y:S04]  /*19300*/  STL [R1+0x43b0], R57 ;  /* 0x0043b03901007387 */ /* 0x000fe80000100800 */
[----:B------:R-:W-:Y:S04]  /*19310*/  STL [R1+0x6c8], R42 ;  /* 0x0006c82a01007387 */ /* 0x000fe80000100800 */
[----:B------:R-:W-:Y:S01]  /*19320*/  STL [R1+0x43b4], R42 ;  /* 0x0043b42a01007387 */ /* 0x000fe20000100800 */
[----:B------:R-:W-:-:S02]  /*19330*/  IMAD R9, R9, UR77, RZ ;  /* 0x0000004d09097c24 */ /* 0x000fc4000f8e02ff */
[----:B------:R-:W-:Y:S02]  /*19340*/  IMAD R16, R16, UR77, RZ ;  /* 0x0000004d10107c24 */ /* 0x000fe4000f8e02ff */
[----:B------:R-:W-:Y:S02]  /*19350*/  IMAD R25, R25, UR77, RZ ;  /* 0x0000004d19197c24 */ /* 0x000fe4000f8e02ff */
[----:B------:R-:W-:Y:S02]  /*19360*/  IMAD R8, R8, UR77, RZ ;  /* 0x0000004d08087c24 */ /* 0x000fe4000f8e02ff */
[----:B------:R-:W-:Y:S02]  /*19370*/  IMAD R20, R20, UR77, RZ ;  /* 0x0000004d14147c24 */ /* 0x000fe4000f8e02ff */
[----:B------:R-:W-:Y:S02]  /*19380*/  IMAD R18, R18, UR77, RZ ;  /* 0x0000004d12127c24 */ /* 0x000fe4000f8e02ff */
[----:B------:R-:W-:-:S02]  /*19390*/  IMAD R19, R19, UR77, RZ ;  /* 0x0000004d13137c24 */ /* 0x000fc4000f8e02ff */
[----:B------:R-:W-:Y:S01]  /*193a0*/  IMAD R32, R32, UR77, RZ ;  /* 0x0000004d20207c24 */ /* 0x000fe2000f8e02ff */
[----:B--2---:R-:W-:Y:S02]  /*193b0*/  SHF.R.S32.HI R4, RZ, 0x1f, R52 ;  /* 0x0000001fff047819 */ /* 0x004fe40000011434 */
[----:B---3--:R-:W-:-:S05]  /*193c0*/  SHF.R.S32.HI R2, RZ, 0x1f, R22 ;  /* 0x0000001fff027819 */ /* 0x008fca0000011416 */
[----:B------:R0:W-:Y:S04]  /*193d0*/  STL [R1+0xd8], R2 ;  /* 0x0000d80201007387 */ /* 0x0001e80000100800 */
[----:B------:R-:W-:Y:S01]  /*193e0*/  STL [R1+0x6d0], R0 ;  /* 0x0006d00001007387 */ /* 0x000fe20000100800 */
[----:B0-----:R-:W-:-:S03]  /*193f0*/  SHF.R.S32.HI R2, RZ, 0x1f, R53 ;  /* 0x0000001fff027819 */ /* 0x001fc60000011435 */
[----:B------:R0:W-:Y:S04]  /*19400*/  STL [R1+0x43b8], R0 ;  /* 0x0043b80001007387 */ /* 0x0001e80000100800 */
[----:B------:R1:W-:Y:S01]  /*19410*/  STL [R1+0xd4], R2 ;  /* 0x0000d40201007387 */ /* 0x0003e20000100800 */
[----:B0-----:R-:W-:-:S03]  /*19420*/  SHF.R.S32.HI R0, RZ, 0x1f, R17 ;  /* 0x0000001fff007819 */ /* 0x001fc60000011411 */
[----:B------:R0:W-:Y:S01]  /*19430*/  STL [R1+0xd0], R4 ;  /* 0x0000d00401007387 */ /* 0x0001e20000100800 */
[----:B-1----:R-:W-:-:S03]  /*19440*/  SHF.R.S32.HI R2, RZ, 0x1f, R51 ;  /* 0x0000001fff027819 */ /* 0x002fc60000011433 */
        /* <DEDUP_REMOVED lines=11> */
[----:B----4-:R-:W-:-:S03]  /*19500*/  SHF.R.S32.HI R2, RZ, 0x1f, R46 ;  /* 0x0000001fff027819 */ /* 0x010fc6000001142e */
[----:B------:R0:W-:Y:S01]  /*19510*/  STL [R1+0xb4], R0 ;  /* 0x0000b40001007387 */ /* 0x0001e20000100800 */
[----:B-----5:R-:W-:-:S03]  /*19520*/  SHF.R.S32.HI R4, RZ, 0x1f, R45 ;  /* 0x0000001fff047819 */ /* 0x020fc6000001142d */
        /* <DEDUP_REMOVED lines=14> */
[----:B------:R-:W-:Y:S04]  /*19610*/  STL [R1+0x94], R4 ;  /* 0x0000940401007387 */ /* 0x000fe80000100800 */
[----:B------:R-:W-:Y:S01]  /*19620*/  STL [R1+0x4368], R38 ;  /* 0x0043682601007387 */ /* 0x000fe20000100800 */
[----:B-1----:R-:W-:-:S03]  /*19630*/  SHF.R.S32.HI R2, RZ, 0x1f, R38 ;  /* 0x0000001fff027819 */ /* 0x002fc60000011426 */
[----:B------:R0:W-:Y:S04]  /*19640*/  STL [R1+0x90], R0 ;  /* 0x0000900001007387 */ /* 0x0001e80000100800 */
[----:B------:R1:W-:Y:S01]  /*19650*/  STL [R1+0x8c], R2 ;  /* 0x00008c0201007387 */ /* 0x0003e20000100800 */
[----:B0-----:R-:W-:-:S03]  /*19660*/  SHF.R.S32.HI R0, RZ, 0x1f, R13 ;  /* 0x0000001fff007819 */ /* 0x001fc6000001140d */
[----:B------:R-:W-:Y:S01]  /*19670*/  STL [R1+0x4360], R13 ;  /* 0x0043600d01007387 */ /* 0x000fe20000100800 */
[----:B-1----:R-:W-:-:S03]  /*19680*/  SHF.R.S32.HI R2, RZ, 0x1f, R39 ;  /* 0x0000001fff027819 */ /* 0x002fc60000011427 */
[----:B------:R0:W-:Y:S04]  /*19690*/  STL [R1+0x88], R0 ;  /* 0x0000880001007387 */ /* 0x0001e80000100800 */
[----:B------:R-:W-:Y:S04]  /*196a0*/  STL [R1+0x4364], R39 ;  /* 0x0043642701007387 */ /* 0x000fe80000100800 */
        /* <DEDUP_REMOVED lines=36> */
[----:B------:R1:W-:Y:S04]  /*198f0*/  STL [R1+0x54], R2 ;  /* 0x0000540201007387 */ /* 0x0003e80000100800 */
[----:B------:R-:W2:Y:S01]  /*19900*/  LDL R55, [R1+0x17c] ;  /* 0x00017c0001377983 */ /* 0x000ea20000100800 */
[----:B------:R-:W-:Y:S01]  /*19910*/  IMAD R31, R31, UR77, RZ ;  /* 0x0000004d1f1f7c24 */ /* 0x000fe2000f8e02ff */
[----:B0-----:R-:W-:Y:S01]  /*19920*/  SHF.R.S32.HI R0, RZ, 0x1f, R6 ;  /* 0x0000001fff007819 */ /* 0x001fe20000011406 */
[----:B------:R-:W-:Y:S01]  /*19930*/  IMAD R15, R15, UR77, RZ ;  /* 0x0000004d0f0f7c24 */ /* 0x000fe2000f8e02ff */
[----:B------:R-:W3:Y:S02]  /*19940*/  LDL R61, [R1+0x184] ;  /* 0x00018400013d7983 */ /* 0x000ee40000100800 */
[----:B-1----:R-:W-:-:S02]  /*19950*/  SHF.R.S32.HI R2, RZ, 0x1f, R31 ;  /* 0x0000001fff027819 */ /* 0x002fc4000001141f */
[----:B------:R0:W-:Y:S01]  /*19960*/  STL [R1+0x50], R0 ;  /* 0x0000500001007387 */ /* 0x0001e20000100800 */
[----:B------:R-:W-:Y:S01]  /*19970*/  IMAD R41, R41, UR77, RZ ;  /* 0x0000004d29297c24 */ /* 0x000fe2000f8e02ff */
[----:B------:R-:W-:Y:S02]  /*19980*/  SHF.R.S32.HI R4, RZ, 0x1f, R15 ;  /* 0x0000001fff047819 */ /* 0x000fe4000001140f */
[----:B------:R-:W4:Y:S04]  /*19990*/  LDL R60, [R1+0x18c] ;  /* 0x00018c00013c7983 */ /* 0x000f280000100800 */
[----:B------:R-:W5:Y:S01]  /*199a0*/  LDL R59, [R1+0x304] ;  /* 0x00030400013b7983 */ /* 0x000f620000100800 */
[----:B0-----:R-:W-:-:S03]  /*199b0*/  SHF.R.S32.HI R0, RZ, 0x1f, R29 ;  /* 0x0000001fff007819 */ /* 0x001fc6000001141d */
[----:B------:R-:W3:Y:S04]  /*199c0*/  LDL R56, [R1+0x30c] ;  /* 0x00030c0001387983 */ /* 0x000ee80000100800 */
[----:B------:R-:W-:Y:S04]  /*199d0*/  STL [R1+0x43d0], R6 ;  /* 0x0043d00601007387 */ /* 0x000fe80000100800 */
[----:B------:R-:W-:Y:S01]  /*199e0*/  STL [R1+0x43d4], R31 ;  /* 0x0043d41f01007387 */ /* 0x000fe20000100800 */
[----:B------:R-:W-:-:S03]  /*199f0*/  IMAD R24, R24, UR77, RZ ;  /* 0x0000004d18187c24 */ /* 0x000fc6000f8e02ff */
[----:B------:R0:W-:Y:S04]  /*19a00*/  STL [R1+0x4c], R2 ;  /* 0x00004c0201007387 */ /* 0x0001e80000100800 */
[----:B------:R-:W-:Y:S04]  /*19a10*/  STL [R1+0x43d8], R29 ;  /* 0x0043d81d01007387 */ /* 0x000fe80000100800 */
[----:B------:R1:W-:Y:S01]  /*19a20*/  STL [R1+0x48], R0 ;  /* 0x0000480001007387 */ /* 0x0003e20000100800 */
[----:B0-----:R-:W-:-:S03]  /*19a30*/  SHF.R.S32.HI R2, RZ, 0x1f, R35 ;  /* 0x0000001fff027819 */ /* 0x001fc60000011423 */
[----:B------:R0:W-:Y:S04]  /*19a40*/  STL [R1+0x44], R4 ;  /* 0x0000440401007387 */ /* 0x0001e80000100800 */
[----:B------:R-:W3:Y:S01]  /*19a50*/  LDL R45, [R1+0x314] ;  /* 0x00031400012d7983 */ /* 0x000ee20000100800 */
[----:B-1----:R-:W-:-:S03]  /*19a60*/  SHF.R.S32.HI R0, RZ, 0x1f, R41 ;  /* 0x0000001fff007819 */ /* 0x002fc60000011429 */
[----:B------:R1:W-:Y:S01]  /*19a70*/  STL [R1+0x40], R2 ;  /* 0x0000400201007387 */ /* 0x0003e20000100800 */
[----:B0-----:R-:W-:-:S03]  /*19a80*/  SHF.R.S32.HI R4, RZ, 0x1f, R24 ;  /* 0x0000001fff047819 */ /* 0x001fc60000011418 */
[----:B------:R0:W-:Y:S01]  /*19a90*/  STL [R1+0x3c], R0 ;  /* 0x00003c0001007387 */ /* 0x0001e20000100800 */
[----:B------:R-:W-:Y:S01]  /*19aa0*/  IMAD R14, R14, UR77, RZ ;  /* 0x0000004d0e0e7c24 */ /* 0x000fe2000f8e02ff */
[----:B-1----:R-:W-:Y:S02]  /*19ab0*/  SHF.R.S32.HI R2, RZ, 0x1f, R10 ;  /* 0x0000001fff027819 */ /* 0x002fe4000001140a */
[----:B0-----:R-:W-:-:S03]  /*19ac0*/  SHF.R.S32.HI R0, RZ, 0x1f, R37 ;  /* 0x0000001fff007819 */ /* 0x001fc60000011425 */
[----:B------:R0:W-:Y:S04]  /*19ad0*/  STL [R1+0x38], R2 ;  /* 0x0000380201007387 */ /* 0x0001e80000100800 */
[----:B------:R1:W-:Y:S01]  /*19ae0*/  STL [R1+0x34], R4 ;  /* 0x0000340401007387 */ /* 0x0003e20000100800 */
[----:B------:R-:W-:-:S03]  /*19af0*/  IMAD R36, R36, UR77, RZ ;  /* 0x0000004d24247c24 */ /* 0x000fc6000f8e02ff */
[----:B------:R1:W-:Y:S01]  /*19b00*/  STL [R1+0x30], R0 ;  /* 0x0000300001007387 */ /* 0x0003e20000100800 */
[----:B0-----:R-:W-:Y:S02]  /*19b10*/  SHF.R.S32.HI R2, RZ, 0x1f, R27 ;  /* 0x0000001fff027819 */ /* 0x001fe4000001141b */
[----:B-1----:R-:W-:-:S03]  /*19b20*/  SHF.R.S32.HI R4, RZ, 0x1f, R5 ;  /* 0x0000001fff047819 */ /* 0x002fc60000011405 */
[----:B------:R0:W-:Y:S01]  /*19b30*/  STL [R1+0x2c], R2 ;  /* 0x00002c0201007387 */ /* 0x0001e20000100800 */
[----:B------:R-:W-:-:S03]  /*19b40*/  SHF.R.S32.HI R0, RZ, 0x1f, R14 ;  /* 0x0000001fff007819 */ /* 0x000fc6000001140e */
[----:B------:R-:W-:Y:S04]  /*19b50*/  STL [R1+0x28], R4 ;  /* 0x0000280401007387 */ /* 0x000fe80000100800 */
[----:B------:R-:W4:Y:S01]  /*19b60*/  LDL R46, [R1+0x31c] ;  /* 0x00031c00012e7983 */ /* 0x000f220000100800 */
[----:B0-----:R-:W-:-:S03]  /*19b70*/  SHF.R.S32.HI R2, RZ, 0x1f, R28 ;  /* 0x0000001fff027819 */ /* 0x001fc6000001141c */
[----:B------:R0:W-:Y:S01]  /*19b80*/  STL [R1+0x24], R0 ;  /* 0x0000240001007387 */ /* 0x0001e20000100800 */
[----:B------:R-:W-:-:S03]  /*19b90*/  IMAD R7, R7, UR77, RZ ;  /* 0x0000004d07077c24 */ /* 0x000fc6000f8e02ff */
[----:B------:R1:W-:Y:S01]  /*19ba0*/  STL [R1+0x20], R2 ;  /* 0x0000200201007387 */ /* 0x0003e20000100800 */
[----:B------:R-:W-:-:S03]  /*19bb0*/  IMAD R12, R12, UR77, RZ ;  /* 0x0000004d0c0c7c24 */ /* 0x000fc6000f8e02ff */
[----:B------:R-:W4:Y:S01]  /*19bc0*/  LDL R47, [R1+0x324] ;  /* 0x00032400012f7983 */ /* 0x000f220000100800 */
[----:B0-----:R-:W-:Y:S02]  /*19bd0*/  SHF.R.S32.HI R0, RZ, 0x1f, R36 ;  /* 0x0000001fff007819 */ /* 0x001fe40000011424 */
[----:B-1----:R-:W-:-:S03]  /*19be0*/  SHF.R.S32.HI R2, RZ, 0x1f, R33 ;  /* 0x0000001fff027819 */ /* 0x002fc60000011421 */
[----:B------:R0:W-:Y:S01]  /*19bf0*/  STL [R1+0x1c], R0 ;  /* 0x00001c0001007387 */ /* 0x0001e20000100800 */
[----:B------:R-:W-:Y:S01]  /*19c00*/  IMAD R23, R23, UR77, RZ ;  /* 0x0000004d17177c24 */ /* 0x000fe2000f8e02ff */
[----:B------:R-:W-:Y:S02]  /*19c10*/  SHF.R.S32.HI R4, RZ, 0x1f, R12 ;  /* 0x0000001fff047819 */ /* 0x000fe4000001140c */
[----:B------:R1:W-:Y:S01]  /*19c20*/  STL [R1+0x18], R2 ;  /* 0x0000180201007387 */ /* 0x0003e20000100800 */
[----:B0-----:R-:W-:Y:S01]  /*19c30*/  SHF.R.S32.HI R0, RZ, 0x1f, R3 ;  /* 0x0000001fff007819 */ /* 0x001fe20000011403 */
[----:B------:R-:W-:Y:S01]  /*19c40*/  IMAD R30, R30, UR77, RZ ;  /* 0x0000004d1e1e7c24 */ /* 0x000fe2000f8e02ff */
[----:B-1----:R-:W-:-:S03]  /*19c50*/  SHF.R.S32.HI R2, RZ, 0x1f, R7 ;  /* 0x0000001fff027819 */ /* 0x002fc60000011407 */
[----:B------:R0:W-:Y:S04]  /*19c60*/  STL [R1+0x14], R0 ;  /* 0x0000140001007387 */ /* 0x0001e80000100800 */
[----:B------:R1:W-:Y:S01]  /*19c70*/  STL [R1+0x10], R2 ;  /* 0x0000100201007387 */ /* 0x0003e20000100800 */
[----:B0-----:R-:W-:-:S03]  /*19c80*/  SHF.R.S32.HI R0, RZ, 0x1f, R23 ;  /* 0x0000001fff007819 */ /* 0x001fc60000011417 */
[----:B------:R-:W-:Y:S01]  /*19c90*/  STL [R1+0xc], R4 ;  /* 0x00000c0401007387 */ /* 0x000fe20000100800 */
[----:B-1----:R-:W-:-:S03]  /*19ca0*/  SHF.R.S32.HI R2, RZ, 0x1f, R30 ;  /* 0x0000001fff027819 */ /* 0x002fc6000001141e */
[----:B------:R-:W4:Y:S04]  /*19cb0*/  LDL R48, [R1+0x32c] ;  /* 0x00032c0001307983 */ /* 0x000f280000100800 */
[----:B------:R2:W-:Y:S04]  /*19cc0*/  STL [R1+0x8], R0 ;  /* 0x0000080001007387 */ /* 0x0005e80000100800 */
[----:B------:R-:W-:Y:S01]  /*19cd0*/  STL [R1+0x4], R2 ;  /* 0x0000040201007387 */ /* 0x000fe20000100800 */
[----:B--2---:R-:W-:-:S05]  /*19ce0*/  SHF.R.S32.HI R0, RZ, 0x1f, R55 ;  /* 0x0000001fff007819 */ /* 0x004fca0000011437 */
[----:B------:R0:W-:Y:S04]  /*19cf0*/  STL [R1], R0 ;  /* 0x0000000001007387 */ /* 0x0001e80000100800 */
[----:B------:R-:W2:Y:S04]  /*19d00*/  LDL R8, [R1+0x318] ;  /* 0x0003180001087983 */ /* 0x000ea80000100800 */
[----:B------:R-:W4:Y:S04]  /*19d10*/  LDL R25, [R1+0x310] ;  /* 0x0003100001197983 */ /* 0x000f280000100800 */
[----:B------:R-:W5:Y:S04]  /*19d20*/  LDL R16, [R1+0x308] ;  /* 0x0003080001107983 */ /* 0x000f680000100800 */
        /* <DEDUP_REMOVED lines=9> */
[----:B0-----:R-:W5:Y:S04]  /*19dc0*/  LDL R0, [R1+0x2dc] ;  /* 0x0002dc0001007983 */ /* 0x001f680000100800 */
[----:B------:R-:W5:Y:S04]  /*19dd0*/  LDL R26, [R1+0x2d8] ;  /* 0x0002d800011a7983 */ /* 0x000f680000100800 */
[----:B------:R-:W5:Y:S04]  /*19de0*/  LDL R42, [R1+0x2d4] ;  /* 0x0002d400012a7983 */ /* 0x000f680000100800 */
[----:B------:R-:W5:Y:S04]  /*19df0*/  LDL R57, [R1+0x2d0] ;  /* 0x0002d00001397983 */ /* 0x000f680000100800 */
[----:B------:R-:W5:Y:S04]  /*19e00*/  LDL R4, [R1+0x2cc] ;  /* 0x0002cc0001047983 */ /* 0x000f680000100800 */
[----:B------:R-:W5:Y:S04]  /*19e10*/  LDL R2, [R1+0x2c8] ;  /* 0x0002c80001027983 */ /* 0x000f680000100800 */
[----:B------:R-:W5:Y:S01]  /*19e20*/  LDL R22, [R1+0x2c4] ;  /* 0x0002c40001167983 */ /* 0x000f620000100800 */
[----:B---3--:R-:W-:-:S03]  /*19e30*/  SHF.R.S32.HI R44, RZ, 0x1f, R56 ;  /* 0x0000001fff2c7819 */ /* 0x008fc60000011438 */
[----:B------:R-:W3:Y:S04]  /*19e40*/  LDL R49, [R1+0x334] ;  /* 0x0003340001317983 */ /* 0x000ee80000100800 */
[----:B------:R-:W3:Y:S04]  /*19e50*/  LDL R50, [R1+0x33c] ;  /* 0x00033c0001327983 */ /* 0x000ee80000100800 */
[----:B------:R-:W3:Y:S04]  /*19e60*/  LDL R51, [R1+0x344] ;  /* 0x0003440001337983 */ /* 0x000ee80000100800 */
[----:B------:R-:W3:Y:S04]  /*19e70*/  LDL R52, [R1+0x348] ;  /* 0x0003480001347983 */ /* 0x000ee80000100800 */
[----:B------:R-:W3:Y:S04]  /*19e80*/  LDL R53, [R1+0x340] ;  /* 0x0003400001357983 */ /* 0x000ee80000100800 */
[----:B------:R-:W3:Y:S04]  /*19e90*/  LDL R54, [R1+0x338] ;  /* 0x0003380001367983 */ /* 0x000ee80000100800 */
[----:B------:R-:W3:Y:S04]  /*19ea0*/  LDL R55, [R1+0x330] ;  /* 0x0003300001377983 */ /* 0x000ee80000100800 */
[----:B------:R-:W3:Y:S01]  /*19eb0*/  LDL R56, [R1+0x328] ;  /* 0x0003280001387983 */ /* 0x000ee20000100800 */
[----:B--2---:R-:W-:-:S02]  /*19ec0*/  SHF.R.S32.HI R8, RZ, 0x1f, R8 ;  /* 0x0000001fff087819 */ /* 0x004fc40000011408 */
[----:B----4-:R-:W-:-:S03]  /*19ed0*/  SHF.R.S32.HI R18, RZ, 0x1f, R25 ;  /* 0x0000001fff127819 */ /* 0x010fc60000011419 */
[----:B------:R0:W-:Y:S01]  /*19ee0*/  STL [R1+0x130], R8 ;  /* 0x0001300801007387 */ /* 0x0001e20000100800 */
[----:B-----5:R-:W-:-:S03]  /*19ef0*/  SHF.R.S32.HI R6, RZ, 0x1f, R16 ;  /* 0x0000001fff067819 */ /* 0x020fc60000011410 */
[----:B------:R-:W-:Y:S01]  /*19f00*/  STL [R1+0x134], R18 ;  /* 0x0001341201007387 */ /* 0x000fe20000100800 */
[----:B0-----:R-:W-:Y:S02]  /*19f10*/  SHF.R.S32.HI R8, RZ, 0x1f, R9 ;  /* 0x0000001fff087819 */ /* 0x001fe40000011409 */
[----:B------:R-:W-:Y:S01]  /*19f20*/  SHF.R.S32.HI R9, RZ, 0x1f, R11 ;  /* 0x0000001fff097819 */ /* 0x000fe2000001140b */
[----:B------:R0:W-:Y:S04]  /*19f30*/  STL [R1+0x138], R6 ;  /* 0x0001380601007387 */ /* 0x0001e80000100800 */
[----:B------:R1:W-:Y:S04]  /*19f40*/  STL [R1+0x13c], R8 ;  /* 0x00013c0801007387 */ /* 0x0003e80000100800 */
[----:B------:R-:W-:Y:S01]  /*19f50*/  STL [R1+0x140], R9 ;  /* 0x0001400901007387 */ /* 0x000fe20000100800 */
[----:B0-----:R-:W-:-:S02]  /*19f60*/  SHF.R.S32.HI R6, RZ, 0x1f, R34 ;  /* 0x0000001fff067819 */ /* 0x001fc40000011422 */
[----:B-1----:R-:W-:Y:S02]  /*19f70*/  SHF.R.S32.HI R8, RZ, 0x1f, R17 ;  /* 0x0000001fff087819 */ /* 0x002fe40000011411 */
[----:B------:R-:W2:Y:S04]  /*19f80*/  LDL R17, [R1+0x2c0] ;  /* 0x0002c00001117983 */ /* 0x000ea80000100800 */
[----:B------:R0:W-:Y:S04]  /*19f90*/  STL [R1+0x144], R6 ;  /* 0x0001440601007387 */ /* 0x0001e80000100800 */
[----:B------:R1:W-:Y:S01]  /*19fa0*/  STL [R1+0x148], R8 ;  /* 0x0001480801007387 */ /* 0x0003e20000100800 */
[----:B0-----:R-:W-:-:S02]  /*19fb0*/  SHF.R.S32.HI R6, RZ, 0x1f, R21 ;  /* 0x0000001fff067819 */ /* 0x001fc40000011415 */
[----:B-1----:R-:W-:Y:S02]  /*19fc0*/  SHF.R.S32.HI R8, RZ, 0x1f, R40 ;  /* 0x0000001fff087819 */ /* 0x002fe40000011428 */
[----:B------:R-:W4:Y:S01]  /*19fd0*/  LDL R40, [R1+0x2bc] ;  /* 0x0002bc0001287983 */ /* 0x000f220000100800 */
[----:B------:R-:W-:-:S03]  /*19fe0*/  SHF.R.S32.HI R9, RZ, 0x1f, R13 ;  /* 0x0000001fff097819 */ /* 0x000fc6000001140d */
[----:B------:R0:W-:Y:S04]  /*19ff0*/  STL [R1+0x14c], R6 ;  /* 0x00014c0601007387 */ /* 0x0001e80000100800 */
[----:B------:R1:W-:Y:S01]  /*1a000*/  STL [R1+0x150], R8 ;  /* 0x0001500801007387 */ /* 0x0003e20000100800 */
[----:B0-----:R-:W-:Y:S02]  /*1a010*/  SHF.R.S32.HI R6, RZ, 0x1f, R39 ;  /* 0x0000001fff067819 */ /* 0x001fe40000011427 */
[----:B-1----:R-:W-:-:S03]  /*1a020*/  SHF.R.S32.HI R8, RZ, 0x1f, R38 ;  /* 0x0000001fff087819 */ /* 0x002fc60000011426 */
[----:B------:R0:W-:Y:S04]  /*1a030*/  STL [R1+0x154], R6 ;  /* 0x0001540601007387 */ /* 0x0001e80000100800 */
[----:B------:R-:W-:Y:S04]  /*1a040*/  STL [R1+0x158], R9 ;  /* 0x0001580901007387 */ /* 0x000fe80000100800 */
[----:B------:R1:W-:Y:S01]  /*1a050*/  STL [R1+0x15c], R8 ;  /* 0x00015c0801007387 */ /* 0x0003e20000100800 */
[----:B0-----:R-:W-:Y:S02]  /*1a060*/  SHF.R.S32.HI R6, RZ, 0x1f, R0 ;  /* 0x0000001fff067819 */ /* 0x001fe40000011400 */
[----:B------:R-:W-:-:S02]  /*1a070*/  SHF.R.S32.HI R0, RZ, 0x1f, R26 ;  /* 0x0000001fff007819 */ /* 0x000fc4000001141a */
[----:B------:R-:W5:Y:S01]  /*1a080*/  LDL R26, [R1+0x2b8] ;  /* 0x0002b800011a7983 */ /* 0x000f620000100800 */
[----:B-1----:R-:W-:-:S03]  /*1a090*/  SHF.R.S32.HI R8, RZ, 0x1f, R42 ;  /* 0x0000001fff087819 */ /* 0x002fc6000001142a */
[----:B------:R0:W-:Y:S04]  /*1a0a0*/  STL [R1+0x160], R6 ;  /* 0x0001600601007387 */ /* 0x0001e80000100800 */
[----:B------:R1:W-:Y:S01]  /*1a0b0*/  STL [R1+0x164], R0 ;  /* 0x0001640001007387 */ /* 0x0003e20000100800 */
[----:B0-----:R-:W-:-:S03]  /*1a0c0*/  SHF.R.S32.HI R6, RZ, 0x1f, R57 ;  /* 0x0000001fff067819 */ /* 0x001fc60000011439 */
[----:B------:R-:W-:Y:S01]  /*1a0d0*/  STL [R1+0x168], R8 ;  /* 0x0001680801007387 */ /* 0x000fe20000100800 */
[----:B-1----:R-:W-:-:S03]  /*1a0e0*/  SHF.R.S32.HI R0, RZ, 0x1f, R4 ;  /* 0x0000001fff007819 */ /* 0x002fc60000011404 */
[----:B------:R-:W3:Y:S01]  /*1a0f0*/  LDL R4, [R1+0x2b4] ;  /* 0x0002b40001047983 */ /* 0x000ee20000100800 */
[----:B------:R-:W-:-:S03]  /*1a100*/  SHF.R.S32.HI R2, RZ, 0x1f, R2 ;  /* 0x0000001fff027819 */ /* 0x000fc60000011402 */
[----:B------:R-:W-:Y:S04]  /*1a110*/  STL [R1+0x16c], R6 ;  /* 0x00016c0601007387 */ /* 0x000fe80000100800 */
[----:B------:R0:W-:Y:S04]  /*1a120*/  STL [R1+0x170], R0 ;  /* 0x0001700001007387 */ /* 0x0001e80000100800 */
[----:B------:R-:W3:Y:S04]  /*1a130*/  LDL R29, [R1+0x2b0] ;  /* 0x0002b000011d7983 */ /* 0x000ee80000100800 */
[----:B------:R-:W-:Y:S01]  /*1a140*/  STL [R1+0x174], R2 ;  /* 0x0001740201007387 */ /* 0x000fe20000100800 */
[----:B0-----:R-:W-:-:S03]  /*1a150*/  SHF.R.S32.HI R0, RZ, 0x1f, R22 ;  /* 0x0000001fff007819 */ /* 0x001fc60000011416 */
[----:B------:R-:W3:Y:S04]  /*1a160*/  LDL R31, [R1+0x2ac] ;  /* 0x0002ac00011f7983 */ /* 0x000ee80000100800 */
[----:B------:R2:W-:Y:S04]  /*1a170*/  STL [R1+0x178], R0 ;  /* 0x0001780001007387 */ /* 0x0005e80000100800 */
[----:B------:R-:W3:Y:S04]  /*1a180*/  LDL R6, [R1+0x2a8] ;  /* 0x0002a80001067983 */ /* 0x000ee80000100800 */
        /* <DEDUP_REMOVED lines=13> */
[----:B--2---:R-:W-:-:S03]  /*1a260*/  SHF.R.S32.HI R0, RZ, 0x1f, R17 ;  /* 0x0000001fff007819 */ /* 0x004fc60000011411 */
[----:B------:R-:W2:Y:S04]  /*1a270*/  LDL R17, [R1+0x270] ;  /* 0x0002700001117983 */ /* 0x000ea80000100800 */
[----:B------:R4:W-:Y:S04]  /*1a280*/  STL [R1+0x180], R0 ;  /* 0x0001800001007387 */ /* 0x0009e80000100800 */
[----:B------:R-:W2:Y:S04]  /*1a290*/  LDL R39, [R1+0x26c] ;  /* 0x00026c0001277983 */ /* 0x000ea80000100800 */
[----:B------:R-:W2:Y:S01]  /*1a2a0*/  LDL R13, [R1+0x268] ;  /* 0x00026800010d7983 */ /* 0x000ea20000100800 */
[----:B----4-:R-:W-:-:S05]  /*1a2b0*/  SHF.R.S32.HI R0, RZ, 0x1f, R40 ;  /* 0x0000001fff007819 */ /* 0x010fca0000011428 */
[----:B------:R0:W-:Y:S04]  /*1a2c0*/  STL [R1+0x188], R0 ;  /* 0x0001880001007387 */ /* 0x0001e80000100800 */
[----:B------:R-:W4:Y:S04]  /*1a2d0*/  LDL R38, [R1+0x264] ;  /* 0x0002640001267983 */ /* 0x000f280000100800 */
[----:B------:R-:W4:Y:S04]  /*1a2e0*/  LDL R40, [R1+0x25c] ;  /* 0x00025c0001287983 */ /* 0x000f280000100800 */
[----:B0-----:R-:W4:Y:S04]  /*1a2f0*/  LDL R0, [R1+0x260] ;  /* 0x0002600001007983 */ /* 0x001f280000100800 */
[----:B------:R-:W4:Y:S04]  /*1a300*/  LDL R42, [R1+0x258] ;  /* 0x00025800012a7983 */ /* 0x000f280000100800 */
[----:B------:R-:W4:Y:S01]  /*1a310*/  LDL R57, [R1+0x254] ;  /* 0x0002540001397983 */ /* 0x000f220000100800 */
[----:B-----5:R-:W-:-:S05]  /*1a320*/  SHF.R.S32.HI R2, RZ, 0x1f, R26 ;  /* 0x0000001fff027819 */ /* 0x020fca000001141a */
[----:B------:R0:W-:Y:S04]  /*1a330*/  STL [R1+0x190], R2 ;  /* 0x0001900201007387 */ /* 0x0001e80000100800 */
[----:B------:R-:W5:Y:S04]  /*1a340*/  LDL R26, [R1+0x250] ;  /* 0x00025000011a7983 */ /* 0x000f680000100800 */
[----:B0-----:R-:W5:Y:S01]  /*1a350*/  LDL R2, [R1+0x24c] ;  /* 0x00024c0001027983 */ /* 0x001f620000100800 */
[----:B---3--:R-:W-:-:S05]  /*1a360*/  SHF.R.S32.HI R4, RZ, 0x1f, R4 ;  /* 0x0000001fff047819 */ /* 0x008fca0000011404 */
[----:B------:R0:W-:Y:S01]  /*1a370*/  STL [R1+0x194], R4 ;  /* 0x0001940401007387 */ /* 0x0001e20000100800 */
[----:B------:R-:W-:-:S03]  /*1a380*/  SHF.R.S32.HI R29, RZ, 0x1f, R29 ;  /* 0x0000001fff1d7819 */ /* 0x000fc6000001141d */
[----:B0-----:R-:W3:Y:S04]  /*1a390*/  LDL R4, [R1+0x248] ;  /* 0x0002480001047983 */ /* 0x001ee80000100800 */
[----:B------:R0:W-:Y:S02]  /*1a3a0*/  STL [R1+0x198], R29 ;  /* 0x0001981d01007387 */ /* 0x0001e40000100800 */
[----:B0-----:R-:W-:Y:S02]  /*1a3b0*/  SHF.R.S32.HI R29, RZ, 0x1f, R31 ;  /* 0x0000001fff1d7819 */ /* 0x001fe4000001141f */
[----:B------:R-:W-:-:S03]  /*1a3c0*/  SHF.R.S32.HI R31, RZ, 0x1f, R6 ;  /* 0x0000001fff1f7819 */ /* 0x000fc60000011406 */
[----:B------:R0:W-:Y:S01]  /*1a3d0*/  STL [R1+0x19c], R29 ;  /* 0x00019c1d01007387 */ /* 0x0001e20000100800 */
[----:B------:R-:W-:-:S03]  /*1a3e0*/  SHF.R.S32.HI R6, RZ, 0x1f, R19 ;  /* 0x0000001fff067819 */ /* 0x000fc60000011413 */
[----:B------:R-:W-:Y:S01]  /*1a3f0*/  STL [R1+0x1a0], R31 ;  /* 0x0001a01f01007387 */ /* 0x000fe20000100800 */
[----:B0-----:R-:W-:Y:S02]  /*1a400*/  SHF.R.S32.HI R29, RZ, 0x1f, R32 ;  /* 0x0000001fff1d7819 */ /* 0x001fe40000011420 */
[----:B------:R-:W-:Y:S02]  /*1a410*/  SHF.R.S32.HI R19, RZ, 0x1f, R18 ;  /* 0x0000001fff137819 */ /* 0x000fe40000011412 */
[----:B------:R-:W-:Y:S01]  /*1a420*/  SHF.R.S32.HI R18, RZ, 0x1f, R20 ;  /* 0x0000001fff127819 */ /* 0x000fe20000011414 */
[----:B------:R-:W-:Y:S04]  /*1a430*/  STL [R1+0x1a4], R29 ;  /* 0x0001a41d01007387 */ /* 0x000fe80000100800 */
[----:B------:R0:W-:Y:S01]  /*1a440*/  STL [R1+0x1a8], R6 ;  /* 0x0001a80601007387 */ /* 0x0001e20000100800 */
[----:B------:R-:W-:-:S03]  /*1a450*/  SHF.R.S32.HI R8, RZ, 0x1f, R8 ;  /* 0x0000001fff087819 */ /* 0x000fc60000011408 */
[----:B------:R-:W-:Y:S01]  /*1a460*/  STL [R1+0x1ac], R19 ;  /* 0x0001ac1301007387 */ /* 0x000fe20000100800 */
[----:B0-----:R-:W-:-:S03]  /*1a470*/  SHF.R.S32.HI R6, RZ, 0x1f, R43 ;  /* 0x0000001fff067819 */ /* 0x001fc6000001142b */
[----:B------:R0:W-:Y:S04]  /*1a480*/  STL [R1+0x1b0], R18 ;  /* 0x0001b01201007387 */ /* 0x0001e80000100800 */
[----:B------:R1:W-:Y:S04]  /*1a490*/  STL [R1+0x1b4], R6 ;  /* 0x0001b40601007387 */ /* 0x0003e80000100800 */
[----:B------:R1:W-:Y:S01]  /*1a4a0*/  STL [R1+0x1b8], R8 ;  /* 0x0001b80801007387 */ /* 0x0003e20000100800 */
[----:B0-----:R-:W-:Y:S02]  /*1a4b0*/  SHF.R.S32.HI R18, RZ, 0x1f, R25 ;  /* 0x0000001fff127819 */ /* 0x001fe40000011419 */
[----:B-1----:R-:W-:-:S03]  /*1a4c0*/  SHF.R.S32.HI R6, RZ, 0x1f, R16 ;  /* 0x0000001fff067819 */ /* 0x002fc60000011410 */
[----:B------:R-:W-:Y:S01]  /*1a4d0*/  STL [R1+0x1bc], R18 ;  /* 0x0001bc1201007387 */ /* 0x000fe20000100800 */
[----:B------:R-:W-:Y:S02]  /*1a4e0*/  SHF.R.S32.HI R8, RZ, 0x1f, R9 ;  /* 0x0000001fff087819 */ /* 0x000fe40000011409 */
[----:B------:R-:W-:Y:S01]  /*1a4f0*/  SHF.R.S32.HI R9, RZ, 0x1f, R11 ;  /* 0x0000001fff097819 */ /* 0x000fe2000001140b */
[----:B------:R0:W-:Y:S04]  /*1a500*/  STL [R1+0x1c0], R6 ;  /* 0x0001c00601007387 */ /* 0x0001e80000100800 */
[----:B------:R1:W-:Y:S04]  /*1a510*/  STL [R1+0x1c4], R8 ;  /* 0x0001c40801007387 */ /* 0x0003e80000100800 */
[----:B------:R-:W-:Y:S01]  /*1a520*/  STL [R1+0x1c8], R9 ;  /* 0x0001c80901007387 */ /* 0x000fe20000100800 */
[----:B0-----:R-:W-:-:S02]  /*1a530*/  SHF.R.S32.HI R6, RZ, 0x1f, R34 ;  /* 0x0000001fff067819 */ /* 0x001fc40000011422 */
[----:B-1----:R-:W-:Y:S02]  /*1a540*/  SHF.R.S32.HI R8, RZ, 0x1f, R22 ;  /* 0x0000001fff087819 */ /* 0x002fe40000011416 */
[----:B------:R-:W3:Y:S04]  /*1a550*/  LDL R22, [R1+0x244] ;  /* 0x0002440001167983 */ /* 0x000ee80000100800 */
[----:B------:R0:W-:Y:S04]  /*1a560*/  STL [R1+0x1cc], R6 ;  /* 0x0001cc0601007387 */ /* 0x0001e80000100800 */
[----:B------:R2:W-:Y:S01]  /*1a570*/  STL [R1+0x1d0], R8 ;  /* 0x0001d00801007387 */ /* 0x0005e20000100800 */
[----:B0-----:R-:W-:-:S02]  /*1a580*/  SHF.R.S32.HI R6, RZ, 0x1f, R21 ;  /* 0x0000001fff067819 */ /* 0x001fc40000011415 */
[----:B--2---:R-:W-:Y:S02]  /*1a590*/  SHF.R.S32.HI R8, RZ, 0x1f, R17 ;  /* 0x0000001fff087819 */ /* 0x004fe40000011411 */
[----:B------:R-:W2:Y:S04]  /*1a5a0*/  LDL R17, [R1+0x240] ;  /* 0x0002400001117983 */ /* 0x000ea80000100800 */
[----:B------:R0:W-:Y:S04]  /*1a5b0*/  STL [R1+0x1d4], R6 ;  /* 0x0001d40601007387 */ /* 0x0001e80000100800 */
[----:B------:R4:W-:Y:S01]  /*1a5c0*/  STL [R1+0x1d8], R8 ;  /* 0x0001d80801007387 */ /* 0x0009e20000100800 */
[----:B------:R-:W-:-:S02]  /*1a5d0*/  SHF.R.S32.HI R9, RZ, 0x1f, R13 ;  /* 0x0000001fff097819 */ /* 0x000fc4000001140d */
[----:B0-----:R-:W-:-:S05]  /*1a5e0*/  SHF.R.S32.HI R6, RZ, 0x1f, R39 ;  /* 0x0000001fff067819 */ /* 0x001fca0000011427 */
[----:B------:R0:W-:Y:S01]  /*1a5f0*/  STL [R1+0x1dc], R6 ;  /* 0x0001dc0601007387 */ /* 0x0001e20000100800 */
[----:B----4-:R-:W-:-:S03]  /*1a600*/  SHF.R.S32.HI R8, RZ, 0x1f, R38 ;  /* 0x0000001fff087819 */ /* 0x010fc60000011426 */
[----:B------:R-:W-:Y:S04]  /*1a610*/  STL [R1+0x1e0], R9 ;  /* 0x0001e00901007387 */ /* 0x000fe80000100800 */
[----:B------:R1:W-:Y:S01]  /*1a620*/  STL [R1+0x1e4], R8 ;  /* 0x0001e40801007387 */ /* 0x0003e20000100800 */
[----:B0-----:R-:W-:Y:S02]  /*1a630*/  SHF.R.S32.HI R6, RZ, 0x1f, R0 ;  /* 0x0000001fff067819 */ /* 0x001fe40000011400 */
[----:B------:R-:W-:Y:S02]  /*1a640*/  SHF.R.S32.HI R0, RZ, 0x1f, R40 ;  /* 0x0000001fff007819 */ /* 0x000fe40000011428 */
[----:B------:R-:W4:Y:S01]  /*1a650*/  LDL R40, [R1+0x23c] ;  /* 0x00023c0001287983 */ /* 0x000f220000100800 */
[----:B-1----:R-:W-:-:S03]  /*1a660*/  SHF.R.S32.HI R8, RZ, 0x1f, R42 ;  /* 0x0000001fff087819 */ /* 0x002fc6000001142a */
[----:B------:R-:W-:Y:S04]  /*1a670*/  STL [R1+0x1e8], R6 ;  /* 0x0001e80601007387 */ /* 0x000fe80000100800 */
[----:B------:R5:W-:Y:S04]  /*1a680*/  STL [R1+0x1ec], R0 ;  /* 0x0001ec0001007387 */ /* 0x000be80000100800 */
[----:B------:R-:W-:Y:S01]  /*1a690*/  STL [R1+0x1f0], R8 ;  /* 0x0001f00801007387 */ /* 0x000fe20000100800 */
[----:B-----5:R-:W-:-:S03]  /*1a6a0*/  SHF.R.S32.HI R0, RZ, 0x1f, R26 ;  /* 0x0000001fff007819 */ /* 0x020fc6000001141a */
[----:B------:R-:W5:Y:S01]  /*1a6b0*/  LDL R26, [R1+0x238] ;  /* 0x00023800011a7983 */ /* 0x000f620000100800 */
[----:B------:R-:W-:Y:S02]  /*1a6c0*/  SHF.R.S32.HI R6, RZ, 0x1f, R57 ;  /* 0x0000001fff067819 */ /* 0x000fe40000011439 */
[----:B------:R-:W-:-:S03]  /*1a6d0*/  SHF.R.S32.HI R2, RZ, 0x1f, R2 ;  /* 0x0000001fff027819 */ /* 0x000fc60000011402 */
[----:B------:R-:W-:Y:S04]  /*1a6e0*/  STL [R1+0x1f4], R6 ;  /* 0x0001f40601007387 */ /* 0x000fe80000100800 */
[----:B------:R3:W-:Y:S04]  /*1a6f0*/  STL [R1+0x1f8], R0 ;  /* 0x0001f80001007387 */ /* 0x0007e80000100800 */
[----:B------:R-:W5:Y:S04]  /*1a700*/  LDL R29, [R1+0x234] ;  /* 0x00023400011d7983 */ /* 0x000f680000100800 */
[----:B------:R-:W-:Y:S04]  /*1a710*/  STL [R1+0x1fc], R2 ;  /* 0x0001fc0201007387 */ /* 0x000fe80000100800 */
[----:B------:R-:W5:Y:S01]  /*1a720*/  LDL R31, [R1+0x230] ;  /* 0x00023000011f7983 */ /* 0x000f620000100800 */
[----:B---3--:R-:W-:-:S05]  /*1a730*/  SHF.R.S32.HI R0, RZ, 0x1f, R4 ;  /* 0x0000001fff007819 */ /* 0x008fca0000011404 */
        /* <DEDUP_REMOVED lines=15> */
[----:B0-----:R-:W-:-:S03]  /*1a830*/  SHF.R.S32.HI R0, RZ, 0x1f, R22 ;  /* 0x0000001fff007819 */ /* 0x001fc60000011416 */
[----:B------:R-:W3:Y:S04]  /*1a840*/  LDL R22, [R1+0x3ac] ;  /* 0x0003ac0001167983 */ /* 0x000ee80000100800 */
[----:B------:R2:W-:Y:S04]  /*1a850*/  STL [R1+0x204], R0 ;  /* 0x0002040001007387 */ /* 0x0005e80000100800 */
[----:B------:R-:W3:Y:S04]  /*1a860*/  LDL R39, [R1+0x3b4] ;  /* 0x0003b40001277983 */ /* 0x000ee80000100800 */
[----:B------:R-:W3:Y:S01]  /*1a870*/  LDL R13, [R1+0x3bc] ;  /* 0x0003bc00010d7983 */ /* 0x000ee20000100800 */
[----:B--2---:R-:W-:-:S05]  /*1a880*/  SHF.R.S32.HI R0, RZ, 0x1f, R17 ;  /* 0x0000001fff007819 */ /* 0x004fca0000011411 */
[----:B------:R0:W-:Y:S04]  /*1a890*/  STL [R1+0x208], R0 ;  /* 0x0002080001007387 */ /* 0x0001e80000100800 */
[----:B------:R-:W2:Y:S04]  /*1a8a0*/  LDL R38, [R1+0x3c4] ;  /* 0x0003c40001267983 */ /* 0x000ea80000100800 */
[----:B------:R-:W2:Y:S04]  /*1a8b0*/  LDL R17, [R1+0x3d0] ;  /* 0x0003d00001117983 */ /* 0x000ea80000100800 */
[----:B0-----:R-:W2:Y:S04]  /*1a8c0*/  LDL R0, [R1+0x3cc] ;  /* 0x0003cc0001007983 */ /* 0x001ea80000100800 */
[----:B------:R-:W2:Y:S04]  /*1a8d0*/  LDL R42, [R1+0x3d8] ;  /* 0x0003d800012a7983 */ /* 0x000ea80000100800 */
[----:B------:R-:W2:Y:S01]  /*1a8e0*/  LDL R57, [R1+0x3e0] ;  /* 0x0003e00001397983 */ /* 0x000ea20000100800 */
[----:B----4-:R-:W-:-:S05]  /*1a8f0*/  SHF.R.S32.HI R2, RZ, 0x1f, R40 ;  /* 0x0000001fff027819 */ /* 0x010fca0000011428 */
[----:B------:R0:W-:Y:S04]  /*1a900*/  STL [R1+0x20c], R2 ;  /* 0x00020c0201007387 */ /* 0x0001e80000100800 */
[----:B------:R-:W4:Y:S04]  /*1a910*/  LDL R40, [R1+0x3e8] ;  /* 0x0003e80001287983 */ /* 0x000f280000100800 */
[----:B0-----:R-:W4:Y:S01]  /*1a920*/  LDL R2, [R1+0x3f0] ;  /* 0x0003f00001027983 */ /* 0x001f220000100800 */
[----:B-----5:R-:W-:-:S05]  /*1a930*/  SHF.R.S32.HI R26, RZ, 0x1f, R26 ;  /* 0x0000001fff1a7819 */ /* 0x020fca000001141a */
[----:B------:R0:W-:Y:S04]  /*1a940*/  STL [R1+0x210], R26 ;  /* 0x0002101a01007387 */ /* 0x0001e80000100800 */
[----:B0-----:R-:W5:Y:S01]  /*1a950*/  LDL R26, [R1+0x3f8] ;  /* 0x0003f800011a7983 */ /* 0x001f620000100800 */
[----:B------:R-:W-:-:S05]  /*1a960*/  SHF.R.S32.HI R29, RZ, 0x1f, R29 ;  /* 0x0000001fff1d7819 */ /* 0x000fca000001141d */
[----:B------:R0:W-:Y:S02]  /*1a970*/  STL [R1+0x214], R29 ;  /* 0x0002141d01007387 */ /* 0x0001e40000100800 */
[----:B0-----:R-:W-:Y:S02]  /*1a980*/  SHF.R.S32.HI R29, RZ, 0x1f, R31 ;  /* 0x0000001fff1d7819 */ /* 0x001fe4000001141f */
[----:B---3--:R-:W-:-:S03]  /*1a990*/  SHF.R.S32.HI R31, RZ, 0x1f, R6 ;  /* 0x0000001fff1f7819 */ /* 0x008fc60000011406 */
[----:B------:R0:W-:Y:S01]  /*1a9a0*/  STL [R1+0x218], R29 ;  /* 0x0002181d01007387 */ /* 0x0001e20000100800 */
[----:B------:R-:W-:Y:S02]  /*1a9b0*/  SHF.R.S32.HI R6, RZ, 0x1f, R19 ;  /* 0x0000001fff067819 */ /* 0x000fe40000011413 */
[----:B0-----:R-:W-:Y:S01]  /*1a9c0*/  SHF.R.S32.HI R29, RZ, 0x1f, R32 ;  /* 0x0000001fff1d7819 */ /* 0x001fe20000011420 */
[----:B------:R-:W-:Y:S01]  /*1a9d0*/  STL [R1+0x21c], R31 ;  /* 0x00021c1f01007387 */ /* 0x000fe20000100800 */
        /* <DEDUP_REMOVED lines=13> */
[----:B---3--:R-:W-:-:S03]  /*1aab0*/  SHF.R.S32.HI R8, RZ, 0x1f, R9 ;  /* 0x0000001fff087819 */ /* 0x008fc60000011409 */
[----:B------:R0:W-:Y:S01]  /*1aac0*/  STL [R1+0x370], R6 ;  /* 0x0003700601007387 */ /* 0x0001e20000100800 */
[----:B------:R-:W-:-:S03]  /*1aad0*/  SHF.R.S32.HI R9, RZ, 0x1f, R11 ;  /* 0x0000001fff097819 */ /* 0x000fc6000001140b */
[----:B------:R1:W-:Y:S01]  /*1aae0*/  STL [R1+0x378], R8 ;  /* 0x0003780801007387 */ /* 0x0003e20000100800 */
[----:B0-----:R-:W-:-:S03]  /*1aaf0*/  SHF.R.S32.HI R6, RZ, 0x1f, R34 ;  /* 0x0000001fff067819 */ /* 0x001fc60000011422 */
[----:B------:R-:W-:Y:S01]  /*1ab00*/  STL [R1+0x380], R9 ;  /* 0x0003800901007387 */ /* 0x000fe20000100800 */
[----:B-1----:R-:W-:-:S03]  /*1ab10*/  SHF.R.S32.HI R8, RZ, 0x1f, R4 ;  /* 0x0000001fff087819 */ /* 0x002fc60000011404 */
[----:B------:R-:W3:Y:S04]  /*1ab20*/  LDL R4, [R1+0x3fc] ;  /* 0x0003fc0001047983 */ /* 0x000ee80000100800 */
[----:B------:R0:W-:Y:S04]  /*1ab30*/  STL [R1+0x38c], R6 ;  /* 0x00038c0601007387 */ /* 0x0001e80000100800 */
[----:B------:R1:W-:Y:S01]  /*1ab40*/  STL [R1+0x394], R8 ;  /* 0x0003940801007387 */ /* 0x0003e20000100800 */
[----:B0-----:R-:W-:Y:S02]  /*1ab50*/  SHF.R.S32.HI R6, RZ, 0x1f, R21 ;  /* 0x0000001fff067819 */ /* 0x001fe40000011415 */
[----:B-1----:R-:W-:-:S02]  /*1ab60*/  SHF.R.S32.HI R8, RZ, 0x1f, R22 ;  /* 0x0000001fff087819 */ /* 0x002fc40000011416 */
[----:B------:R-:W3:Y:S04]  /*1ab70*/  LDL R22, [R1+0x404] ;  /* 0x0004040001167983 */ /* 0x000ee80000100800 */
[----:B------:R0:W-:Y:S01]  /*1ab80*/  STL [R1+0x39c], R6 ;  /* 0x00039c0601007387 */ /* 0x0001e20000100800 */
[----:B------:R-:W-:-:S03]  /*1ab90*/  SHF.R.S32.HI R9, RZ, 0x1f, R13 ;  /* 0x0000001fff097819 */ /* 0x000fc6000001140d */
[----:B------:R2:W-:Y:S01]  /*1aba0*/  STL [R1+0x3a4], R8 ;  /* 0x0003a40801007387 */ /* 0x0005e20000100800 */
[----:B0-----:R-:W-:-:S05]  /*1abb0*/  SHF.R.S32.HI R6, RZ, 0x1f, R39 ;  /* 0x0000001fff067819 */ /* 0x001fca0000011427 */
[----:B------:R0:W-:Y:S04]  /*1abc0*/  STL [R1+0x3b0], R6 ;  /* 0x0003b00601007387 */ /* 0x0001e80000100800 */
[----:B------:R-:W-:Y:S01]  /*1abd0*/  STL [R1+0x3b8], R9 ;  /* 0x0003b80901007387 */ /* 0x000fe20000100800 */
[----:B--2---:R-:W-:-:S05]  /*1abe0*/  SHF.R.S32.HI R8, RZ, 0x1f, R38 ;  /* 0x0000001fff087819 */ /* 0x004fca0000011426 */
[----:B------:R1:W-:Y:S01]  /*1abf0*/  STL [R1+0x3c0], R8 ;  /* 0x0003c00801007387 */ /* 0x0003e20000100800 */
[----:B0-----:R-:W-:Y:S02]  /*1ac00*/  SHF.R.S32.HI R6, RZ, 0x1f, R0 ;  /* 0x0000001fff067819 */ /* 0x001fe40000011400 */
[----:B------:R-:W-:Y:S02]  /*1ac10*/  SHF.R.S32.HI R0, RZ, 0x1f, R17 ;  /* 0x0000001fff007819 */ /* 0x000fe40000011411 */
[----:B------:R-:W2:Y:S01]  /*1ac20*/  LDL R17, [R1+0x40c] ;  /* 0x00040c0001117983 */ /* 0x000ea20000100800 */
[----:B-1----:R-:W-:-:S03]  /*1ac30*/  SHF.R.S32.HI R8, RZ, 0x1f, R42 ;  /* 0x0000001fff087819 */ /* 0x002fc6000001142a */
[----:B------:R0:W-:Y:S04]  /*1ac40*/  STL [R1+0x3c8], R6 ;  /* 0x0003c80601007387 */ /* 0x0001e80000100800 */
[----:B------:R4:W-:Y:S04]  /*1ac50*/  STL [R1+0x3d4], R0 ;  /* 0x0003d40001007387 */ /* 0x0009e80000100800 */
[----:B------:R-:W-:Y:S01]  /*1ac60*/  STL [R1+0x3dc], R8 ;  /* 0x0003dc0801007387 */ /* 0x000fe20000100800 */
[----:B0-----:R-:W-:Y:S02]  /*1ac70*/  SHF.R.S32.HI R6, RZ, 0x1f, R57 ;  /* 0x0000001fff067819 */ /* 0x001fe40000011439 */
[----:B----4-:R-:W-:-:S02]  /*1ac80*/  SHF.R.S32.HI R0, RZ, 0x1f, R40 ;  /* 0x0000001fff007819 */ /* 0x010fc40000011428 */
[----:B------:R-:W4:Y:S04]  /*1ac90*/  LDL R40, [R1+0x414] ;  /* 0x0004140001287983 */ /* 0x000f280000100800 */
[----:B------:R-:W-:Y:S01]  /*1aca0*/  STL [R1+0x3e4], R6 ;  /* 0x0003e40601007387 */ /* 0x000fe20000100800 */
[----:B------:R-:W-:-:S03]  /*1acb0*/  SHF.R.S32.HI R2, RZ, 0x1f, R2 ;  /* 0x0000001fff027819 */ /* 0x000fc60000011402 */
[----:B------:R5:W-:Y:S04]  /*1acc0*/  STL [R1+0x3ec], R0 ;  /* 0x0003ec0001007387 */ /* 0x000be80000100800 */
[----:B------:R-:W4:Y:S04]  /*1acd0*/  LDL R29, [R1+0x41c] ;  /* 0x00041c00011d7983 */ /* 0x000f280000100800 */
[----:B------:R-:W-:Y:S04]  /*1ace0*/  STL [R1+0x3f4], R2 ;  /* 0x0003f40201007387 */ /* 0x000fe80000100800 */
[----:B------:R-:W4:Y:S01]  /*1acf0*/  LDL R31, [R1+0x420] ;  /* 0x00042000011f7983 */ /* 0x000f220000100800 */
[----:B-----5:R-:W-:-:S05]  /*1ad00*/  SHF.R.S32.HI R0, RZ, 0x1f, R26 ;  /* 0x0000001fff007819 */ /* 0x020fca000001141a */
[----:B------:R3:W-:Y:S04]  /*1ad10*/  STL [R1+0x400], R0 ;  /* 0x0004000001007387 */ /* 0x0007e80000100800 */
        /* <DEDUP_REMOVED lines=16> */
[----:B------:R0:W-:Y:S04]  /*1ae20*/  STL [R1+0x408], R0 ;  /* 0x0004080001007387 */ /* 0x0001e80000100800 */
[----:B------:R-:W3:Y:S04]  /*1ae30*/  LDL R39, [R1+0x444] ;  /* 0x0004440001277983 */ /* 0x000ee80000100800 */
[----:B------:R-:W3:Y:S01]  /*1ae40*/  LDL R13, [R1+0x49c] ;  /* 0x00049c00010d7983 */ /* 0x000ee20000100800 */
[----:B0-----:R-:W-:-:S05]  /*1ae50*/  SHF.R.S32.HI R0, RZ, 0x1f, R22 ;  /* 0x0000001fff007819 */ /* 0x001fca0000011416 */
[----:B------:R0:W-:Y:S04]  /*1ae60*/  STL [R1+0x410], R0 ;  /* 0x0004100001007387 */ /* 0x0001e80000100800 */
[----:B------:R-:W3:Y:S04]  /*1ae70*/  LDL R38, [R1+0x4a4] ;  /* 0x0004a40001267983 */ /* 0x000ee80000100800 */
[----:B------:R-:W3:Y:S04]  /*1ae80*/  LDL R22, [R1+0x4b0] ;  /* 0x0004b00001167983 */ /* 0x000ee80000100800 */
[----:B0-----:R-:W3:Y:S04]  /*1ae90*/  LDL R0, [R1+0x4ac] ;  /* 0x0004ac0001007983 */ /* 0x001ee80000100800 */
[----:B------:R-:W3:Y:S04]  /*1aea0*/  LDL R42, [R1+0x4b8] ;  /* 0x0004b800012a7983 */ /* 0x000ee80000100800 */
[----:B------:R-:W3:Y:S01]  /*1aeb0*/  LDL R57, [R1+0x4c0] ;  /* 0x0004c00001397983 */ /* 0x000ee20000100800 */
[----:B--2---:R-:W-:-:S05]  /*1aec0*/  SHF.R.S32.HI R2, RZ, 0x1f, R17 ;  /* 0x0000001fff027819 */ /* 0x004fca0000011411 */
[----:B------:R0:W-:Y:S04]  /*1aed0*/  STL [R1+0x418], R2 ;  /* 0x0004180201007387 */ /* 0x0001e80000100800 */
[----:B------:R-:W2:Y:S04]  /*1aee0*/  LDL R17, [R1+0x4c8] ;  /* 0x0004c80001117983 */ /* 0x000ea80000100800 */
[----:B0-----:R-:W2:Y:S01]  /*1aef0*/  LDL R2, [R1+0x4cc] ;  /* 0x0004cc0001027983 */ /* 0x001ea20000100800 */
[----:B----4-:R-:W-:-:S05]  /*1af00*/  SHF.R.S32.HI R40, RZ, 0x1f, R40 ;  /* 0x0000001fff287819 */ /* 0x010fca0000011428 */
[----:B------:R0:W-:Y:S01]  /*1af10*/  STL [R1+0x424], R40 ;  /* 0x0004242801007387 */ /* 0x0001e20000100800 */
[----:B------:R-:W-:-:S03]  /*1af20*/  SHF.R.S32.HI R29, RZ, 0x1f, R29 ;  /* 0x0000001fff1d7819 */ /* 0x000fc6000001141d */
[----:B0-----:R-:W4:Y:S04]  /*1af30*/  LDL R40, [R1+0x4d4] ;  /* 0x0004d40001287983 */ /* 0x001f280000100800 */
[----:B------:R0:W-:Y:S02]  /*1af40*/  STL [R1+0x42c], R29 ;  /* 0x00042c1d01007387 */ /* 0x0001e40000100800 */
[----:B0-----:R-:W-:-:S05]  /*1af50*/  SHF.R.S32.HI R29, RZ, 0x1f, R31 ;  /* 0x0000001fff1d7819 */ /* 0x001fca000001141f */
[----:B------:R0:W-:Y:S01]  /*1af60*/  STL [R1+0x434], R29 ;  /* 0x0004341d01007387 */ /* 0x0001e20000100800 */
[----:B-----5:R-:W-:Y:S02]  /*1af70*/  SHF.R.S32.HI R31, RZ, 0x1f, R6 ;  /* 0x0000001fff1f7819 */ /* 0x020fe40000011406 */
[----:B0-----:R-:W-:Y:S02]  /*1af80*/  SHF.R.S32.HI R29, RZ, 0x1f, R32 ;  /* 0x0000001fff1d7819 */ /* 0x001fe40000011420 */
[----:B------:R-:W-:Y:S01]  /*1af90*/  SHF.R.S32.HI R6, RZ, 0x1f, R19 ;  /* 0x0000001fff067819 */ /* 0x000fe20000011413 */
[----:B------:R-:W-:Y:S01]  /*1afa0*/  STL [R1+0x43c], R31 ;  /* 0x00043c1f01007387 */ /* 0x000fe20000100800 */
[----:B------:R-:W-:-:S03]  /*1afb0*/  SHF.R.S32.HI R19, RZ, 0x1f, R18 ;  /* 0x0000001fff137819 */ /* 0x000fc60000011412 */
[----:B------:R-:W-:Y:S01]  /*1afc0*/  STL [R1+0x44c], R29 ;  /* 0x00044c1d01007387 */ /* 0x000fe20000100800 */
[----:B------:R-:W-:-:S03]  /*1afd0*/  SHF.R.S32.HI R18, RZ, 0x1f, R20 ;  /* 0x0000001fff127819 */ /* 0x000fc60000011414 */
        /* <DEDUP_REMOVED lines=10> */
[----:B-----5:R-:W-:Y:S02]  /*1b080*/  SHF.R.S32.HI R8, RZ, 0x1f, R9 ;  /* 0x0000001fff087819 */ /* 0x020fe40000011409 */
[----:B------:R-:W-:Y:S01]  /*1b090*/  SHF.R.S32.HI R9, RZ, 0x1f, R11 ;  /* 0x0000001fff097819 */ /* 0x000fe2000001140b */
[----:B------:R-:W-:Y:S04]  /*1b0a0*/  STL [R1+0x488], R6 ;  /* 0x0004880601007387 */ /* 0x000fe80000100800 */
[----:B------:R0:W-:Y:S04]  /*1b0b0*/  STL [R1+0x490], R8 ;  /* 0x0004900801007387 */ /* 0x0001e80000100800 */
[----:B------:R-:W-:Y:S01]  /*1b0c0*/  STL [R1+0x498], R9 ;  /* 0x0004980901007387 */ /* 0x000fe20000100800 */
[----:B0-----:R-:W-:-:S03]  /*1b0d0*/  SHF.R.S32.HI R8, RZ, 0x1f, R26 ;  /* 0x0000001fff087819 */ /* 0x001fc6000001141a */
[----:B------:R-:W5:Y:S01]  /*1b0e0*/  LDL R26, [R1+0x4dc] ;  /* 0x0004dc00011a7983 */ /* 0x000f620000100800 */
[----:B------:R-:W-:-:S05]  /*1b0f0*/  SHF.R.S32.HI R6, RZ, 0x1f, R34 ;  /* 0x0000001fff067819 */ /* 0x000fca0000011422 */
[----:B------:R0:W-:Y:S04]  /*1b100*/  STL [R1+0x4a0], R6 ;  /* 0x0004a00601007387 */ /* 0x0001e80000100800 */
[----:B------:R3:W-:Y:S01]  /*1b110*/  STL [R1+0x4a8], R8 ;  /* 0x0004a80801007387 */ /* 0x0007e20000100800 */
[----:B0-----:R-:W-:Y:S02]  /*1b120*/  SHF.R.S32.HI R6, RZ, 0x1f, R21 ;  /* 0x0000001fff067819 */ /* 0x001fe40000011415 */
[----:B---3--:R-:W-:Y:S02]  /*1b130*/  SHF.R.S32.HI R8, RZ, 0x1f, R4 ;  /* 0x0000001fff087819 */ /* 0x008fe40000011404 */
[----:B------:R-:W3:Y:S04]  /*1b140*/  LDL R4, [R1+0x4e4] ;  /* 0x0004e40001047983 */ /* 0x000ee80000100800 */
[----:B------:R0:W-:Y:S01]  /*1b150*/  STL [R1+0x4b4], R6 ;  /* 0x0004b40601007387 */ /* 0x0001e20000100800 */
[----:B------:R-:W-:-:S03]  /*1b160*/  SHF.R.S32.HI R9, RZ, 0x1f, R13 ;  /* 0x0000001fff097819 */ /* 0x000fc6000001140d */
[----:B------:R1:W-:Y:S01]  /*1b170*/  STL [R1+0x4c4], R8 ;  /* 0x0004c40801007387 */ /* 0x0003e20000100800 */
[----:B0-----:R-:W-:Y:S02]  /*1b180*/  SHF.R.S32.HI R6, RZ, 0x1f, R39 ;  /* 0x0000001fff067819 */ /* 0x001fe40000011427 */
[----:B-1----:R-:W-:-:S03]  /*1b190*/  SHF.R.S32.HI R8, RZ, 0x1f, R38 ;  /* 0x0000001fff087819 */ /* 0x002fc60000011426 */
[----:B------:R0:W-:Y:S04]  /*1b1a0*/  STL [R1+0x4bc], R6 ;  /* 0x0004bc0601007387 */ /* 0x0001e80000100800 */
[----:B------:R-:W-:Y:S01]  /*1b1b0*/  STL [R1+0x4d0], R9 ;  /* 0x0004d00901007387 */ /* 0x000fe20000100800 */
[----:B0-----:R-:W-:Y:S02]  /*1b1c0*/  SHF.R.S32.HI R6, RZ, 0x1f, R0 ;  /* 0x0000001fff067819 */ /* 0x001fe40000011400 */
[----:B------:R-:W-:Y:S01]  /*1b1d0*/  SHF.R.S32.HI R0, RZ, 0x1f, R22 ;  /* 0x0000001fff007819 */ /* 0x000fe20000011416 */
[----:B------:R0:W-:Y:S04]  /*1b1e0*/  STL [R1+0x4d8], R8 ;  /* 0x0004d80801007387 */ /* 0x0001e80000100800 */
[----:B------:R-:W3:Y:S04]  /*1b1f0*/  LDL R22, [R1+0x4ec] ;  /* 0x0004ec0001167983 */ /* 0x000ee80000100800 */
[----:B------:R1:W-:Y:S01]  /*1b200*/  STL [R1+0x4e0], R6 ;  /* 0x0004e00601007387 */ /* 0x0003e20000100800 */
[----:B0-----:R-:W-:-:S03]  /*1b210*/  SHF.R.S32.HI R8, RZ, 0x1f, R42 ;  /* 0x0000001fff087819 */ /* 0x001fc6000001142a */
[----:B------:R2:W-:Y:S01]  /*1b220*/  STL [R1+0x4e8], R0 ;  /* 0x0004e80001007387 */ /* 0x0005e20000100800 */
[----:B-1----:R-:W-:-:S03]  /*1b230*/  SHF.R.S32.HI R6, RZ, 0x1f, R57 ;  /* 0x0000001fff067819 */ /* 0x002fc60000011439 */
[----:B------:R-:W-:Y:S01]  /*1b240*/  STL [R1+0x4f0], R8 ;  /* 0x0004f00801007387 */ /* 0x000fe20000100800 */
[----:B--2---:R-:W-:-:S03]  /*1b250*/  SHF.R.S32.HI R0, RZ, 0x1f, R17 ;  /* 0x0000001fff007819 */ /* 0x004fc60000011411 */
[----:B------:R-:W2:Y:S04]  /*1b260*/  LDL R17, [R1+0x4f4] ;  /* 0x0004f40001117983 */ /* 0x000ea80000100800 */
[----:B------:R-:W-:Y:S01]  /*1b270*/  STL [R1+0x4fc], R6 ;  /* 0x0004fc0601007387 */ /* 0x000fe20000100800 */
[----:B------:R-:W-:-:S03]  /*1b280*/  SHF.R.S32.HI R2, RZ, 0x1f, R2 ;  /* 0x0000001fff027819 */ /* 0x000fc60000011402 */
[----:B------:R4:W-:Y:S04]  /*1b290*/  STL [R1+0x504], R0 ;  /* 0x0005040001007387 */ /* 0x0009e80000100800 */
[----:B------:R-:W2:Y:S04]  /*1b2a0*/  LDL R29, [R1+0x4f8] ;  /* 0x0004f800011d7983 */ /* 0x000ea80000100800 */
[----:B------:R-:W-:Y:S04]  /*1b2b0*/  STL [R1+0x50c], R2 ;  /* 0x00050c0201007387 */ /* 0x000fe80000100800 */
[----:B------:R-:W2:Y:S01]  /*1b2c0*/  LDL R31, [R1+0x500] ;  /* 0x00050000011f7983 */ /* 0x000ea20000100800 */
[----:B----4-:R-:W-:-:S05]  /*1b2d0*/  SHF.R.S32.HI R0, RZ, 0x1f, R40 ;  /* 0x0000001fff007819 */ /* 0x010fca0000011428 */
[----:B------:R5:W-:Y:S04]  /*1b2e0*/  STL [R1+0x514], R0 ;  /* 0x0005140001007387 */ /* 0x000be80000100800 */
[----:B------:R-:W4:Y:S04]  /*1b2f0*/  LDL R6, [R1+0x508] ;  /* 0x0005080001067983 */ /* 0x000f280000100800 */
        /* <DEDUP_REMOVED lines=12> */
[----:B------:R-:W4:Y:S01]  /*1b3c0*/  LDL R21, [R1+0x568] ;  /* 0x0005680001157983 */ /* 0x000f220000100800 */
[----:B-----5:R-:W-:-:S03]  /*1b3d0*/  SHF.R.S32.HI R0, RZ, 0x1f, R26 ;  /* 0x0000001fff007819 */ /* 0x020fc6000001141a */
[----:B------:R-:W5:Y:S04]  /*1b3e0*/  LDL R26, [R1+0x56c] ;  /* 0x00056c00011a7983 */ /* 0x000f680000100800 */
[----:B------:R3:W-:Y:S04]  /*1b3f0*/  STL [R1+0x520], R0 ;  /* 0x0005200001007387 */ /* 0x0007e80000100800 */
[----:B------:R-:W5:Y:S04]  /*1b400*/  LDL R39, [R1+0x574] ;  /* 0x0005740001277983 */ /* 0x000f680000100800 */
[----:B------:R-:W5:Y:S01]  /*1b410*/  LDL R13, [R1+0x57c] ;  /* 0x00057c00010d7983 */ /* 0x000f620000100800 */
[----:B---3--:R-:W-:-:S05]  /*1b420*/  SHF.R.S32.HI R0, RZ, 0x1f, R4 ;  /* 0x0000001fff007819 */ /* 0x008fca0000011404 */
[----:B------:R0:W-:Y:S04]  /*1b430*/  STL [R1+0x528], R0 ;  /* 0x0005280001007387 */ /* 0x0001e80000100800 */
[----:B------:R-:W3:Y:S04]  /*1b440*/  LDL R38, [R1+0x584] ;  /* 0x0005840001267983 */ /* 0x000ee80000100800 */
[----:B------:R-:W3:Y:S04]  /*1b450*/  LDL R42, [R1+0x590] ;  /* 0x00059000012a7983 */ /* 0x000ee80000100800 */
[----:B0-----:R-:W3:Y:S04]  /*1b460*/  LDL R0, [R1+0x58c] ;  /* 0x00058c0001007983 */ /* 0x001ee80000100800 */
[----:B------:R-:W3:Y:S04]  /*1b470*/  LDL R57, [R1+0x598] ;  /* 0x0005980001397983 */ /* 0x000ee80000100800 */
[----:B------:R-:W3:Y:S01]  /*1b480*/  LDL R2, [R1+0x5a0] ;  /* 0x0005a00001027983 */ /* 0x000ee20000100800 */
[----:B------:R-:W-:-:S05]  /*1b490*/  SHF.R.S32.HI R4, RZ, 0x1f, R22 ;  /* 0x0000001fff047819 */ /* 0x000fca0000011416 */
[----:B------:R0:W-:Y:S04]  /*1b4a0*/  STL [R1+0x530], R4 ;  /* 0x0005300401007387 */ /* 0x0001e80000100800 */
[----:B------:R-:W3:Y:S04]  /*1b4b0*/  LDL R22, [R1+0x5b0] ;  /* 0x0005b00001167983 */ /* 0x000ee80000100800 */
[----:B0-----:R-:W3:Y:S01]  /*1b4c0*/  LDL R4, [R1+0x5a8] ;  /* 0x0005a80001047983 */ /* 0x001ee20000100800 */
[----:B--2---:R-:W-:-:S05]  /*1b4d0*/  SHF.R.S32.HI R17, RZ, 0x1f, R17 ;  /* 0x0000001fff117819 */ /* 0x004fca0000011411 */
[----:B------:R0:W-:Y:S01]  /*1b4e0*/  STL [R1+0x538], R17 ;  /* 0x0005381101007387 */ /* 0x0001e20000100800 */
[----:B------:R-:W-:-:S03]  /*1b4f0*/  SHF.R.S32.HI R29, RZ, 0x1f, R29 ;  /* 0x0000001fff1d7819 */ /* 0x000fc6000001141d */
[----:B0-----:R-:W2:Y:S04]  /*1b500*/  LDL R17, [R1+0x5b4] ;  /* 0x0005b40001117983 */ /* 0x001ea80000100800 */
[----:B------:R0:W-:Y:S02]  /*1b510*/  STL [R1+0x544], R29 ;  /* 0x0005441d01007387 */ /* 0x0001e40000100800 */
[----:B0-----:R-:W-:-:S05]  /*1b520*/  SHF.R.S32.HI R29, RZ, 0x1f, R31 ;  /* 0x0000001fff1d7819 */ /* 0x001fca000001141f */
[----:B------:R0:W-:Y:S01]  /*1b530*/  STL [R1+0x54c], R29 ;  /* 0x00054c1d01007387 */ /* 0x0001e20000100800 */
[----:B----4-:R-:W-:Y:S02]  /*1b540*/  SHF.R.S32.HI R31, RZ, 0x1f, R6 ;  /* 0x0000001fff1f7819 */ /* 0x010fe40000011406 */
[----:B0-----:R-:W-:-:S03]  /*1b550*/  SHF.R.S32.HI R29, RZ, 0x1f, R32 ;  /* 0x0000001fff1d7819 */ /* 0x001fc60000011420 */
[----:B------:R-:W-:Y:S01]  /*1b560*/  STL [R1+0x554], R31 ;  /* 0x0005541f01007387 */ /* 0x000fe20000100800 */
[----:B------:R-:W-:-:S03]  /*1b570*/  SHF.R.S32.HI R6, RZ, 0x1f, R19 ;  /* 0x0000001fff067819 */ /* 0x000fc60000011413 */
[----:B------:R-:W-:Y:S01]  /*1b580*/  STL [R1+0x55c], R29 ;  /* 0x00055c1d01007387 */ /* 0x000fe20000100800 */
[----:B------:R-:W-:-:S03]  /*1b590*/  SHF.R.S32.HI R19, RZ, 0x1f, R18 ;  /* 0x0000001fff137819 */ /* 0x000fc60000011412 */
[----:B------:R0:W-:Y:S01]  /*1b5a0*/  STL [R1+0x564], R6 ;  /* 0x0005640601007387 */ /* 0x0001e20000100800 */
[----:B------:R-:W-:-:S03]  /*1b5b0*/  SHF.R.S32.HI R18, RZ, 0x1f, R20 ;  /* 0x0000001fff127819 */ /* 0x000fc60000011414 */
[----:B------:R-:W-:Y:S01]  /*1b5c0*/  STL [R1+0x570], R19 ;  /* 0x0005701301007387 */ /* 0x000fe20000100800 */
[----:B0-----:R-:W-:Y:S02]  /*1b5d0*/  SHF.R.S32.HI R6, RZ, 0x1f, R43 ;  /* 0x0000001fff067819 */ /* 0x001fe4000001142b */
[----:B------:R-:W-:Y:S01]  /*1b5e0*/  SHF.R.S32.HI R8, RZ, 0x1f, R8 ;  /* 0x0000001fff087819 */ /* 0x000fe20000011408 */
[----:B------:R0:W-:Y:S04]  /*1b5f0*/  STL [R1+0x578], R18 ;  /* 0x0005781201007387 */ /* 0x0001e80000100800 */
[----:B------:R1:W-:Y:S04]  /*1b600*/  STL [R1+0x580], R6 ;  /* 0x0005800601007387 */ /* 0x0003e80000100800 */
[----:B------:R4:W-:Y:S01]  /*1b610*/  STL [R1+0x588], R8 ;  /* 0x0005880801007387 */ /* 0x0009e20000100800 */
[----:B0-----:R-:W-:-:S02]  /*1b620*/  SHF.R.S32.HI R18, RZ, 0x1f, R25 ;  /* 0x0000001fff127819 */ /* 0x001fc40000011419 */
[----:B-1----:R-:W-:-:S03]  /*1b630*/  SHF.R.S32.HI R6, RZ, 0x1f, R16 ;  /* 0x0000001fff067819 */ /* 0x002fc60000011410 */
[----:B------:R-:W-:Y:S01]  /*1b640*/  STL [R1+0x594], R18 ;  /* 0x0005941201007387 */ /* 0x000fe20000100800 */
[----:B----4-:R-:W-:Y:S02]  /*1b650*/  SHF.R.S32.HI R8, RZ, 0x1f, R9 ;  /* 0x0000001fff087819 */ /* 0x010fe40000011409 */
[----:B------:R-:W-:Y:S01]  /*1b660*/  SHF.R.S32.HI R9, RZ, 0x1f, R11 ;  /* 0x0000001fff097819 */ /* 0x000fe2000001140b */
[----:B------:R0:W-:Y:S04]  /*1b670*/  STL [R1+0x59c], R6 ;  /* 0x00059c0601007387 */ /* 0x0001e80000100800 */
[----:B------:R1:W-:Y:S04]  /*1b680*/  STL [R1+0x5a4], R8 ;  /* 0x0005a40801007387 */ /* 0x0003e80000100800 */
[----:B------:R-:W-:Y:S01]  /*1b690*/  STL [R1+0x5ac], R9 ;  /* 0x0005ac0901007387 */ /* 0x000fe20000100800 */
[----:B0-----:R-:W-:-:S02]  /*1b6a0*/  SHF.R.S32.HI R6, RZ, 0x1f, R34 ;  /* 0x0000001fff067819 */ /* 0x001fc40000011422 */
[----:B-1----:R-:W-:Y:S02]  /*1b6b0*/  SHF.R.S32.HI R8, RZ, 0x1f, R40 ;  /* 0x0000001fff087819 */ /* 0x002fe40000011428 */
[----:B------:R-:W4:Y:S04]  /*1b6c0*/  LDL R40, [R1+0x5bc] ;  /* 0x0005bc0001287983 */ /* 0x000f280000100800 */
[----:B------:R-:W-:Y:S04]  /*1b6d0*/  STL [R1+0x5b8], R6 ;  /* 0x0005b80601007387 */ /* 0x000fe80000100800 */
[----:B------:R5:W-:Y:S02]  /*1b6e0*/  STL [R1+0x5c0], R8 ;  /* 0x0005c00801007387 */ /* 0x000be40000100800 */
[----:B-----5:R-:W-:-:S02]  /*1b6f0*/  SHF.R.S32.HI R8, RZ, 0x1f, R26 ;  /* 0x0000001fff087819 */ /* 0x020fc4000001141a */
[----:B------:R-:W5:Y:S01]  /*1b700*/  LDL R26, [R1+0x5c4] ;  /* 0x0005c400011a7983 */ /* 0x000f620000100800 */
[----:B------:R-:W-:-:S05]  /*1b710*/  SHF.R.S32.HI R6, RZ, 0x1f, R21 ;  /* 0x0000001fff067819 */ /* 0x000fca0000011415 */
[----:B------:R0:W-:Y:S04]  /*1b720*/  STL [R1+0x5c8], R6 ;  /* 0x0005c80601007387 */ /* 0x0001e80000100800 */
[----:B------:R3:W-:Y:S01]  /*1b730*/  STL [R1+0x5d0], R8 ;  /* 0x0005d00801007387 */ /* 0x0007e20000100800 */
[----:B------:R-:W-:Y:S02]  /*1b740*/  SHF.R.S32.HI R9, RZ, 0x1f, R13 ;  /* 0x0000001fff097819 */ /* 0x000fe4000001140d */
[----:B0-----:R-:W-:-:S05]  /*1b750*/  SHF.R.S32.HI R6, RZ, 0x1f, R39 ;  /* 0x0000001fff067819 */ /* 0x001fca0000011427 */
[----:B------:R0:W-:Y:S01]  /*1b760*/  STL [R1+0x5dc], R6 ;  /* 0x0005dc0601007387 */ /* 0x0001e20000100800 */
[----:B---3--:R-:W-:-:S03]  /*1b770*/  SHF.R.S32.HI R8, RZ, 0x1f, R38 ;  /* 0x0000001fff087819 */ /* 0x008fc60000011426 */
[----:B------:R-:W-:Y:S04]  /*1b780*/  STL [R1+0x5e4], R9 ;  /* 0x0005e40901007387 */ /* 0x000fe80000100800 */
[----:B------:R-:W-:Y:S01]  /*1b790*/  STL [R1+0x5ec], R8 ;  /* 0x0005ec0801007387 */ /* 0x000fe20000100800 */
[----:B0-----:R-:W-:-:S03]  /*1b7a0*/  SHF.R.S32.HI R6, RZ, 0x1f, R0 ;  /* 0x0000001fff067819 */ /* 0x001fc60000011400 */
[----:B------:R-:W3:Y:S01]  /*1b7b0*/  LDL R39, [R1+0x5cc] ;  /* 0x0005cc0001277983 */ /* 0x000ee20000100800 */
[----:B------:R-:W-:-:S03]  /*1b7c0*/  SHF.R.S32.HI R0, RZ, 0x1f, R42 ;  /* 0x0000001fff007819 */ /* 0x000fc6000001142a */
[----:B------:R0:W-:Y:S01]  /*1b7d0*/  STL [R1+0x5f4], R6 ;  /* 0x0005f40601007387 */ /* 0x0001e20000100800 */
[----:B------:R-:W-:-:S03]  /*1b7e0*/  SHF.R.S32.HI R2, RZ, 0x1f, R2 ;  /* 0x0000001fff027819 */ /* 0x000fc60000011402 */
[----:B------:R1:W-:Y:S01]  /*1b7f0*/  STL [R1+0x600], R0 ;  /* 0x0006000001007387 */ /* 0x0003e20000100800 */
[----:B0-----:R-:W-:-:S05]  /*1b800*/  SHF.R.S32.HI R6, RZ, 0x1f, R57 ;  /* 0x0000001fff067819 */ /* 0x001fca0000011439 */
[----:B------:R-:W-:Y:S04]  /*1b810*/  STL [R1+0x608], R6 ;  /* 0x0006080601007387 */ /* 0x000fe80000100800 */
[----:B------:R-:W3:Y:S04]  /*1b820*/  LDL R13, [R1+0x5d4] ;  /* 0x0005d400010d7983 */ /* 0x000ee80000100800 */
[----:B------:R0:W-:Y:S01]  /*1b830*/  STL [R1+0x610], R2 ;  /* 0x0006100201007387 */ /* 0x0001e20000100800 */
[----:B-1----:R-:W-:Y:S02]  /*1b840*/  SHF.R.S32.HI R0, RZ, 0x1f, R4 ;  /* 0x0000001fff007819 */ /* 0x002fe40000011404 */
[----:B0-----:R-:W-:-:S03]  /*1b850*/  SHF.R.S32.HI R2, RZ, 0x1f, R22 ;  /* 0x0000001fff027819 */ /* 0x001fc60000011416 */
[----:B------:R2:W-:Y:S04]  /*1b860*/  STL [R1+0x618], R0 ;  /* 0x0006180001007387 */ /* 0x0005e80000100800 */
[----:B------:R-:W3:Y:S04]  /*1b870*/  LDL R29, [R1+0x5d8] ;  /* 0x0005d800011d7983 */ /* 0x000ee80000100800 */
[----:B------:R-:W-:Y:S04]  /*1b880*/  STL [R1+0x620], R2 ;  /* 0x0006200201007387 */ /* 0x000fe80000100800 */
[----:B------:R-:W3:Y:S01]  /*1b890*/  LDL R31, [R1+0x5e0] ;  /* 0x0005e000011f7983 */ /* 0x000ee20000100800 */
[----:B--2---:R-:W-:-:S05]  /*1b8a0*/  SHF.R.S32.HI R0, RZ, 0x1f, R17 ;  /* 0x0000001fff007819 */ /* 0x004fca0000011411 */
[----:B------:R0:W-:Y:S04]  /*1b8b0*/  STL [R1+0x62c], R0 ;  /* 0x00062c0001007387 */ /* 0x0001e80000100800 */
[----:B------:R-:W2:Y:S04]  /*1b8c0*/  LDL R6, [R1+0x5e8] ;  /* 0x0005e80001067983 */ /* 0x000ea80000100800 */
[----:B------:R-:W2:Y:S04]  /*1b8d0*/  LDL R32, [R1+0x5f0] ;  /* 0x0005f00001207983 */ /* 0x000ea80000100800 */
[----:B------:R-:W2:Y:S04]  /*1b8e0*/  LDL R19, [R1+0x5f8] ;  /* 0x0005f80001137983 */ /* 0x000ea80000100800 */
[----:B------:R-:W2:Y:S04]  /*1b8f0*/  LDL R18, [R1+0x5fc] ;  /* 0x0005fc0001127983 */ /* 0x000ea80000100800 */
[----:B------:R-:W2:Y:S04]  /*1b900*/  LDL R20, [R1+0x604] ;  /* 0x0006040001147983 */ /* 0x000ea80000100800 */
[----:B------:R-:W2:Y:S04]  /*1b910*/  LDL R43, [R1+0x60c] ;  /* 0x00060c00012b7983 */ /* 0x000ea80000100800 */
[----:B0-----:R-:W2:Y:S04]  /*1b920*/  LDL R0, [R1+0x614] ;  /* 0x0006140001007983 */ /* 0x001ea80000100800 */
[----:B------:R-:W2:Y:S04]  /*1b930*/  LDL R42, [R1+0x61c] ;  /* 0x00061c00012a7983 */ /* 0x000ea80000100800 */
[----:B------:R-:W2:Y:S04]  /*1b940*/  LDL R57, [R1+0x624] ;  /* 0x0006240001397983 */ /* 0x000ea80000100800 */
[----:B------:R-:W2:Y:S04]  /*1b950*/  LDL R2, [R1+0x628] ;  /* 0x0006280001027983 */ /* 0x000ea80000100800 */
[----:B------:R-:W2:Y:S04]  /*1b960*/  LDL R4, [R1+0x630] ;  /* 0x0006300001047983 */ /* 0x000ea80000100800 */
[----:B------:R-:W2:Y:S04]  /*1b970*/  LDL R22, [R1+0x638] ;  /* 0x0006380001167983 */ /* 0x000ea80000100800 */
[----:B------:R-:W2:Y:S04]  /*1b980*/  LDL R21, [R1+0x640] ;  /* 0x0006400001157983 */ /* 0x000ea80000100800 */
[----:B------:R-:W2:Y:S04]  /*1b990*/  LDL R17, [R1+0x648] ;  /* 0x0006480001117983 */ /* 0x000ea80000100800 */
[----:B------:R-:W2:Y:S01]  /*1b9a0*/  LDL R11, [R1+0x64c] ;  /* 0x00064c00010b7983 */ /* 0x000ea20000100800 */
[----:B----4-:R-:W-:-:S05]  /*1b9b0*/  SHF.R.S32.HI R8, RZ, 0x1f, R40 ;  /* 0x0000001fff087819 */ /* 0x010fca0000011428 */
[----:B------:R5:W-:Y:S04]  /*1b9c0*/  STL [R1+0x634], R8 ;  /* 0x0006340801007387 */ /* 0x000be80000100800 */
[----:B------:R-:W4:Y:S01]  /*1b9d0*/  LDL R40, [R1+0x654] ;  /* 0x0006540001287983 */ /* 0x000f220000100800 */
[----:B-----5:R-:W-:-:S03]  /*1b9e0*/  SHF.R.S32.HI R8, RZ, 0x1f, R26 ;  /* 0x0000001fff087819 */ /* 0x020fc6000001141a */
[----:B------:R-:W5:Y:S04]  /*1b9f0*/  LDL R26, [R1+0x65c] ;  /* 0x00065c00011a7983 */ /* 0x000f680000100800 */
[----:B------:R0:W-:Y:S04]  /*1ba00*/  STL [R1+0x63c], R8 ;  /* 0x00063c0801007387 */ /* 0x0001e80000100800 */
[----:B------:R-:W4:Y:S04]  /*1ba10*/  LDL R25, [R1+0x66c] ;  /* 0x00066c0001197983 */ /* 0x000f280000100800 */
[----:B------:R-:W4:Y:S04]  /*1ba20*/  LDL R38, [R1+0x670] ;  /* 0x0006700001267983 */ /* 0x000f280000100800 */
[----:B0-----:R-:W4:Y:S04]  /*1ba30*/  LDL R8, [R1+0x664] ;  /* 0x0006640001087983 */ /* 0x001f280000100800 */
[----:B------:R-:W4:Y:S04]  /*1ba40*/  LDL R16, [R1+0x678] ;  /* 0x0006780001107983 */ /* 0x000f280000100800 */
[----:B------:R-:W4:Y:S01]  /*1ba50*/  LDL R9, [R1+0x680] ;  /* 0x0006800001097983 */ /* 0x000f220000100800 */
[----:B---3--:R-:W-:-:S05]  /*1ba60*/  SHF.R.S32.HI R34, RZ, 0x1f, R39 ;  /* 0x0000001fff227819 */ /* 0x008fca0000011427 */
[----:B------:R0:W-:Y:S04]  /*1ba70*/  STL [R1+0x644], R34 ;  /* 0x0006442201007387 */ /* 0x0001e80000100800 */
[----:B------:R-:W3:Y:S04]  /*1ba80*/  LDL R39, [R1+0x688] ;  /* 0x0006880001277983 */ /* 0x000ee80000100800 */
[----:B0-----:R-:W3:Y:S01]  /*1ba90*/  LDL R34, [R1+0x690] ;  /* 0x0006900001227983 */ /* 0x001ee20000100800 */
[----:B------:R-:W-:-:S05]  /*1baa0*/  SHF.R.S32.HI R13, RZ, 0x1f, R13 ;  /* 0x0000001fff0d7819 */ /* 0x000fca000001140d */
[----:B------:R0:W-:Y:S04]  /*1bab0*/  STL [R1+0x650], R13 ;  /* 0x0006500d01007387 */ /* 0x0001e80000100800 */
[----:B0-----:R-:W3:Y:S01]  /*1bac0*/  LDL R13, [R1+0x694] ;  /* 0x00069400010d7983 */ /* 0x001ee20000100800 */
[----:B------:R-:W-:-:S05]  /*1bad0*/  SHF.R.S32.HI R29, RZ, 0x1f, R29 ;  /* 0x0000001fff1d7819 */ /* 0x000fca000001141d */
[----:B------:R0:W-:Y:S01]  /*1bae0*/  STL [R1+0x658], R29 ;  /* 0x0006581d01007387 */ /* 0x0001e20000100800 */
[----:B------:R-:W-:-:S03]  /*1baf0*/  SHF.R.S32.HI R31, RZ, 0x1f, R31 ;  /* 0x0000001fff1f7819 */ /* 0x000fc6000001141f */
[----:B0-----:R-:W3:Y:S04]  /*1bb00*/  LDL.LU R29, [R1+0x43d8] ;  /* 0x0043d800011d7983 */ /* 0x001ee80000300800 */
[----:B------:R0:W-:Y:S04]  /*1bb10*/  STL [R1+0x660], R31 ;  /* 0x0006601f01007387 */ /* 0x0001e80000100800 */
[----:B0-----:R-:W3:Y:S01]  /*1bb20*/  LDL.LU R31, [R1+0x43d4] ;  /* 0x0043d400011f7983 */ /* 0x001ee20000300800 */
[----:B--2---:R-:W-:Y:S02]  /*1bb30*/  SHF.R.S32.HI R6, RZ, 0x1f, R6 ;  /* 0x0000001fff067819 */ /* 0x004fe40000011406 */
[----:B------:R-:W-:-:S03]  /*1bb40*/  SHF.R.S32.HI R32, RZ, 0x1f, R32 ;  /* 0x0000001fff207819 */ /* 0x000fc60000011420 */
[----:B------:R0:W-:Y:S01]  /*1bb50*/  STL [R1+0x668], R6 ;  /* 0x0006680601007387 */ /* 0x0001e20000100800 */
[----:B------:R-:W-:Y:S02]  /*1bb60*/  SHF.R.S32.HI R19, RZ, 0x1f, R19 ;  /* 0x0000001fff137819 */ /* 0x000fe40000011413 */
[----:B------:R-:W-:Y:S01]  /*1bb70*/  SHF.R.S32.HI R18, RZ, 0x1f, R18 ;  /* 0x0000001fff127819 */ /* 0x000fe20000011412 */
[----:B0-----:R-:W2:Y:S01]  /*1bb80*/  LDL.LU R6, [R1+0x43d0] ;  /* 0x0043d00001067983 */ /* 0x001ea20000300800 */
[----:B------:R-:W-:-:S03]  /*1bb90*/  SHF.R.S32.HI R20, RZ, 0x1f, R20 ;  /* 0x0000001fff147819 */ /* 0x000fc60000011414 */
[----:B------:R0:W-:Y:S01]  /*1bba0*/  STL [R1+0x674], R32 ;  /* 0x0006742001007387 */ /* 0x0001e20000100800 */
[----:B------:R-:W-:Y:S02]  /*1bbb0*/  SHF.R.S32.HI R43, RZ, 0x1f, R43 ;  /* 0x0000001fff2b7819 */ /* 0x000fe4000001142b */
[----:B------:R-:W-:Y:S01]  /*1bbc0*/  SHF.R.S32.HI R0, RZ, 0x1f, R0 ;  /* 0x0000001fff007819 */ /* 0x000fe20000011400 */
[----:B0-----:R-:W2:Y:S04]  /*1bbd0*/  LDL.LU R32, [R1+0x43cc] ;  /* 0x0043cc0001207983 */ /* 0x001ea80000300800 */
[----:B------:R0:W-:Y:S01]  /*1bbe0*/  STL [R1+0x67c], R19 ;  /* 0x00067c1301007387 */ /* 0x0001e20000100800 */
[----:B------:R-:W-:Y:S02]  /*1bbf0*/  SHF.R.S32.HI R42, RZ, 0x1f, R42 ;  /* 0x0000001fff2a7819 */ /* 0x000fe4000001142a */
[----:B------:R-:W-:Y:S01]  /*1bc00*/  SHF.R.S32.HI R57, RZ, 0x1f, R57 ;  /* 0x0000001fff397819 */ /* 0x000fe20000011439 */
[----:B0-----:R-:W2:Y:S04]  /*1bc10*/  LDL.LU R19, [R1+0x43c8] ;  /* 0x0043c80001137983 */ /* 0x001ea80000300800 */
[----:B------:R0:W-:Y:S01]  /*1bc20*/  STL [R1+0x684], R18 ;  /* 0x0006841201007387 */ /* 0x0001e20000100800 */
[----:B------:R-:W-:-:S03]  /*1bc30*/  SHF.R.S32.HI R2, RZ, 0x1f, R2 ;  /* 0x0000001fff027819 */ /* 0x000fc60000011402 */
        /* <DEDUP_REMOVED lines=17> */
[----:B----4-:R-:W-:-:S03]  /*1bd50*/  SHF.R.S32.HI R40, RZ, 0x1f, R40 ;  /* 0x0000001fff287819 */ /* 0x010fc60000011428 */
[----:B0-----:R-:W4:Y:S04]  /*1bd60*/  LDL.LU R2, [R1+0x43ac] ;  /* 0x0043ac0001027983 */ /* 0x001f280000300800 */
[----:B------:R0:W-:Y:S01]  /*1bd70*/  STL [R1+0x6c4], R4 ;  /* 0x0006c40401007387 */ /* 0x0001e20000100800 */
[----:B-----5:R-:W-:-:S03]  /*1bd80*/  SHF.R.S32.HI R26, RZ, 0x1f, R26 ;  /* 0x0000001fff1a7819 */ /* 0x020fc6000001141a */
[----:B0-----:R-:W5:Y:S04]  /*1bd90*/  LDL.LU R4, [R1+0x43a8] ;  /* 0x0043a80001047983 */ /* 0x001f680000300800 */
        /* <DEDUP_REMOVED lines=11> */
[----:B0-----:R-:W2:Y:S01]  /*1be50*/  LDL.LU R26, [R1+0x4398] ;  /* 0x00439800011a7983 */ /* 0x001ea20000300800 */
[----:B------:R-:W-:-:S02]  /*1be60*/  SHF.R.S32.HI R8, RZ, 0x1f, R8 ;  /* 0x0000001fff087819 */ /* 0x000fc40000011408 */
[----:B------:R-:W-:-:S03]  /*1be70*/  SHF.R.S32.HI R25, RZ, 0x1f, R25 ;  /* 0x0000001fff197819 */ /* 0x000fc60000011419 */
[----:B------:R0:W-:Y:S01]  /*1be80*/  STL [R1+0x6e8], R8 ;  /* 0x0006e80801007387 */ /* 0x0001e20000100800 */
[----:B------:R-:W-:Y:S02]  /*1be90*/  SHF.R.S32.HI R16, RZ, 0x1f, R16 ;  /* 0x0000001fff107819 */ /* 0x000fe40000011410 */
[----:B------:R-:W-:Y:S02]  /*1bea0*/  SHF.R.S32.HI R9, RZ, 0x1f, R9 ;  /* 0x0000001fff097819 */ /* 0x000fe40000011409 */
[----:B0-----:R-:W-:Y:S02]  /*1beb0*/  SHF.R.S32.HI R8, RZ, 0x1f, R38 ;  /* 0x0000001fff087819 */ /* 0x001fe40000011426 */
[----:B------:R-:W4:Y:S04]  /*1bec0*/  LDL.LU R38, [R1+0x124] ;  /* 0x0001240001267983 */ /* 0x000f280000300800 */
[----:B------:R-:W-:Y:S04]  /*1bed0*/  STL [R1+0x6ec], R25 ;  /* 0x0006ec1901007387 */ /* 0x000fe80000100800 */
[----:B------:R3:W-:Y:S04]  /*1bee0*/  STL [R1+0x6f0], R8 ;  /* 0x0006f00801007387 */ /* 0x0007e80000100800 */
[----:B------:R0:W-:Y:S01]  /*1bef0*/  STL [R1+0x6f4], R16 ;  /* 0x0006f41001007387 */ /* 0x0001e20000100800 */
[----:B---3--:R-:W-:-:S03]  /*1bf00*/  SHF.R.S32.HI R8, RZ, 0x1f, R39 ;  /* 0x0000001fff087819 */ /* 0x008fc60000011427 */
[----:B------:R-:W3:Y:S01]  /*1bf10*/  LDL.LU R39, [R1+0xd8] ;  /* 0x0000d80001277983 */ /* 0x000ee20000300800 */
[----:B0-----:R-:W-:-:S03]  /*1bf20*/  SHF.R.S32.HI R16, RZ, 0x1f, R34 ;  /* 0x0000001fff107819 */ /* 0x001fc60000011422 */
[----:B------:R0:W-:Y:S04]  /*1bf30*/  STL [R1+0x6f8], R9 ;  /* 0x0006f80901007387 */ /* 0x0001e80000100800 */
[----:B------:R2:W-:Y:S01]  /*1bf40*/  STL [R1+0x700], R8 ;  /* 0x0007000801007387 */ /* 0x0005e20000100800 */
[----:B0-----:R-:W-:-:S03]  /*1bf50*/  SHF.R.S32.HI R9, RZ, 0x1f, R13 ;  /* 0x0000001fff097819 */ /* 0x001fc6000001140d */
[----:B------:R-:W-:Y:S01]  /*1bf60*/  STL [R1+0x704], R16 ;  /* 0x0007041001007387 */ /* 0x000fe20000100800 */
[----:B--2---:R-:W-:-:S03]  /*1bf70*/  SHF.R.S32.HI R8, RZ, 0x1f, R26 ;  /* 0x0000001fff087819 */ /* 0x004fc6000001141a */
[----:B------:R-:W2:Y:S04]  /*1bf80*/  LDL.LU R26, [R1+0x4394] ;  /* 0x00439400011a7983 */ /* 0x000ea80000300800 */
[----:B------:R0:W-:Y:S02]  /*1bf90*/  STL [R1+0x708], R9 ;  /* 0x0007080901007387 */ /* 0x0001e40000100800 */
[----:B0-----:R-:W-:Y:S02]  /*1bfa0*/  SHF.R.S32.HI R9, RZ, 0x1f, R40 ;  /* 0x0000001fff097819 */ /* 0x001fe40000011428 */
[----:B------:R-:W2:Y:S04]  /*1bfb0*/  LDL.LU R40, [R1+0x4390] ;  /* 0x0043900001287983 */ /* 0x000ea80000300800 */
[----:B------:R0:W-:Y:S02]  /*1bfc0*/  STL [R1+0x70c], R8 ;  /* 0x00070c0801007387 */ /* 0x0001e40000100800 */
[----:B0-----:R-:W-:-:S02]  /*1bfd0*/  SHF.R.S32.HI R8, RZ, 0x1f, R17 ;  /* 0x0000001fff087819 */ /* 0x001fc40000011411 */
[----:B------:R-:W4:Y:S04]  /*1bfe0*/  LDL.LU R17, [R1+0x438c] ;  /* 0x00438c0001117983 */ /* 0x000f280000300800 */
[----:B------:R0:W-:Y:S04]  /*1bff0*/  STL [R1+0x710], R9 ;  /* 0x0007100901007387 */ /* 0x0001e80000100800 */
[----:B------:R-:W2:Y:S04]  /*1c000*/  LDL.LU R13, [R1+0x120] ;  /* 0x00012000010d7983 */ /* 0x000ea80000300800 */
[----:B------:R5:W-:Y:S01]  /*1c010*/  STL [R1+0x714], R8 ;  /* 0x0007140801007387 */ /* 0x000be20000100800 */
[----:B0-----:R-:W-:-:S03]  /*1c020*/  SHF.R.S32.HI R9, RZ, 0x1f, R22 ;  /* 0x0000001fff097819 */ /* 0x001fc60000011416 */
[----:B------:R-:W2:Y:S01]  /*1c030*/  LDL.LU R22, [R1+0x4388] ;  /* 0x0043880001167983 */ /* 0x000ea20000300800 */
[----:B-----5:R-:W-:-:S03]  /*1c040*/  SHF.R.S32.HI R8, RZ, 0x1f, R4 ;  /* 0x0000001fff087819 */ /* 0x020fc60000011404 */
[----:B------:R-:W5:Y:S04]  /*1c050*/  LDL.LU R4, [R1+0x4384] ;  /* 0x0043840001047983 */ /* 0x000f680000300800 */
[----:B------:R0:W-:Y:S02]  /*1c060*/  STL [R1+0x718], R9 ;  /* 0x0007180901007387 */ /* 0x0001e40000100800 */
[----:B0-----:R-:W-:Y:S02]  /*1c070*/  SHF.R.S32.HI R9, RZ, 0x1f, R57 ;  /* 0x0000001fff097819 */ /* 0x001fe40000011439 */
[----:B------:R-:W3:Y:S04]  /*1c080*/  LDL.LU R57, [R1+0x4380] ;  /* 0x0043800001397983 */ /* 0x000ee80000300800 */
[----:B------:R0:W-:Y:S04]  /*1c090*/  STL [R1+0x71c], R8 ;  /* 0x00071c0801007387 */ /* 0x0001e80000100800 */
[----:B------:R-:W3:Y:S01]  /*1c0a0*/  LDL.LU R16, [R1+0xd4] ;  /* 0x0000d40001107983 */ /* 0x000ee20000300800 */
[----:B0-----:R-:W-:-:S03]  /*1c0b0*/  SHF.R.S32.HI R8, RZ, 0x1f, R42 ;  /* 0x0000001fff087819 */ /* 0x001fc6000001142a */
[----:B------:R2:W-:Y:S04]  /*1c0c0*/  STL [R1+0x720], R9 ;  /* 0x0007200901007387 */ /* 0x0005e80000100800 */
[----:B------:R-:W3:Y:S04]  /*1c0d0*/  LDL.LU R42, [R1+0x437c] ;  /* 0x00437c00012a7983 */ /* 0x000ee80000300800 */
[----:B------:R5:W-:Y:S01]  /*1c0e0*/  STL [R1+0x724], R8 ;  /* 0x0007240801007387 */ /* 0x000be20000100800 */
[----:B----4-:R-:W-:-:S05]  /*1c0f0*/  IADD3 R25, P0, PT, R2, R17, RZ ;  /* 0x0000001102197210 */ /* 0x010fca0007f1e0ff */
[----:B------:R-:W-:Y:S04]  /*1c100*/  STL [R1+0x41b4], R25 ;  /* 0x0041b41901007387 */ /* 0x000fe80000100800 */
[----:B------:R-:W4:Y:S01]  /*1c110*/  LDL.LU R34, [R1+0x11c] ;  /* 0x00011c0001227983 */ /* 0x000f220000300800 */
[C---:B--2---:R-:W-:Y:S02]  /*1c120*/  IADD3 R9, P6, PT, R2.reuse, R22, RZ ;  /* 0x0000001602097210 */ /* 0x044fe40007fde0ff */
[----:B-----5:R-:W-:-:S03]  /*1c130*/  IADD3 R8, P4, PT, R2, R4, RZ ;  /* 0x0000000402087210 */ /* 0x020fc60007f9e0ff */
[----:B------:R3:W-:Y:S04]  /*1c140*/  STL [R1+0x41b8], R9 ;  /* 0x0041b80901007387 */ /* 0x0007e80000100800 */
[----:B------:R0:W-:Y:S01]  /*1c150*/  STL [R1+0x41bc], R8 ;  /* 0x0041bc0801007387 */ /* 0x0001e20000100800 */
[----:B---3--:R-:W-:-:S03]  /*1c160*/  IADD3 R9, P5, PT, R2, R57, RZ ;  /* 0x0000003902097210 */ /* 0x008fc60007fbe0ff */
[----:B------:R-:W2:Y:S01]  /*1c170*/  LDL.LU R2, [R1+0x4378] ;  /* 0x0043780001027983 */ /* 0x000ea20000300800 */
[----:B0-----:R-:W-:-:S03]  /*1c180*/  IADD3 R8, P3, PT, R21, R17, RZ ;  /* 0x0000001115087210 */ /* 0x001fc60007f7e0ff */
[----:B------:R0:W-:Y:S01]  /*1c190*/  STL [R1+0x41a4], R9 ;  /* 0x0041a40901007387 */ /* 0x0001e20000100800 */
[----:B------:R-:W-:-:S03]  /*1c1a0*/  IADD3 R25, P2, PT, R21, R22, RZ ;  /* 0x0000001615197210 */ /* 0x000fc60007f5e0ff */
[----:B0-----:R-:W3:Y:S04]  /*1c1b0*/  LDL.LU R9, [R1+0xd0] ;  /* 0x0000d00001097983 */ /* 0x001ee80000300800 */
[----:B------:R0:W-:Y:S04]  /*1c1c0*/  STL [R1+0x41a8], R8 ;  /* 0x0041a80801007387 */ /* 0x0001e80000100800 */
[----:B------:R1:W-:Y:S01]  /*1c1d0*/  STL [R1+0x41ac], R25 ;  /* 0x0041ac1901007387 */ /* 0x0003e20000100800 */
[----:B0-----:R-:W-:Y:S01]  /*1c1e0*/  IMAD.X R8, R11, 0x1, R26, P0 ;  /* 0x000000010b087824 */ /* 0x001fe200000e061a */
[----:B-1----:R-:W-:-:S04]  /*1c1f0*/  IADD3 R25, P1, PT, R21, R4, RZ ;  /* 0x0000000415197210 */ /* 0x002fc80007f3e0ff */
[----:B------:R0:W-:Y:S04]  /*1c200*/  STL [R1+0x419c], R8 ;  /* 0x00419c0801007387 */ /* 0x0001e80000100800 */
[----:B------:R1:W-:Y:S01]  /*1c210*/  STL [R1+0x41b0], R25 ;  /* 0x0041b01901007387 */ /* 0x0003e20000100800 */
[----:B0-----:R-:W-:Y:S01]  /*1c220*/  IMAD.X R8, R11, 0x1, R40, P6 ;  /* 0x000000010b087824 */ /* 0x001fe200030e0628 */
[----:B-1----:R-:W-:-:S04]  /*1c230*/  IADD3 R25, P0, PT, R21, R57, RZ ;  /* 0x0000003915197210 */ /* 0x002fc80007f1e0ff */
[----:B------:R0:W-:Y:S04]  /*1c240*/  STL [R1+0x41a0], R8 ;  /* 0x0041a00801007387 */ /* 0x0001e80000100800 */
[----:B------:R-:W5:Y:S04]  /*1c250*/  LDL.LU R21, [R1+0x118] ;  /* 0x0001180001157983 */ /* 0x000f680000300800 */
[----:B------:R1:W-:Y:S01]  /*1c260*/  STL [R1+0x4194], R25 ;  /* 0x0041941901007387 */ /* 0x0003e20000100800 */
[----:B0-----:R-:W-:Y:S01]  /*1c270*/  IMAD.X R8, R11, 0x1, R42, P4 ;  /* 0x000000010b087824 */ /* 0x001fe200020e062a */
[----:B-1----:R-:W-:-:S04]  /*1c280*/  IADD3 R25, P4, PT, R38, R17, RZ ;  /* 0x0000001126197210 */ /* 0x002fc80007f9e0ff */
[----:B------:R2:W-:Y:S04]  /*1c290*/  STL [R1+0x4190], R8 ;  /* 0x0041900801007387 */ /* 0x0005e80000100800 */
[----:B------:R0:W-:Y:S01]  /*1c2a0*/  STL [R1+0x4198], R25 ;  /* 0x0041981901007387 */ /* 0x0001e20000100800 */
[----:B--2---:R-:W-:-:S03]  /*1c2b0*/  IMAD.X R8, R11, 0x1, R2, P5 ;  /* 0x000000010b087824 */ /* 0x004fc600028e0602 */
[----:B------:R-:W2:Y:S01]  /*1c2c0*/  LDL.LU R11, [R1+0xcc] ;  /* 0x0000cc00010b7983 */ /* 0x000ea20000300800 */
[----:B0-----:R-:W-:-:S03]  /*1c2d0*/  IADD3 R25, P5, PT, R38, R22, RZ ;  /* 0x0000001626197210 */ /* 0x001fc60007fbe0ff */
        /* <DEDUP_REMOVED lines=9> */
[----:B------:R-:W2:Y:S04]  /*1c370*/  LDL.LU R38, [R1+0x114] ;  /* 0x0001140001267983 */ /* 0x000ea80000300800 */
[----:B------:R1:W-:Y:S01]  /*1c380*/  STL [R1+0x4174], R25 ;  /* 0x0041741901007387 */ /* 0x0003e20000100800 */
[----:B0-----:R-:W-:Y:S01]  /*1c390*/  IMAD.X R8, R39, 0x1, R42, P1 ;  /* 0x0000000127087824 */ /* 0x001fe200008e062a */
[----:B-1----:R-:W-:-:S04]  /*1c3a0*/  IADD3 R25, P1, PT, R13, R17, RZ ;  /* 0x000000110d197210 */ /* 0x002fc80007f3e0ff */
[----:B------:R0:W-:Y:S04]  /*1c3b0*/  STL [R1+0x4170], R8 ;  /* 0x0041700801007387 */ /* 0x0001e80000100800 */
[----:B------:R1:W-:Y:S01]  /*1c3c0*/  STL [R1+0x4178], R25 ;  /* 0x0041781901007387 */ /* 0x0003e20000100800 */
[----:B0-----:R-:W-:-:S03]  /*1c3d0*/  IMAD.X R8, R39, 0x1, R2, P0 ;  /* 0x0000000127087824 */ /* 0x001fc600000e0602 */
[----:B------:R-:W2:Y:S01]  /*1c3e0*/  LDL.LU R39, [R1+0xc8] ;  /* 0x0000c80001277983 */ /* 0x000ea20000300800 */
[----:B-1----:R-:W-:-:S03]  /*1c3f0*/  IADD3 R25, P0, PT, R13, R22, RZ ;  /* 0x000000160d197210 */ /* 0x002fc60007f1e0ff */
        /* <DEDUP_REMOVED lines=12> */
[----:B----4-:R-:W-:-:S04]  /*1c4c0*/  IADD3 R25, P3, PT, R34, R17, RZ ;  /* 0x0000001122197210 */ /* 0x010fc80007f7e0ff */
[----:B------:R0:W-:Y:S04]  /*1c4d0*/  STL [R1+0x4150], R8 ;  /* 0x0041500801007387 */ /* 0x0001e80000100800 */
[----:B------:R1:W-:Y:S01]  /*1c4e0*/  STL [R1+0x4158], R25 ;  /* 0x0041581901007387 */ /* 0x0003e20000100800 */
[----:B0-----:R-:W-:-:S03]  /*1c4f0*/  IMAD.X R8, R16, 0x1, R2, P2 ;  /* 0x0000000110087824 */ /* 0x001fc600010e0602 */
[----:B------:R-:W4:Y:S01]  /*1c500*/  LDL.LU R16, [R1+0xc4] ;  /* 0x0000c40001107983 */ /* 0x000f220000300800 */
[----:B-1----:R-:W-:-:S03]  /*1c510*/  IADD3 R25, P2, PT, R34, R22, RZ ;  /* 0x0000001622197210 */ /* 0x002fc60007f5e0ff */
[----:B------:R3:W-:Y:S04]  /*1c520*/  STL [R1+0x413c], R8 ;  /* 0x00413c0801007387 */ /* 0x0007e80000100800 */
[----:B------:R0:W-:Y:S01]  /*1c530*/  STL [R1+0x4148], R25 ;  /* 0x0041481901007387 */ /* 0x0001e20000100800 */
[----:B---3--:R-:W-:Y:S01]  /*1c540*/  IMAD.X R8, R9, 0x1, R26, P1 ;  /* 0x0000000109087824 */ /* 0x008fe200008e061a */
[----:B0-----:R-:W-:-:S04]  /*1c550*/  IADD3 R25, P1, PT, R34, R4, RZ ;  /* 0x0000000422197210 */ /* 0x001fc80007f3e0ff */
[----:B------:R0:W-:Y:S04]  /*1c560*/  STL [R1+0x4140], R8 ;  /* 0x0041400801007387 */ /* 0x0001e80000100800 */
[----:B------:R1:W-:Y:S01]  /*1c570*/  STL [R1+0x414c], R25 ;  /* 0x00414c1901007387 */ /* 0x0003e20000100800 */
[----:B0-----:R-:W-:Y:S01]  /*1c580*/  IMAD.X R8, R9, 0x1, R40, P0 ;  /* 0x0000000109087824 */ /* 0x001fe200000e0628 */
[----:B-1----:R-:W-:-:S04]  /*1c590*/  IADD3 R25, P0, PT, R34, R57, RZ ;  /* 0x0000003922197210 */ /* 0x002fc80007f1e0ff */
[----:B------:R0:W-:Y:S04]  /*1c5a0*/  STL [R1+0x4144], R8 ;  /* 0x0041440801007387 */ /* 0x0001e80000100800 */
[----:B------:R-:W3:Y:S04]  /*1c5b0*/  LDL.LU R34, [R1+0x10c] ;  /* 0x00010c0001227983 */ /* 0x000ee80000300800 */
[----:B------:R5:W-:Y:S01]  /*1c5c0*/  STL [R1+0x4134], R25 ;  /* 0x0041341901007387 */ /* 0x000be20000100800 */
[----:B0-----:R-:W-:Y:S01]  /*1c5d0*/  IMAD.X R8, R9, 0x1, R42, P4 ;  /* 0x0000000109087824 */ /* 0x001fe200020e062a */
[----:B-----5:R-:W-:-:S04]  /*1c5e0*/  IADD3 R25, P4, PT, R21, R17, RZ ;  /* 0x0000001115197210 */ /* 0x020fc80007f9e0ff */
[----:B------:R0:W-:Y:S04]  /*1c5f0*/  STL [R1+0x4130], R8 ;  /* 0x0041300801007387 */ /* 0x0001e80000100800 */
[----:B------:R1:W-:Y:S01]  /*1c600*/  STL [R1+0x4138], R25 ;  /* 0x0041381901007387 */ /* 0x0003e20000100800 */
[----:B0-----:R-:W-:-:S03]  /*1c610*/  IMAD.X R8, R9, 0x1, R2, P5 ;  /* 0x0000000109087824 */ /* 0x001fc600028e0602 */
[----:B------:R-:W5:Y:S01]  /*1c620*/  LDL.LU R9, [R1+0xc0] ;  /* 0x0000c00001097983 */ /* 0x000f620000300800 */
[----:B-1----:R-:W-:-:S03]  /*1c630*/  IADD3 R25, P5, PT, R21, R22, RZ ;  /* 0x0000001615197210 */ /* 0x002fc60007fbe0ff */
[----:B------:R2:W-:Y:S04]  /*1c640*/  STL [R1+0x411c], R8 ;  /* 0x00411c0801007387 */ /* 0x0005e80000100800 */
[----:B------:R0:W-:Y:S01]  /*1c650*/  STL [R1+0x4128], R25 ;  /* 0x0041281901007387 */ /* 0x0001e20000100800 */
[----:B--2---:R-:W-:Y:S01]  /*1c660*/  IMAD.X R8, R11, 0x1, R26, P3 ;  /* 0x000000010b087824 */ /* 0x004fe200018e061a */
[----:B0-----:R-:W-:-:S04]  /*1c670*/  IADD3 R25, P3, PT, R21, R4, RZ ;  /* 0x0000000415197210 */ /* 0x001fc80007f7e0ff */
        /* <DEDUP_REMOVED lines=34> */
[----:B----4-:R-:W-:Y:S01]  /*1c8a0*/  IMAD.X R8, R16, 0x1, R26, P1 ;  /* 0x0000000110087824 */ /* 0x010fe200008e061a */
[----:B0-----:R-:W-:-:S04]  /*1c8b0*/  IADD3 R25, P1, PT, R13, R4, RZ ;  /* 0x000000040d197210 */ /* 0x001fc80007f3e0ff */
[----:B------:R0:W-:Y:S04]  /*1c8c0*/  STL [R1+0x40e0], R8 ;  /* 0x0040e00801007387 */ /* 0x0001e80000100800 */
[----:B------:R1:W-:Y:S01]  /*1c8d0*/  STL [R1+0x40ec], R25 ;  /* 0x0040ec1901007387 */ /* 0x0003e20000100800 */
[----:B0-----:R-:W-:Y:S01]  /*1c8e0*/  IMAD.X R8, R16, 0x1, R40, P0 ;  /* 0x0000000110087824 */ /* 0x001fe200000e0628 */
[----:B-1----:R-:W-:-:S04]  /*1c8f0*/  IADD3 R25, P0, PT, R13, R57, RZ ;  /* 0x000000390d197210 */ /* 0x002fc80007f1e0ff */
[----:B------:R0:W-:Y:S04]  /*1c900*/  STL [R1+0x40e4], R8 ;  /* 0x0040e40801007387 */ /* 0x0001e80000100800 */
[----:B------:R-:W4:Y:S04]  /*1c910*/  LDL.LU R13, [R1+0x100] ;  /* 0x00010000010d7983 */ /* 0x000f280000300800 */
[----:B------:R3:W-:Y:S01]  /*1c920*/  STL [R1+0x40d4], R25 ;  /* 0x0040d41901007387 */ /* 0x0007e20000100800 */
[----:B0-----:R-:W-:Y:S01]  /*1c930*/  IMAD.X R8, R16, 0x1, R42, P4 ;  /* 0x0000000110087824 */ /* 0x001fe200020e062a */
[----:B---3--:R-:W-:-:S04]  /*1c940*/  IADD3 R25, P4, PT, R34, R17, RZ ;  /* 0x0000001122197210 */ /* 0x008fc80007f9e0ff */
[----:B------:R0:W-:Y:S04]  /*1c950*/  STL [R1+0x40d0], R8 ;  /* 0x0040d00801007387 */ /* 0x0001e80000100800 */
[----:B------:R1:W-:Y:S01]  /*1c960*/  STL [R1+0x40d8], R25 ;  /* 0x0040d81901007387 */ /* 0x0003e20000100800 */
[----:B0-----:R-:W-:-:S03]  /*1c970*/  IMAD.X R8, R16, 0x1, R2, P5 ;  /* 0x0000000110087824 */ /* 0x001fc600028e0602 */
[----:B------:R-:W3:Y:S01]  /*1c980*/  LDL.LU R16, [R1+0xb4] ;  /* 0x0000b40001107983 */ /* 0x000ee20000300800 */
[----:B-1----:R-:W-:-:S03]  /*1c990*/  IADD3 R25, P5, PT, R34, R22, RZ ;  /* 0x0000001622197210 */ /* 0x002fc60007fbe0ff */
[----:B------:R5:W-:Y:S04]  /*1c9a0*/  STL [R1+0x40bc], R8 ;  /* 0x0040bc0801007387 */ /* 0x000be80000100800 */
[----:B------:R0:W-:Y:S01]  /*1c9b0*/  STL [R1+0x40c8], R25 ;  /* 0x0040c81901007387 */ /* 0x0001e20000100800 */
[----:B-----5:R-:W-:Y:S01]  /*1c9c0*/  IMAD.X R8, R9, 0x1, R26, P3 ;  /* 0x0000000109087824 */ /* 0x020fe200018e061a */
[----:B0-----:R-:W-:-:S04]  /*1c9d0*/  IADD3 R25, P3, PT, R34, R4, RZ ;  /* 0x0000000422197210 */ /* 0x001fc80007f7e0ff */
[----:B------:R0:W-:Y:S04]  /*1c9e0*/  STL [R1+0x40c0], R8 ;  /* 0x0040c00801007387 */ /* 0x0001e80000100800 */
[----:B------:R1:W-:Y:S01]  /*1c9f0*/  STL [R1+0x40cc], R25 ;  /* 0x0040cc1901007387 */ /* 0x0003e20000100800 */
[----:B0-----:R-:W-:Y:S01]  /*1ca00*/  IMAD.X R8, R9, 0x1, R40, P2 ;  /* 0x0000000109087824 */ /* 0x001fe200010e0628 */
[----:B-1----:R-:W-:-:S04]  /*1ca10*/  IADD3 R25, P2, PT, R34, R57, RZ ;  /* 0x0000003922197210 */ /* 0x002fc80007f5e0ff */
[----:B------:R0:W-:Y:S04]  /*1ca20*/  STL [R1+0x40c4], R8 ;  /* 0x0040c40801007387 */ /* 0x0001e80000100800 */
[----:B------:R-:W5:Y:S04]  /*1ca30*/  LDL.LU R34, [R1+0xfc] ;  /* 0x0000fc0001227983 */ /* 0x000f680000300800 */
[----:B------:R-:W-:Y:S01]  /*1ca40*/  STL [R1+0x40b4], R25 ;  /* 0x0040b41901007387 */ /* 0x000fe20000100800 */
[----:B0-----:R-:W-:-:S05]  /*1ca50*/  IMAD.X R8, R9, 0x1, R42, P1 ;  /* 0x0000000109087824 */ /* 0x001fca00008e062a */
[----:B------:R0:W-:Y:S02]  /*1ca60*/  STL [R1+0x40b0], R8 ;  /* 0x0040b00801007387 */ /* 0x0001e40000100800 */
[----:B0-----:R-:W-:Y:S01]  /*1ca70*/  IMAD.X R8, R9, 0x1, R2, P0 ;  /* 0x0000000109087824 */ /* 0x001fe200000e0602 */
[----:B--2---:R-:W-:-:S05]  /*1ca80*/  IADD3 R25, P1, PT, R21, R17, RZ ;  /* 0x0000001115197210 */ /* 0x004fca0007f3e0ff */
[----:B------:R0:W-:Y:S04]  /*1ca90*/  STL [R1+0x40b8], R25 ;  /* 0x0040b81901007387 */ /* 0x0001e80000100800 */
        /* <DEDUP_REMOVED lines=9> */
[----:B-1----:R-:W-:Y:S02]  /*1cb30*/  IADD3 R25, P5, PT, R21, R57, RZ ;  /* 0x0000003915197210 */ /* 0x002fe40007fbe0ff */
[----:B------:R-:W2:Y:S04]  /*1cb40*/  LDL.LU R21, [R1+0xf8] ;  /* 0x0000f80001157983 */ /* 0x000ea80000300800 */
[----:B------:R0:W-:Y:S04]  /*1cb50*/  STL [R1+0x40a4], R8 ;  /* 0x0040a40801007387 */ /* 0x0001e80000100800 */
        /* <DEDUP_REMOVED lines=39> */
[----:B------:R-:W-:Y:S04]  /*1cdd0*/  STL [R1+0x4050], R8 ;  /* 0x0040500801007387 */ /* 0x000fe80000100800 */
[----:B------:R0:W-:Y:S04]  /*1cde0*/  STL [R1+0x4058], R25 ;  /* 0x0040581901007387 */ /* 0x0001e80000100800 */
[----:B0-----:R-:W5:Y:S01]  /*1cdf0*/  LDL.LU R25, [R1+0xa4] ;  /* 0x0000a40001197983 */ /* 0x001f620000300800 */
[----:B------:R-:W-:Y:S01]  /*1ce00*/  IMAD.X R8, R16, 0x1, R2, P0 ;  /* 0x0000000110087824 */ /* 0x000fe200000e0602 */
[----:B------:R-:W-:-:S04]  /*1ce10*/  IADD3 R16, P0, PT, R34, R22, RZ ;  /* 0x0000001622107210 */ /* 0x000fc80007f1e0ff */
[----:B------:R2:W-:Y:S04]  /*1ce20*/  STL [R1+0x403c], R8 ;  /* 0x00403c0801007387 */ /* 0x0005e80000100800 */
[----:B------:R0:W-:Y:S01]  /*1ce30*/  STL [R1+0x4048], R16 ;  /* 0x0040481001007387 */ /* 0x0001e20000100800 */
[----:B--2---:R-:W-:Y:S01]  /*1ce40*/  IMAD.X R8, R9, 0x1, R26, P4 ;  /* 0x0000000109087824 */ /* 0x004fe200020e061a */
[----:B0-----:R-:W-:-:S04]  /*1ce50*/  IADD3 R16, P4, PT, R34, R4, RZ ;  /* 0x0000000422107210 */ /* 0x001fc80007f9e0ff */
[----:B------:R0:W-:Y:S04]  /*1ce60*/  STL [R1+0x4040], R8 ;  /* 0x0040400801007387 */ /* 0x0001e80000100800 */
[----:B------:R1:W-:Y:S01]  /*1ce70*/  STL [R1+0x404c], R16 ;  /* 0x00404c1001007387 */ /* 0x0003e20000100800 */
[----:B0-----:R-:W-:Y:S01]  /*1ce80*/  IMAD.X R8, R9, 0x1, R40, P5 ;  /* 0x0000000109087824 */ /* 0x001fe200028e0628 */
[----:B------:R-:W-:-:S04]  /*1ce90*/  IADD3 R34, P5, PT, R34, R57, RZ ;  /* 0x0000003922227210 */ /* 0x000fc80007fbe0ff */
[----:B------:R-:W-:Y:S04]  /*1cea0*/  STL [R1+0x4044], R8 ;  /* 0x0040440801007387 */ /* 0x000fe80000100800 */
[----:B------:R0:W-:Y:S01]  /*1ceb0*/  STL [R1+0x4034], R34 ;  /* 0x0040342201007387 */ /* 0x0001e20000100800 */
[----:B-1----:R-:W-:-:S03]  /*1cec0*/  IMAD.X R16, R9, 0x1, R42, P3 ;  /* 0x0000000109107824 */ /* 0x002fc600018e062a */
[----:B0-----:R-:W2:Y:S01]  /*1ced0*/  LDL.LU R34, [R1+0xec] ;  /* 0x0000ec0001227983 */ /* 0x001ea20000300800 */
[----:B------:R-:W-:-:S03]  /*1cee0*/  IADD3 R8, P3, PT, R21, R17, RZ ;  /* 0x0000001115087210 */ /* 0x000fc60007f7e0ff */
[----:B------:R0:W-:Y:S04]  /*1cef0*/  STL [R1+0x4030], R16 ;  /* 0x0040301001007387 */ /* 0x0001e80000100800 */
[----:B------:R1:W-:Y:S04]  /*1cf00*/  STL [R1+0x4038], R8 ;  /* 0x0040380801007387 */ /* 0x0003e80000100800 */
[----:B0-----:R-:W2:Y:S01]  /*1cf10*/  LDL.LU R16, [R1+0xa0] ;  /* 0x0000a00001107983 */ /* 0x001ea20000300800 */
[----:B------:R-:W-:Y:S01]  /*1cf20*/  IMAD.X R9, R9, 0x1, R2, P2 ;  /* 0x0000000109097824 */ /* 0x000fe200010e0602 */
[----:B-1----:R-:W-:-:S04]  /*1cf30*/  IADD3 R8, P2, PT, R21, R22, RZ ;  /* 0x0000001615087210 */ /* 0x002fc80007f5e0ff */
        /* <DEDUP_REMOVED lines=9> */
[----:B------:R-:W2:Y:S01]  /*1cfd0*/  LDL.LU R21, [R1+0xe8] ;  /* 0x0000e80001157983 */ /* 0x000ea20000300800 */
[----:B0-----:R-:W-:-:S03]  /*1cfe0*/  IMAD.X R9, R11, 0x1, R42, P4 ;  /* 0x000000010b097824 */ /* 0x001fc600020e062a */
[----:B------:R-:W-:Y:S04]  /*1cff0*/  STL [R1+0x4014], R8 ;  /* 0x0040140801007387 */ /* 0x000fe80000100800 */
[----:B------:R0:W-:Y:S02]  /*1d000*/  STL [R1+0x4010], R9 ;  /* 0x0040100901007387 */ /* 0x0001e40000100800 */
[----:B0-----:R-:W-:Y:S02]  /*1d010*/  IMAD.X R9, R11, 0x1, R2, P5 ;  /* 0x000000010b097824 */ /* 0x001fe400028e0602 */
[----:B------:R-:W2:Y:S01]  /*1d020*/  LDL.LU R11, [R1+0x9c] ;  /* 0x00009c00010b7983 */ /* 0x000ea20000300800 */
[----:B------:R-:W-:-:S05]  /*1d030*/  IADD3 R8, P4, PT, R38, R17, RZ ;  /* 0x0000001126087210 */ /* 0x000fca0007f9e0ff */
[----:B------:R0:W-:Y:S04]  /*1d040*/  STL [R1+0x4018], R8 ;  /* 0x0040180801007387 */ /* 0x0001e80000100800 */
[----:B------:R4:W-:Y:S01]  /*1d050*/  STL [R1+0x3ffc], R9 ;  /* 0x003ffc0901007387 */ /* 0x0009e20000100800 */
[----:B0-----:R-:W-:Y:S01]  /*1d060*/  IADD3 R8, P5, PT, R38, R22, RZ ;  /* 0x0000001626087210 */ /* 0x001fe20007fbe0ff */
[----:B----4-:R-:W-:-:S04]  /*1d070*/  IMAD.X R9, R39, 0x1, R26, P3 ;  /* 0x0000000127097824 */ /* 0x010fc800018e061a */
[----:B------:R0:W-:Y:S04]  /*1d080*/  STL [R1+0x4008], R8 ;  /* 0x0040080801007387 */ /* 0x0001e80000100800 */
[----:B------:R1:W-:Y:S01]  /*1d090*/  STL [R1+0x4000], R9 ;  /* 0x0040000901007387 */ /* 0x0003e20000100800 */
[----:B0-----:R-:W-:Y:S01]  /*1d0a0*/  IADD3 R8, P3, PT, R38, R4, RZ ;  /* 0x0000000426087210 */ /* 0x001fe20007f7e0ff */
[----:B-1----:R-:W-:-:S04]  /*1d0b0*/  IMAD.X R9, R39, 0x1, R40, P2 ;  /* 0x0000000127097824 */ /* 0x002fc800010e0628 */
[----:B------:R0:W-:Y:S02]  /*1d0c0*/  STL [R1+0x400c], R8 ;  /* 0x00400c0801007387 */ /* 0x0001e40000100800 */
[----:B0-----:R-:W-:Y:S02]  /*1d0d0*/  IADD3 R8, P2, PT, R38, R57, RZ ;  /* 0x0000003926087210 */ /* 0x001fe40007f5e0ff */
[----:B------:R-:W4:Y:S04]  /*1d0e0*/  LDL.LU R38, [R1+0xe4] ;  /* 0x0000e40001267983 */ /* 0x000f280000300800 */
[----:B------:R0:W-:Y:S04]  /*1d0f0*/  STL [R1+0x4004], R9 ;  /* 0x0040040901007387 */ /* 0x0001e80000100800 */
[----:B------:R3:W-:Y:S01]  /*1d100*/  STL [R1+0x3ff4], R8 ;  /* 0x003ff40801007387 */ /* 0x0007e20000100800 */
[----:B0-----:R-:W-:-:S05]  /*1d110*/  IMAD.X R9, R39, 0x1, R42, P1 ;  /* 0x0000000127097824 */ /* 0x001fca00008e062a */
[----:B------:R0:W-:Y:S01]  /*1d120*/  STL [R1+0x3ff0], R9 ;  /* 0x003ff00901007387 */ /* 0x0001e20000100800 */
[----:B---3--:R-:W-:-:S03]  /*1d130*/  IADD3 R8, P1, PT, R13, R17, RZ ;  /* 0x000000110d087210 */ /* 0x008fc60007f3e0ff */
[----:B0-----:R-:W3:Y:S04]  /*1d140*/  LDL.LU R9, [R1+0x98] ;  /* 0x0000980001097983 */ /* 0x001ee80000300800 */
[----:B------:R0:W-:Y:S02]  /*1d150*/  STL [R1+0x3ff8], R8 ;  /* 0x003ff80801007387 */ /* 0x0001e40000100800 */
[----:B0-----:R-:W-:Y:S01]  /*1d160*/  IMAD.X R8, R39, 0x1, R2, P0 ;  /* 0x0000000127087824 */ /* 0x001fe200000e0602 */
[----:B------:R-:W-:-:S04]  /*1d170*/  IADD3 R39, P0, PT, R13, R22, RZ ;  /* 0x000000160d277210 */ /* 0x000fc80007f1e0ff */
[----:B------:R5:W-:Y:S04]  /*1d180*/  STL [R1+0x3fdc], R8 ;  /* 0x003fdc0801007387 */ /* 0x000be80000100800 */
[----:B------:R0:W-:Y:S01]  /*1d190*/  STL [R1+0x3fe8], R39 ;  /* 0x003fe82701007387 */ /* 0x0001e20000100800 */
[----:B-----5:R-:W-:Y:S01]  /*1d1a0*/  IMAD.X R8, R25, 0x1, R26, P4 ;  /* 0x0000000119087824 */ /* 0x020fe200020e061a */
[----:B0-----:R-:W-:-:S04]  /*1d1b0*/  IADD3 R39, P4, PT, R13, R4, RZ ;  /* 0x000000040d277210 */ /* 0x001fc80007f9e0ff */
[----:B------:R-:W-:Y:S04]  /*1d1c0*/  STL [R1+0x3fe0], R8 ;  /* 0x003fe00801007387 */ /* 0x000fe80000100800 */
[----:B------:R0:W-:Y:S04]  /*1d1d0*/  STL [R1+0x3fec], R39 ;  /* 0x003fec2701007387 */ /* 0x0001e80000100800 */
[----:B0-----:R-:W5:Y:S01]  /*1d1e0*/  LDL.LU R39, [R1+0xe0] ;  /* 0x0000e00001277983 */ /* 0x001f620000300800 */
[----:B------:R-:W-:Y:S01]  /*1d1f0*/  IMAD.X R8, R25, 0x1, R40, P5 ;  /* 0x0000000119087824 */ /* 0x000fe200028e0628 */
[----:B------:R-:W-:-:S04]  /*1d200*/  IADD3 R13, P5, PT, R13, R57, RZ ;  /* 0x000000390d0d7210 */ /* 0x000fc80007fbe0ff */
[----:B------:R0:W-:Y:S04]  /*1d210*/  STL [R1+0x3fe4], R8 ;  /* 0x003fe40801007387 */ /* 0x0001e80000100800 */
[----:B------:R1:W-:Y:S01]  /*1d220*/  STL [R1+0x3fd4], R13 ;  /* 0x003fd40d01007387 */ /* 0x0003e20000100800 */
[----:B0-----:R-:W-:-:S03]  /*1d230*/  IMAD.X R8, R25, 0x1, R42, P3 ;  /* 0x0000000119087824 */ /* 0x001fc600018e062a */
[----:B-1----:R-:W3:Y:S01]  /*1d240*/  LDL.LU R13, [R1+0x94] ;  /* 0x00009400010d7983 */ /* 0x002ee20000300800 */
[----:B------:R-:W-:-:S03]  /*1d250*/  IMAD.X R25, R25, 0x1, R2, P2 ;  /* 0x0000000119197824 */ /* 0x000fc600010e0602 */
[----:B------:R2:W-:Y:S02]  /*1d260*/  STL [R1+0x3fd0], R8 ;  /* 0x003fd00801007387 */ /* 0x0005e40000100800 */
[----:B--2---:R-:W-:-:S05]  /*1d270*/  IADD3 R8, P3, PT, R34, R17, RZ ;  /* 0x0000001122087210 */ /* 0x004fca0007f7e0ff */
[----:B------:R0:W-:Y:S04]  /*1d280*/  STL [R1+0x3fd8], R8 ;  /* 0x003fd80801007387 */ /* 0x0001e80000100800 */
[----:B0-----:R-:W2:Y:S04]  /*1d290*/  LDL.LU R8, [R1+0x4374] ;  /* 0x0043740001087983 */ /* 0x001ea80000300800 */
[----:B------:R0:W-:Y:S02]  /*1d2a0*/  STL [R1+0x3fbc], R25 ;  /* 0x003fbc1901007387 */ /* 0x0001e40000100800 */
[----:B0-----:R-:W-:-:S05]  /*1d2b0*/  IADD3 R25, P2, PT, R34, R22, RZ ;  /* 0x0000001622197210 */ /* 0x001fca0007f5e0ff */
[----:B------:R0:W-:Y:S02]  /*1d2c0*/  STL [R1+0x3fc8], R25 ;  /* 0x003fc81901007387 */ /* 0x0001e40000100800 */
[----:B0-----:R-:W-:-:S05]  /*1d2d0*/  IMAD.X R25, R16, 0x1, R26, P1 ;  /* 0x0000000110197824 */ /* 0x001fca00008e061a */
[----:B------:R0:W-:Y:S02]  /*1d2e0*/  STL [R1+0x3fc0], R25 ;  /* 0x003fc01901007387 */ /* 0x0001e40000100800 */
[----:B0-----:R-:W-:-:S05]  /*1d2f0*/  IADD3 R25, P1, PT, R34, R4, RZ ;  /* 0x0000000422197210 */ /* 0x001fca0007f3e0ff */
[----:B------:R0:W-:Y:S02]  /*1d300*/  STL [R1+0x3fcc], R25 ;  /* 0x003fcc1901007387 */ /* 0x0001e40000100800 */
[----:B0-----:R-:W-:Y:S01]  /*1d310*/  IMAD.X R25, R16, 0x1, R40, P0 ;  /* 0x0000000110197824 */ /* 0x001fe200000e0628 */
[----:B------:R-:W-:-:S04]  /*1d320*/  IADD3 R34, P0, PT, R34, R57, RZ ;  /* 0x0000003922227210 */ /* 0x000fc80007f1e0ff */
[----:B------:R0:W-:Y:S04]  /*1d330*/  STL [R1+0x3fc4], R25 ;  /* 0x003fc41901007387 */ /* 0x0001e80000100800 */
[----:B------:R1:W-:Y:S01]  /*1d340*/  STL [R1+0x3fb4], R34 ;  /* 0x003fb42201007387 */ /* 0x0003e20000100800 */
[----:B0-----:R-:W-:-:S03]  /*1d350*/  IMAD.X R25, R16, 0x1, R42, P4 ;  /* 0x0000000110197824 */ /* 0x001fc600020e062a */
[----:B-1----:R-:W2:Y:S01]  /*1d360*/  LDL.LU R34, [R1+0x90] ;  /* 0x0000900001227983 */ /* 0x002ea20000300800 */
[----:B------:R-:W-:-:S03]  /*1d370*/  IMAD.X R16, R16, 0x1, R2, P5 ;  /* 0x0000000110107824 */ /* 0x000fc600028e0602 */
[----:B------:R0:W-:Y:S02]  /*1d380*/  STL [R1+0x3fb0], R25 ;  /* 0x003fb01901007387 */ /* 0x0001e40000100800 */
[----:B0-----:R-:W-:-:S05]  /*1d390*/  IADD3 R25, P4, PT, R21, R17, RZ ;  /* 0x0000001115197210 */ /* 0x001fca0007f9e0ff */
        /* <DEDUP_REMOVED lines=9> */
[----:B0-----:R-:W-:-:S05]  /*1d430*/  IMAD.X R16, R11, 0x1, R40, P2 ;  /* 0x000000010b107824 */ /* 0x001fca00010e0628 */
[----:B------:R0:W-:Y:S02]  /*1d440*/  STL [R1+0x3fa4], R16 ;  /* 0x003fa41001007387 */ /* 0x0001e40000100800 */
[----:B0-----:R-:W-:Y:S02]  /*1d450*/  IADD3 R16, P2, PT, R21, R57, RZ ;  /* 0x0000003915107210 */ /* 0x001fe40007f5e0ff */
[----:B------:R-:W2:Y:S04]  /*1d460*/  LDL.LU R21, [R1+0x8c] ;  /* 0x00008c0001157983 */ /* 0x000ea80000300800 */
[----:B------:R0:W-:Y:S02]  /*1d470*/  STL [R1+0x3f94], R16 ;  /* 0x003f941001007387 */ /* 0x0001e40000100800 */
[----:B0-----:R-:W-:-:S02]  /*1d480*/  IMAD.X R16, R11, 0x1, R42, P1 ;  /* 0x000000010b107824 */ /* 0x001fc400008e062a */
[----:B------:R-:W-:-:S03]  /*1d490*/  IMAD.X R11, R11, 0x1, R2, P0 ;  /* 0x000000010b0b7824 */ /* 0x000fc600000e0602 */
[----:B------:R4:W-:Y:S02]  /*1d4a0*/  STL [R1+0x3f90], R16 ;  /* 0x003f901001007387 */ /* 0x0009e40000100800 */
[----:B----4-:R-:W-:-:S05]  /*1d4b0*/  IADD3 R16, P1, PT, R38, R17, RZ ;  /* 0x0000001126107210 */ /* 0x010fca0007f3e0ff */
[----:B------:R0:W-:Y:S04]  /*1d4c0*/  STL [R1+0x3f98], R16 ;  /* 0x003f981001007387 */ /* 0x0001e80000100800 */
[----:B0-----:R-:W4:Y:S04]  /*1d4d0*/  LDL.LU R16, [R1+0x436c] ;  /* 0x00436c0001107983 */ /* 0x001f280000300800 */
[----:B------:R0:W-:Y:S02]  /*1d4e0*/  STL [R1+0x3f7c], R11 ;  /* 0x003f7c0b01007387 */ /* 0x0001e40000100800 */
[----:B0-----:R-:W-:-:S05]  /*1d4f0*/  IADD3 R11, P0, PT, R38, R22, RZ ;  /* 0x00000016260b7210 */ /* 0x001fca0007f1e0ff */
[----:B------:R3:W-:Y:S02]  /*1d500*/  STL [R1+0x3f88], R11 ;  /* 0x003f880b01007387 */ /* 0x0007e40000100800 */
[----:B---3--:R-:W-:-:S05]  /*1d510*/  IMAD.X R11, R9, 0x1, R26, P4 ;  /* 0x00000001090b7824 */ /* 0x008fca00020e061a */
[----:B------:R0:W-:Y:S02]  /*1d520*/  STL [R1+0x3f80], R11 ;  /* 0x003f800b01007387 */ /* 0x0001e40000100800 */
[----:B0-----:R-:W-:-:S05]  /*1d530*/  IADD3 R11, P4, PT, R38, R4, RZ ;  /* 0x00000004260b7210 */ /* 0x001fca0007f9e0ff */
[----:B------:R0:W-:Y:S02]  /*1d540*/  STL [R1+0x3f8c], R11 ;  /* 0x003f8c0b01007387 */ /* 0x0001e40000100800 */
[----:B0-----:R-:W-:-:S05]  /*1d550*/  IMAD.X R11, R9, 0x1, R40, P5 ;  /* 0x00000001090b7824 */ /* 0x001fca00028e0628 */
[----:B------:R0:W-:Y:S02]  /*1d560*/  STL [R1+0x3f84], R11 ;  /* 0x003f840b01007387 */ /* 0x0001e40000100800 */
[----:B0-----:R-:W-:Y:S01]  /*1d570*/  IADD3 R11, P5, PT, R38, R57, RZ ;  /* 0x00000039260b7210 */ /* 0x001fe20007fbe0ff */
[----:B------:R-:W-:-:S04]  /*1d580*/  IMAD.X R38, R9, 0x1, R42, P3 ;  /* 0x0000000109267824 */ /* 0x000fc800018e062a */
[----:B------:R0:W-:Y:S04]  /*1d590*/  STL [R1+0x3f74], R11 ;  /* 0x003f740b01007387 */ /* 0x0001e80000100800 */
[----:B0-----:R-:W3:Y:S04]  /*1d5a0*/  LDL.LU R11, [R1+0x88] ;  /* 0x00008800010b7983 */ /* 0x001ee80000300800 */
[----:B------:R5:W-:Y:S02]  /*1d5b0*/  STL [R1+0x3f70], R38 ;  /* 0x003f702601007387 */ /* 0x000be40000100800 */
[----:B-----5:R-:W-:-:S05]  /*1d5c0*/  IADD3 R38, P3, PT, R39, R17, RZ ;  /* 0x0000001127267210 */ /* 0x020fca0007f7e0ff */
[----:B------:R0:W-:Y:S04]  /*1d5d0*/  STL [R1+0x3f78], R38 ;  /* 0x003f782601007387 */ /* 0x0001e80000100800 */
[----:B0-----:R-:W5:Y:S01]  /*1d5e0*/  LDL.LU R38, [R1+0x4368] ;  /* 0x0043680001267983 */ /* 0x001f620000300800 */
[----:B------:R-:W-:-:S05]  /*1d5f0*/  IMAD.X R9, R9, 0x1, R2, P2 ;  /* 0x0000000109097824 */ /* 0x000fca00010e0602 */
        /* <DEDUP_REMOVED lines=10> */
[----:B0-----:R-:W3:Y:S04]  /*1d6a0*/  LDL.LU R9, [R1+0x84] ;  /* 0x0000840001097983 */ /* 0x001ee80000300800 */
[----:B------:R0:W-:Y:S02]  /*1d6b0*/  STL [R1+0x3f54], R39 ;  /* 0x003f542701007387 */ /* 0x0001e40000100800 */
[----:B0-----:R-:W-:-:S02]  /*1d6c0*/  IMAD.X R39, R13, 0x1, R42, P4 ;  /* 0x000000010d277824 */ /* 0x001fc400020e062a */
[----:B------:R-:W-:-:S03]  /*1d6d0*/  IMAD.X R13, R13, 0x1, R2, P5 ;  /* 0x000000010d0d7824 */ /* 0x000fc600028e0602 */
[----:B------:R5:W-:Y:S02]  /*1d6e0*/  STL [R1+0x3f50], R39 ;  /* 0x003f502701007387 */ /* 0x000be40000100800 */
[----:B-----5:R-:W-:-:S05]  /*1d6f0*/  IADD3 R39, P4, PT, R38, R17, RZ ;  /* 0x0000001126277210 */ /* 0x020fca0007f9e0ff */
[----:B------:R0:W-:Y:S04]  /*1d700*/  STL [R1+0x3f58], R39 ;  /* 0x003f582701007387 */ /* 0x0001e80000100800 */
[----:B0-----:R-:W5:Y:S04]  /*1d710*/  LDL.LU R39, [R1+0x4364] ;  /* 0x0043640001277983 */ /* 0x001f680000300800 */
[----:B------:R0:W-:Y:S02]  /*1d720*/  STL [R1+0x3f3c], R13 ;  /* 0x003f3c0d01007387 */ /* 0x0001e40000100800 */
[----:B0-----:R-:W-:-:S05]  /*1d730*/  IADD3 R13, P5, PT, R38, R22, RZ ;  /* 0x00000016260d7210 */ /* 0x001fca0007fbe0ff */
[----:B------:R2:W-:Y:S02]  /*1d740*/  STL [R1+0x3f48], R13 ;  /* 0x003f480d01007387 */ /* 0x0005e40000100800 */
[----:B--2---:R-:W-:-:S05]  /*1d750*/  IMAD.X R13, R34, 0x1, R26, P3 ;  /* 0x00000001220d7824 */ /* 0x004fca00018e061a */
[----:B------:R0:W-:Y:S02]  /*1d760*/  STL [R1+0x3f40], R13 ;  /* 0x003f400d01007387 */ /* 0x0001e40000100800 */
[----:B0-----:R-:W-:-:S05]  /*1d770*/  IADD3 R13, P3, PT, R38, R4, RZ ;  /* 0x00000004260d7210 */ /* 0x001fca0007f7e0ff */
[----:B------:R0:W-:Y:S02]  /*1d780*/  STL [R1+0x3f4c], R13 ;  /* 0x003f4c0d01007387 */ /* 0x0001e40000100800 */
[----:B0-----:R-:W-:-:S05]  /*1d790*/  IMAD.X R13, R34, 0x1, R40, P2 ;  /* 0x00000001220d7824 */ /* 0x001fca00010e0628 */
[----:B------:R0:W-:Y:S04]  /*1d7a0*/  STL [R1+0x3f44], R13 ;  /* 0x003f440d01007387 */ /* 0x0001e80000100800 */
[----:B0-----:R-:W2:Y:S01]  /*1d7b0*/  LDL.LU R13, [R1+0x4360] ;  /* 0x00436000010d7983 */ /* 0x001ea20000300800 */
[----:B------:R-:W-:-:S05]  /*1d7c0*/  IADD3 R38, P2, PT, R38, R57, RZ ;  /* 0x0000003926267210 */ /* 0x000fca0007f5e0ff */
[----:B------:R0:W-:Y:S02]  /*1d7d0*/  STL [R1+0x3f34], R38 ;  /* 0x003f342601007387 */ /* 0x0001e40000100800 */
[----:B0-----:R-:W-:-:S05]  /*1d7e0*/  IMAD.X R38, R34, 0x1, R42, P1 ;  /* 0x0000000122267824 */ /* 0x001fca00008e062a */
[----:B------:R2:W-:Y:S01]  /*1d7f0*/  STL [R1+0x3f30], R38 ;  /* 0x003f302601007387 */ /* 0x0005e20000100800 */
[----:B------:R-:W-:Y:S01]  /*1d800*/  IMAD.X R34, R34, 0x1, R2, P0 ;  /* 0x0000000122227824 */ /* 0x000fe200000e0602 */
[----:B--2---:R-:W-:-:S05]  /*1d810*/  IADD3 R38, P1, PT, R13, R17, RZ ;  /* 0x000000110d267210 */ /* 0x004fca0007f3e0ff */
[----:B------:R0:W-:Y:S04]  /*1d820*/  STL [R1+0x3f38], R38 ;  /* 0x003f382601007387 */ /* 0x0001e80000100800 */
[----:B------:R1:W-:Y:S01]  /*1d830*/  STL [R1+0x3f1c], R34 ;  /* 0x003f1c2201007387 */ /* 0x0003e20000100800 */
[----:B0-----:R-:W-:Y:S01]  /*1d840*/  IADD3 R38, P0, PT, R13, R22, RZ ;  /* 0x000000160d267210 */ /* 0x001fe20007f1e0ff */
[----:B-1----:R-:W-:-:S04]  /*1d850*/  IMAD.X R34, R21, 0x1, R26, P4 ;  /* 0x0000000115227824 */ /* 0x002fc800020e061a */
[----:B------:R0:W-:Y:S04]  /*1d860*/  STL [R1+0x3f28], R38 ;  /* 0x003f282601007387 */ /* 0x0001e80000100800 */
[----:B------:R1:W-:Y:S01]  /*1d870*/  STL [R1+0x3f20], R34 ;  /* 0x003f202201007387 */ /* 0x0003e20000100800 */
[----:B0-----:R-:W-:Y:S01]  /*1d880*/  IADD3 R38, P4, PT, R13, R4, RZ ;  /* 0x000000040d267210 */ /* 0x001fe20007f9e0ff */
[----:B-1----:R-:W-:-:S04]  /*1d890*/  IMAD.X R34, R21, 0x1, R40, P5 ;  /* 0x0000000115227824 */ /* 0x002fc800028e0628 */
[----:B------:R0:W-:Y:S02]  /*1d8a0*/  STL [R1+0x3f2c], R38 ;  /* 0x003f2c2601007387 */ /* 0x0001e40000100800 */
[----:B0-----:R-:W-:Y:S02]  /*1d8b0*/  IADD3 R38, P5, PT, R13, R57, RZ ;  /* 0x000000390d267210 */ /* 0x001fe40007fbe0ff */
[----:B------:R-:W2:Y:S04]  /*1d8c0*/  LDL.LU R13, [R1+0x80] ;  /* 0x00008000010d7983 */ /* 0x000ea80000300800 */
[----:B------:R0:W-:Y:S04]  /*1d8d0*/  STL [R1+0x3f24], R34 ;  /* 0x003f242201007387 */ /* 0x0001e80000100800 */
[----:B------:R1:W-:Y:S01]  /*1d8e0*/  STL [R1+0x3f14], R38 ;  /* 0x003f142601007387 */ /* 0x0003e20000100800 */
[----:B0-----:R-:W-:-:S03]  /*1d8f0*/  IMAD.X R34, R21, 0x1, R42, P3 ;  /* 0x0000000115227824 */ /* 0x001fc600018e062a */
[----:B-1----:R-:W2:Y:S01]  /*1d900*/  LDL.LU R38, [R1+0x7c] ;  /* 0x00007c0001267983 */ /* 0x002ea20000300800 */
        /* <DEDUP_REMOVED lines=13> */
[----:B------:R0:W-:Y:S04]  /*1d9e0*/  STL [R1+0x3f04], R21 ;  /* 0x003f041501007387 */ /* 0x0001e80000100800 */
[----:B0-----:R-:W3:Y:S01]  /*1d9f0*/  LDL.LU R21, [R1+0x4358] ;  /* 0x0043580001157983 */ /* 0x001ee20000300800 */
[----:B------:R-:W-:-:S05]  /*1da00*/  IADD3 R39, P0, PT, R39, R57, RZ ;  /* 0x0000003927277210 */ /* 0x000fca0007f1e0ff */
[----:B------:R0:W-:Y:S02]  /*1da10*/  STL [R1+0x3ef4], R39 ;  /* 0x003ef42701007387 */ /* 0x0001e40000100800 */
[----:B0-----:R-:W-:-:S05]  /*1da20*/  IMAD.X R39, R11, 0x1, R42, P4 ;  /* 0x000000010b277824 */ /* 0x001fca00020e062a */
[----:B------:R3:W-:Y:S01]  /*1da30*/  STL [R1+0x3ef0], R39 ;  /* 0x003ef02701007387 */ /* 0x0007e20000100800 */
[----:B------:R-:W-:Y:S01]  /*1da40*/  IMAD.X R11, R11, 0x1, R2, P5 ;  /* 0x000000010b0b7824 */ /* 0x000fe200028e0602 */
[----:B---3--:R-:W-:-:S05]  /*1da50*/  IADD3 R39, P4, PT, R21, R17, RZ ;  /* 0x0000001115277210 */ /* 0x008fca0007f9e0ff */
        /* <DEDUP_REMOVED lines=10> */
[----:B------:R-:W3:Y:S04]  /*1db00*/  LDL.LU R21, [R1+0x78] ;  /* 0x0000780001157983 */ /* 0x000ee80000300800 */
[----:B------:R0:W-:Y:S04]  /*1db10*/  STL [R1+0x3ee4], R11 ;  /* 0x003ee40b01007387 */ /* 0x0001e80000100800 */
[----:B------:R1:W-:Y:S01]  /*1db20*/  STL [R1+0x3ed4], R39 ;  /* 0x003ed42701007387 */ /* 0x0003e20000100800 */
[----:B0-----:R-:W-:-:S03]  /*1db30*/  IMAD.X R11, R9, 0x1, R42, P1 ;  /* 0x00000001090b7824 */ /* 0x001fc600008e062a */
[----:B-1----:R-:W3:Y:S04]  /*1db40*/  LDL.LU R39, [R1+0x74] ;  /* 0x0000740001277983 */ /* 0x002ee80000300800 */
        /* <DEDUP_REMOVED lines=8> */
[----:B--2---:R-:W-:-:S05]  /*1dbd0*/  IMAD.X R9, R13, 0x1, R26, P4 ;  /* 0x000000010d097824 */ /* 0x004fca00020e061a */
        /* <DEDUP_REMOVED lines=8> */
[----:B-1----:R-:W2:Y:S04]  /*1dc60*/  LDL.LU R34, [R1+0x70] ;  /* 0x0000700001227983 */ /* 0x002ea80000300800 */
        /* <DEDUP_REMOVED lines=14> */
[----:B0-----:R-:W-:Y:S01]  /*1dd50*/  IADD3 R13, P0, PT, R11, R57, RZ ;  /* 0x000000390b0d7210 */ /* 0x001fe20007f1e0ff */
[----:B------:R-:W-:-:S04]  /*1dd60*/  IMAD.X R11, R38, 0x1, R42, P4 ;  /* 0x00000001260b7824 */ /* 0x000fc800020e062a */
[----:B------:R0:W-:Y:S01]  /*1dd70*/  STL [R1+0x3e94], R13 ;  /* 0x003e940d01007387 */ /* 0x0001e20000100800 */
[----:B------:R-:W-:-:S03]  /*1dd80*/  IMAD.X R38, R38, 0x1, R2, P5 ;  /* 0x0000000126267824 */ /* 0x000fc600028e0602 */
[----:B0-----:R-:W2:Y:S04]  /*1dd90*/  LDL.LU R13, [R1+0x6c] ;  /* 0x00006c00010d7983 */ /* 0x001ea80000300800 */
[----:B------:R5:W-:Y:S02]  /*1dda0*/  STL [R1+0x3e90], R11 ;  /* 0x003e900b01007387 */ /* 0x000be40000100800 */
[----:B-----5:R-:W-:-:S05]  /*1ddb0*/  IADD3 R11, P4, PT, R9, R17, RZ ;  /* 0x00000011090b7210 */ /* 0x020fca0007f9e0ff */
[----:B------:R0:W-:Y:S04]  /*1ddc0*/  STL [R1+0x3e98], R11 ;  /* 0x003e980b01007387 */ /* 0x0001e80000100800 */
[----:B------:R3:W-:Y:S01]  /*1ddd0*/  STL [R1+0x3e7c], R38 ;  /* 0x003e7c2601007387 */ /* 0x0007e20000100800 */
[----:B0-----:R-:W-:Y:S01]  /*1dde0*/  IADD3 R11, P5, PT, R9, R22, RZ ;  /* 0x00000016090b7210 */ /* 0x001fe20007fbe0ff */
[----:B---3--:R-:W-:-:S04]  /*1ddf0*/  IMAD.X R38, R21, 0x1, R26, P3 ;  /* 0x0000000115267824 */ /* 0x008fc800018e061a */
[----:B------:R0:W-:Y:S04]  /*1de00*/  STL [R1+0x3e88], R11 ;  /* 0x003e880b01007387 */ /* 0x0001e80000100800 */
[----:B------:R1:W-:Y:S01]  /*1de10*/  STL [R1+0x3e80], R38 ;  /* 0x003e802601007387 */ /* 0x0003e20000100800 */
[----:B0-----:R-:W-:Y:S01]  /*1de20*/  IADD3 R11, P3, PT, R9, R4, RZ ;  /* 0x00000004090b7210 */ /* 0x001fe20007f7e0ff */
[----:B-1----:R-:W-:Y:S01]  /*1de30*/  IMAD.X R38, R21, 0x1, R40, P2 ;  /* 0x0000000115267824 */ /* 0x002fe200010e0628 */
[----:B------:R-:W-:-:S03]  /*1de40*/  IADD3 R9, P2, PT, R9, R57, RZ ;  /* 0x0000003909097210 */ /* 0x000fc60007f5e0ff */
[----:B------:R0:W-:Y:S04]  /*1de50*/  STL [R1+0x3e8c], R11 ;  /* 0x003e8c0b01007387 */ /* 0x0001e80000100800 */
[----:B------:R1:W-:Y:S01]  /*1de60*/  STL [R1+0x3e84], R38 ;  /* 0x003e842601007387 */ /* 0x0003e20000100800 */
[----:B0-----:R-:W-:-:S03]  /*1de70*/  IMAD.X R11, R21, 0x1, R42, P1 ;  /* 0x00000001150b7824 */ /* 0x001fc600008e062a */
[----:B-1----:R-:W3:Y:S04]  /*1de80*/  LDL.LU R38, [R1+0x68] ;  /* 0x0000680001267983 */ /* 0x002ee80000300800 */
[----:B------:R4:W-:Y:S04]  /*1de90*/  STL [R1+0x3e74], R9 ;  /* 0x003e740901007387 */ /* 0x0009e80000100800 */
[----:B------:R0:W-:Y:S01]  /*1dea0*/  STL [R1+0x3e70], R11 ;  /* 0x003e700b01007387 */ /* 0x0001e20000100800 */
[C---:B----4-:R-:W-:Y:S01]  /*1deb0*/  IADD3 R9, P1, PT, R16.reuse, R17, RZ ;  /* 0x0000001110097210 */ /* 0x050fe20007f3e0ff */
[----:B0-----:R-:W-:Y:S01]  /*1dec0*/  IMAD.X R11, R21, 0x1, R2, P0 ;  /* 0x00000001150b7824 */ /* 0x001fe200000e0602 */
[----:B------:R-:W-:-:S03]  /*1ded0*/  IADD3 R21, P0, PT, R16, R22, RZ ;  /* 0x0000001610157210 */ /* 0x000fc60007f1e0ff */
[----:B------:R0:W-:Y:S04]  /*1dee0*/  STL [R1+0x3e78], R9 ;  /* 0x003e780901007387 */ /* 0x0001e80000100800 */
[----:B------:R1:W-:Y:S04]  /*1def0*/  STL [R1+0x3e5c], R11 ;  /* 0x003e5c0b01007387 */ /* 0x0003e80000100800 */
[----:B------:R4:W-:Y:S01]  /*1df00*/  STL [R1+0x3e68], R21 ;  /* 0x003e681501007387 */ /* 0x0009e20000100800 */
[----:B0-----:R-:W-:Y:S01]  /*1df10*/  IMAD.X R9, R39, 0x1, R26, P4 ;  /* 0x0000000127097824 */ /* 0x001fe200020e061a */
[----:B-1----:R-:W-:-:S04]  /*1df20*/  IADD3 R11, P4, PT, R16, R4, RZ ;  /* 0x00000004100b7210 */ /* 0x002fc80007f9e0ff */
[----:B------:R-:W-:Y:S01]  /*1df30*/  STL [R1+0x3e60], R9 ;  /* 0x003e600901007387 */ /* 0x000fe20000100800 */
[----:B----4-:R-:W-:-:S03]  /*1df40*/  IMAD.X R21, R39, 0x1, R40, P5 ;  /* 0x0000000127157824 */ /* 0x010fc600028e0628 */
[----:B------:R-:W-:Y:S04]  /*1df50*/  STL [R1+0x3e6c], R11 ;  /* 0x003e6c0b01007387 */ /* 0x000fe80000100800 */
[----:B------:R0:W-:Y:S04]  /*1df60*/  STL [R1+0x3e64], R21 ;  /* 0x003e641501007387 */ /* 0x0001e80000100800 */
[----:B0-----:R-:W4:Y:S01]  /*1df70*/  LDL.LU R21, [R1+0x64] ;  /* 0x0000640001157983 */ /* 0x001f220000300800 */
[----:B------:R-:W-:Y:S01]  /*1df80*/  IADD3 R9, P5, PT, R16, R57, RZ ;  /* 0x0000003910097210 */ /* 0x000fe20007fbe0ff */
[----:B------:R-:W-:-:S04]  /*1df90*/  IMAD.X R11, R39, 0x1, R42, P3 ;  /* 0x00000001270b7824 */ /* 0x000fc800018e062a */
[----:B------:R0:W-:Y:S04]  /*1dfa0*/  STL [R1+0x3e54], R9 ;  /* 0x003e540901007387 */ /* 0x0001e80000100800 */
[----:B------:R1:W-:Y:S01]  /*1dfb0*/  STL [R1+0x3e50], R11 ;  /* 0x003e500b01007387 */ /* 0x0003e20000100800 */
[----:B0-----:R-:W-:Y:S01]  /*1dfc0*/  IADD3 R9, P3, PT, R25, R17, RZ ;  /* 0x0000001119097210 */ /* 0x001fe20007f7e0ff */
[----:B-1----:R-:W-:Y:S01]  /*1dfd0*/  IMAD.X R11, R39, 0x1, R2, P2 ;  /* 0x00000001270b7824 */ /* 0x002fe200010e0602 */
[----:B------:R-:W-:-:S03]  /*1dfe0*/  IADD3 R16, P2, PT, R25, R22, RZ ;  /* 0x0000001619107210 */ /* 0x000fc60007f5e0ff */
[----:B------:R2:W-:Y:S04]  /*1dff0*/  STL [R1+0x3e58], R9 ;  /* 0x003e580901007387 */ /* 0x0005e80000100800 */
[----:B------:R0:W-:Y:S04]  /*1e000*/  STL [R1+0x3e3c], R11 ;  /* 0x003e3c0b01007387 */ /* 0x0001e80000100800 */
[----:B------:R1:W-:Y:S01]  /*1e010*/  STL [R1+0x3e48], R16 ;  /* 0x003e481001007387 */ /* 0x0003e20000100800 */
[----:B--2---:R-:W-:Y:S01]  /*1e020*/  IMAD.X R9, R34, 0x1, R26, P1 ;  /* 0x0000000122097824 */ /* 0x004fe200008e061a */
[----:B0-----:R-:W-:-:S04]  /*1e030*/  IADD3 R11, P1, PT, R25, R4, RZ ;  /* 0x00000004190b7210 */ /* 0x001fc80007f3e0ff */
[----:B------:R0:W-:Y:S01]  /*1e040*/  STL [R1+0x3e40], R9 ;  /* 0x003e400901007387 */ /* 0x0001e20000100800 */
[----:B-1----:R-:W-:-:S03]  /*1e050*/  IMAD.X R16, R34, 0x1, R40, P0 ;  /* 0x0000000122107824 */ /* 0x002fc600000e0628 */
[----:B------:R1:W-:Y:S04]  /*1e060*/  STL [R1+0x3e4c], R11 ;  /* 0x003e4c0b01007387 */ /* 0x0003e80000100800 */
[----:B------:R2:W-:Y:S01]  /*1e070*/  STL [R1+0x3e44], R16 ;  /* 0x003e441001007387 */ /* 0x0005e20000100800 */
[----:B0-----:R-:W-:-:S03]  /*1e080*/  IADD3 R9, P0, PT, R25, R57, RZ ;  /* 0x0000003919097210 */ /* 0x001fc60007f1e0ff */
[----:B------:R-:W5:Y:S01]  /*1e090*/  LDL.LU R39, [R1+0x60] ;  /* 0x0000600001277983 */ /* 0x000f620000300800 */
[----:B-1----:R-:W-:-:S03]  /*1e0a0*/  IMAD.X R11, R34, 0x1, R42, P4 ;  /* 0x00000001220b7824 */ /* 0x002fc600020e062a */
[----:B------:R0:W-:Y:S01]  /*1e0b0*/  STL [R1+0x3e34], R9 ;  /* 0x003e340901007387 */ /* 0x0001e20000100800 */
[----:B--2---:R-:W-:-:S03]  /*1e0c0*/  IMAD.X R16, R34, 0x1, R2, P5 ;  /* 0x0000000122107824 */ /* 0x004fc600028e0602 */
[----:B------:R1:W-:Y:S01]  /*1e0d0*/  STL [R1+0x3e30], R11 ;  /* 0x003e300b01007387 */ /* 0x0003e20000100800 */
[C---:B0-----:R-:W-:Y:S02]  /*1e0e0*/  IADD3 R9, P4, PT, R8.reuse, R17, RZ ;  /* 0x0000001108097210 */ /* 0x041fe40007f9e0ff */
[----:B-1----:R-:W-:-:S03]  /*1e0f0*/  IADD3 R11, P5, PT, R8, R22, RZ ;  /* 0x00000016080b7210 */ /* 0x002fc60007fbe0ff */
[----:B------:R0:W-:Y:S04]  /*1e100*/  STL [R1+0x3e38], R9 ;  /* 0x003e380901007387 */ /* 0x0001e80000100800 */
[----:B------:R1:W-:Y:S04]  /*1e110*/  STL [R1+0x3e1c], R16 ;  /* 0x003e1c1001007387 */ /* 0x0003e80000100800 */
[----:B------:R2:W-:Y:S01]  /*1e120*/  STL [R1+0x3e28], R11 ;  /* 0x003e280b01007387 */ /* 0x0005e20000100800 */
[----:B0-----:R-:W-:Y:S01]  /*1e130*/  IMAD.X R9, R13, 0x1, R26, P3 ;  /* 0x000000010d097824 */ /* 0x001fe200018e061a */
[----:B-1----:R-:W-:-:S04]  /*1e140*/  IADD3 R16, P3, PT, R8, R4, RZ ;  /* 0x0000000408107210 */ /* 0x002fc80007f7e0ff */
[----:B------:R0:W-:Y:S01]  /*1e150*/  STL [R1+0x3e20], R9 ;  /* 0x003e200901007387 */ /* 0x0001e20000100800 */
[----:B--2---:R-:W-:-:S03]  /*1e160*/  IMAD.X R11, R13, 0x1, R40, P2 ;  /* 0x000000010d0b7824 */ /* 0x004fc600010e0628 */
[----:B------:R-:W-:Y:S04]  /*1e170*/  STL [R1+0x3e2c], R16 ;  /* 0x003e2c1001007387 */ /* 0x000fe80000100800 */
[----:B------:R-:W-:Y:S01]  /*1e180*/  STL [R1+0x3e24], R11 ;  /* 0x003e240b01007387 */ /* 0x000fe20000100800 */
[----:B0-----:R-:W-:Y:S01]  /*1e190*/  IADD3 R9, P2, PT, R8, R57, RZ ;  /* 0x0000003908097210 */ /* 0x001fe20007f5e0ff */
[----:B------:R-:W-:Y:S02]  /*1e1a0*/  IMAD.X R8, R13, 0x1, R42, P1 ;  /* 0x000000010d087824 */ /* 0x000fe400008e062a */
[----:B------:R-:W2:Y:S04]  /*1e1b0*/  LDL.LU R34, [R1+0x5c] ;  /* 0x00005c0001227983 */ /* 0x000ea80000300800 */
        /* <DEDUP_REMOVED lines=8> */
[C---:B---3--:R-:W-:Y:S01]  /*1e240*/  IMAD.X R9, R38.reuse, 0x1, R26, P4 ;  /* 0x0000000126097824 */ /* 0x048fe200020e061a */
[----:B0-----:R-:W-:Y:S01]  /*1e250*/  IADD3 R8, P4, PT, R43, R4, RZ ;  /* 0x000000042b087210 */ /* 0x001fe20007f9e0ff */
[----:B-1----:R-:W-:-:S03]  /*1e260*/  IMAD.X R11, R38, 0x1, R40, P5 ;  /* 0x00000001260b7824 */ /* 0x002fc600028e0628 */
[----:B------:R0:W-:Y:S04]  /*1e270*/  STL [R1+0x3e00], R9 ;  /* 0x003e000901007387 */ /* 0x0001e80000100800 */
[----:B------:R1:W-:Y:S04]  /*1e280*/  STL [R1+0x3e0c], R8 ;  /* 0x003e0c0801007387 */ /* 0x0003e80000100800 */
[----:B------:R-:W-:Y:S01]  /*1e290*/  STL [R1+0x3e04], R11 ;  /* 0x003e040b01007387 */ /* 0x000fe20000100800 */
[----:B0-----:R-:W-:-:S03]  /*1e2a0*/  IADD3 R9, P5, PT, R43, R57, RZ ;  /* 0x000000392b097210 */ /* 0x001fc60007fbe0ff */
[----:B------:R-:W3:Y:S01]  /*1e2b0*/  LDL.LU R13, [R1+0x58] ;  /* 0x00005800010d7983 */ /* 0x000ee20000300800 */
[----:B-1----:R-:W-:-:S03]  /*1e2c0*/  IMAD.X R8, R38, 0x1, R42, P3 ;  /* 0x0000000126087824 */ /* 0x002fc600018e062a */
        /* <DEDUP_REMOVED lines=8> */
[C---:B----4-:R-:W-:Y:S01]  /*1e350*/  IMAD.X R9, R21.reuse, 0x1, R26, P1 ;  /* 0x0000000115097824 */ /* 0x050fe200008e061a */
[----:B0-----:R-:W-:Y:S01]  /*1e360*/  IADD3 R8, P1, PT, R20, R4, RZ ;  /* 0x0000000414087210 */ /* 0x001fe20007f3e0ff */
[----:B-1----:R-:W-:-:S03]  /*1e370*/  IMAD.X R11, R21, 0x1, R40, P0 ;  /* 0x00000001150b7824 */ /* 0x002fc600000e0628 */
[----:B------:R0:W-:Y:S04]  /*1e380*/  STL [R1+0x3de0], R9 ;  /* 0x003de00901007387 */ /* 0x0001e80000100800 */
[----:B------:R1:W-:Y:S04]  /*1e390*/  STL [R1+0x3dec], R8 ;  /* 0x003dec0801007387 */ /* 0x0003e80000100800 */
[----:B------:R-:W-:Y:S04]  /*1e3a0*/  STL [R1+0x3de4], R11 ;  /* 0x003de40b01007387 */ /* 0x000fe80000100800 */
[----:B------:R-:W4:Y:S01]  /*1e3b0*/  LDL.LU R38, [R1+0x54] ;  /* 0x0000540001267983 */ /* 0x000f220000300800 */
[----:B0-----:R-:W-:Y:S01]  /*1e3c0*/  IADD3 R9, P0, PT, R20, R57, RZ ;  /* 0x0000003914097210 */ /* 0x001fe20007f1e0ff */
[----:B-1----:R-:W-:-:S04]  /*1e3d0*/  IMAD.X R8, R21, 0x1, R42, P4 ;  /* 0x0000000115087824 */ /* 0x002fc800020e062a */
[----:B------:R0:W-:Y:S04]  /*1e3e0*/  STL [R1+0x3dd4], R9 ;  /* 0x003dd40901007387 */ /* 0x0001e80000100800 */
[----:B------:R1:W-:Y:S01]  /*1e3f0*/  STL [R1+0x3dd0], R8 ;  /* 0x003dd00801007387 */ /* 0x0003e20000100800 */
[C---:B0-----:R-:W-:Y:S01]  /*1e400*/  IADD3 R9, P4, PT, R18.reuse, R17, RZ ;  /* 0x0000001112097210 */ /* 0x041fe20007f9e0ff */
[----:B-1----:R-:W-:Y:S01]  /*1e410*/  IMAD.X R8, R21, 0x1, R2, P5 ;  /* 0x0000000115087824 */ /* 0x002fe200028e0602 */
[----:B------:R-:W-:-:S03]  /*1e420*/  IADD3 R11, P5, PT, R18, R22, RZ ;  /* 0x00000016120b7210 */ /* 0x000fc60007fbe0ff */
[----:B------:R5:W-:Y:S04]  /*1e430*/  STL [R1+0x3dd8], R9 ;  /* 0x003dd80901007387 */ /* 0x000be80000100800 */
[----:B------:R0:W-:Y:S04]  /*1e440*/  STL [R1+0x3dbc], R8 ;  /* 0x003dbc0801007387 */ /* 0x0001e80000100800 */
[----:B------:R1:W-:Y:S01]  /*1e450*/  STL [R1+0x3dc8], R11 ;  /* 0x003dc80b01007387 */ /* 0x0003e20000100800 */
[----:B-----5:R-:W-:Y:S01]  /*1e460*/  IMAD.X R9, R39, 0x1, R26, P3 ;  /* 0x0000000127097824 */ /* 0x020fe200018e061a */
[----:B0-----:R-:W-:-:S04]  /*1e470*/  IADD3 R8, P3, PT, R18, R4, RZ ;  /* 0x0000000412087210 */ /* 0x001fc80007f7e0ff */
[----:B------:R0:W-:Y:S01]  /*1e480*/  STL [R1+0x3dc0], R9 ;  /* 0x003dc00901007387 */ /* 0x0001e20000100800 */
[----:B-1----:R-:W-:-:S03]  /*1e490*/  IMAD.X R11, R39, 0x1, R40, P2 ;  /* 0x00000001270b7824 */ /* 0x002fc600010e0628 */
[----:B------:R1:W-:Y:S04]  /*1e4a0*/  STL [R1+0x3dcc], R8 ;  /* 0x003dcc0801007387 */ /* 0x0003e80000100800 */
[----:B------:R-:W-:Y:S01]  /*1e4b0*/  STL [R1+0x3dc4], R11 ;  /* 0x003dc40b01007387 */ /* 0x000fe20000100800 */
[----:B0-----:R-:W-:-:S03]  /*1e4c0*/  IADD3 R9, P2, PT, R18, R57, RZ ;  /* 0x0000003912097210 */ /* 0x001fc60007f5e0ff */
[----:B------:R-:W5:Y:S01]  /*1e4d0*/  LDL.LU R21, [R1+0x50] ;  /* 0x0000500001157983 */ /* 0x000f620000300800 */
        /* <DEDUP_REMOVED lines=14> */
[----:B------:R-:W-:Y:S01]  /*1e5c0*/  STL [R1+0x3da4], R11 ;  /* 0x003da40b01007387 */ /* 0x000fe20000100800 */
[----:B0-----:R-:W-:-:S03]  /*1e5d0*/  IADD3 R9, P5, PT, R19, R57, RZ ;  /* 0x0000003913097210 */ /* 0x001fc60007fbe0ff */
[----:B------:R-:W2:Y:S01]  /*1e5e0*/  LDL.LU R39, [R1+0x4c] ;  /* 0x00004c0001277983 */ /* 0x000ea20000300800 */
        /* <DEDUP_REMOVED lines=14> */
[----:B------:R3:W-:Y:S01]  /*1e6d0*/  STL [R1+0x3d84], R11 ;  /* 0x003d840b01007387 */ /* 0x0007e20000100800 */
[----:B0-----:R-:W-:-:S03]  /*1e6e0*/  IADD3 R9, P0, PT, R32, R57, RZ ;  /* 0x0000003920097210 */ /* 0x001fc60007f1e0ff */
[----:B------:R-:W2:Y:S01]  /*1e6f0*/  LDL.LU R34, [R1+0x48] ;  /* 0x0000480001227983 */ /* 0x000ea20000300800 */
[----:B-1----:R-:W-:-:S03]  /*1e700*/  IMAD.X R8, R13, 0x1, R42, P4 ;  /* 0x000000010d087824 */ /* 0x002fc600020e062a */
[----:B------:R-:W-:Y:S01]  /*1e710*/  STL [R1+0x3d74], R9 ;  /* 0x003d740901007387 */ /* 0x000fe20000100800 */
[----:B---3--:R-:W-:-:S03]  /*1e720*/  IADD3 R11, P4, PT, R6, R17, RZ ;  /* 0x00000011060b7210 */ /* 0x008fc60007f9e0ff */
[----:B------:R0:W-:Y:S04]  /*1e730*/  STL [R1+0x3d70], R8 ;  /* 0x003d700801007387 */ /* 0x0001e80000100800 */
[----:B------:R4:W-:Y:S01]  /*1e740*/  STL [R1+0x3d78], R11 ;  /* 0x003d780b01007387 */ /* 0x0009e20000100800 */
[----:B0-----:R-:W-:Y:S01]  /*1e750*/  IMAD.X R8, R13, 0x1, R2, P5 ;  /* 0x000000010d087824 */ /* 0x001fe200028e0602 */
[----:B------:R-:W-:-:S04]  /*1e760*/  IADD3 R9, P5, PT, R6, R22, RZ ;  /* 0x0000001606097210 */ /* 0x000fc80007fbe0ff */
[----:B------:R0:W-:Y:S04]  /*1e770*/  STL [R1+0x3d5c], R8 ;  /* 0x003d5c0801007387 */ /* 0x0001e80000100800 */
[----:B------:R1:W-:Y:S01]  /*1e780*/  STL [R1+0x3d68], R9 ;  /* 0x003d680901007387 */ /* 0x0003e20000100800 */
[----:B----4-:R-:W-:Y:S01]  /*1e790*/  IMAD.X R11, R38, 0x1, R26, P3 ;  /* 0x00000001260b7824 */ /* 0x010fe200018e061a */
[----:B0-----:R-:W-:Y:S01]  /*1e7a0*/  IADD3 R8, P3, PT, R6, R4, RZ ;  /* 0x0000000406087210 */ /* 0x001fe20007f7e0ff */
[----:B-1----:R-:W-:-:S03]  /*1e7b0*/  IMAD.X R9, R38, 0x1, R40, P2 ;  /* 0x0000000126097824 */ /* 0x002fc600010e0628 */
[----:B------:R-:W-:Y:S04]  /*1e7c0*/  STL [R1+0x3d60], R11 ;  /* 0x003d600b01007387 */ /* 0x000fe80000100800 */
[----:B------:R0:W-:Y:S04]  /*1e7d0*/  STL [R1+0x3d6c], R8 ;  /* 0x003d6c0801007387 */ /* 0x0001e80000100800 */
[----:B------:R-:W-:Y:S04]  /*1e7e0*/  STL [R1+0x3d64], R9 ;  /* 0x003d640901007387 */ /* 0x000fe80000100800 */
[----:B------:R-:W3:Y:S01]  /*1e7f0*/  LDL.LU R13, [R1+0x44] ;  /* 0x00004400010d7983 */ /* 0x000ee20000300800 */
[----:B------:R-:W-:Y:S01]  /*1e800*/  IADD3 R6, P2, PT, R6, R57, RZ ;  /* 0x0000003906067210 */ /* 0x000fe20007f5e0ff */
[----:B0-----:R-:W-:-:S04]  /*1e810*/  IMAD.X R8, R38, 0x1, R42, P1 ;  /* 0x0000000126087824 */ /* 0x001fc800008e062a */
        /* <DEDUP_REMOVED lines=15> */
[----:B------:R-:W4:Y:S01]  /*1e910*/  LDL.LU R38, [R1+0x40] ;  /* 0x0000400001267983 */ /* 0x000f220000300800 */
        /* <DEDUP_REMOVED lines=26> */
[C---:B0-----:R-:W-:Y:S01]  /*1eac0*/  IMAD.X R6, R34.reuse, 0x1, R26, P3 ;  /* 0x0000000122067824 */ /* 0x041fe200018e061a */
[----:B-1----:R-:W-:Y:S01]  /*1ead0*/  IADD3 R8, P3, PT, R15, R4, RZ ;  /* 0x000000040f087210 */ /* 0x002fe20007f7e0ff */
[----:B-----5:R-:W-:-:S03]  /*1eae0*/  IMAD.X R9, R34, 0x1, R40, P2 ;  /* 0x0000000122097824 */ /* 0x020fc600010e0628 */
[----:B------:R0:W-:Y:S04]  /*1eaf0*/  STL [R1+0x3d00], R6 ;  /* 0x003d000601007387 */ /* 0x0001e80000100800 */
[----:B------:R1:W-:Y:S04]  /*1eb00*/  STL [R1+0x3d0c], R8 ;  /* 0x003d0c0801007387 */ /* 0x0003e80000100800 */
[----:B------:R-:W-:Y:S01]  /*1eb10*/  STL [R1+0x3d04], R9 ;  /* 0x003d040901007387 */ /* 0x000fe20000100800 */
[----:B0-----:R-:W-:-:S03]  /*1eb20*/  IADD3 R6, P2, PT, R15, R57, RZ ;  /* 0x000000390f067210 */ /* 0x001fc60007f5e0ff */
[----:B------:R-:W5:Y:S01]  /*1eb30*/  LDL.LU R39, [R1+0x38] ;  /* 0x0000380001277983 */ /* 0x000f620000300800 */
[----:B-1----:R-:W-:-:S03]  /*1eb40*/  IMAD.X R8, R34, 0x1, R42, P1 ;  /* 0x0000000122087824 */ /* 0x002fc600008e062a */
        /* <DEDUP_REMOVED lines=8> */
[----:B---3--:R-:W-:Y:S01]  /*1ebd0*/  IMAD.X R6, R13, 0x1, R26, P4 ;  /* 0x000000010d067824 */ /* 0x008fe200020e061a */
[----:B0-----:R-:W-:Y:S01]  /*1ebe0*/  IADD3 R8, P4, PT, R35, R4, RZ ;  /* 0x0000000423087210 */ /* 0x001fe20007f9e0ff */
[----:B-1----:R-:W-:-:S03]  /*1ebf0*/  IMAD.X R9, R13, 0x1, R40, P5 ;  /* 0x000000010d097824 */ /* 0x002fc600028e0628 */
[----:B------:R0:W-:Y:S04]  /*1ec00*/  STL [R1+0x3ce0], R6 ;  /* 0x003ce00601007387 */ /* 0x0001e80000100800 */
[----:B------:R1:W-:Y:S04]  /*1ec10*/  STL [R1+0x3cec], R8 ;  /* 0x003cec0801007387 */ /* 0x0003e80000100800 */
[----:B------:R-:W-:Y:S04]  /*1ec20*/  STL [R1+0x3ce4], R9 ;  /* 0x003ce40901007387 */ /* 0x000fe80000100800 */
[----:B------:R-:W3:Y:S01]  /*1ec30*/  LDL.LU R34, [R1+0x34] ;  /* 0x0000340001227983 */ /* 0x000ee20000300800 */
[----:B0-----:R-:W-:Y:S01]  /*1ec40*/  IADD3 R6, P5, PT, R35, R57, RZ ;  /* 0x0000003923067210 */ /* 0x001fe20007fbe0ff */
[----:B-1----:R-:W-:-:S04]  /*1ec50*/  IMAD.X R8, R13, 0x1, R42, P3 ;  /* 0x000000010d087824 */ /* 0x002fc800018e062a */
        /* <DEDUP_REMOVED lines=8> */
[----:B----4-:R-:W-:Y:S01]  /*1ece0*/  IMAD.X R6, R38, 0x1, R26, P1 ;  /* 0x0000000126067824 */ /* 0x010fe200008e061a */
        /* <DEDUP_REMOVED lines=33> */
[C---:B-----5:R-:W-:Y:S01]  /*1ef00*/  IMAD.X R6, R39.reuse, 0x1, R26, P4 ;  /* 0x0000000127067824 */ /* 0x060fe200020e061a */
[----:B0-----:R-:W-:Y:S01]  /*1ef10*/  IADD3 R8, P4, PT, R24, R4, RZ ;  /* 0x0000000418087210 */ /* 0x001fe20007f9e0ff */
[----:B-1----:R-:W-:-:S03]  /*1ef20*/  IMAD.X R9, R39, 0x1, R40, P5 ;  /* 0x0000000127097824 */ /* 0x002fc600028e0628 */
        /* <DEDUP_REMOVED lines=36> */
[----:B------:R4:W-:Y:S01]  /*1f170*/  STL [R1+0x3c44], R9 ;  /* 0x003c440901007387 */ /* 0x0009e20000100800 */
[----:B0-----:R-:W-:-:S03]  /*1f180*/  IADD3 R6, P2, PT, R27, R57, RZ ;  /* 0x000000391b067210 */ /* 0x001fc60007f5e0ff */
[----:B------:R-:W3:Y:S01]  /*1f190*/  LDL.LU R34, [R1+0x20] ;  /* 0x0000200001227983 */ /* 0x000ee20000300800 */
[----:B-1----:R-:W-:-:S03]  /*1f1a0*/  IMAD.X R8, R13, 0x1, R42, P1 ;  /* 0x000000010d087824 */ /* 0x002fc600008e062a */
[----:B------:R0:W-:Y:S01]  /*1f1b0*/  STL [R1+0x3c34], R6 ;  /* 0x003c340601007387 */ /* 0x0001e20000100800 */
[----:B----4-:R-:W-:-:S03]  /*1f1c0*/  IMAD.X R9, R13, 0x1, R2, P0 ;  /* 0x000000010d097824 */ /* 0x010fc600000e0602 */
[----:B------:R1:W-:Y:S01]  /*1f1d0*/  STL [R1+0x3c30], R8 ;  /* 0x003c300801007387 */ /* 0x0003e20000100800 */
[C---:B0-----:R-:W-:Y:S02]  /*1f1e0*/  IADD3 R6, P1, PT, R5.reuse, R17, RZ ;  /* 0x0000001105067210 */ /* 0x041fe40007f3e0ff */
[----:B-1----:R-:W-:-:S03]  /*1f1f0*/  IADD3 R8, P0, PT, R5, R22, RZ ;  /* 0x0000001605087210 */ /* 0x002fc60007f1e0ff */
[----:B------:R2:W-:Y:S04]  /*1f200*/  STL [R1+0x3c38], R6 ;  /* 0x003c380601007387 */ /* 0x0005e80000100800 */
[----:B------:R0:W-:Y:S04]  /*1f210*/  STL [R1+0x3c1c], R9 ;  /* 0x003c1c0901007387 */ /* 0x0001e80000100800 */
[----:B------:R1:W-:Y:S01]  /*1f220*/  STL [R1+0x3c28], R8 ;  /* 0x003c280801007387 */ /* 0x0003e20000100800 */
[C---:B--2---:R-:W-:Y:S01]  /*1f230*/  IMAD.X R6, R38.reuse, 0x1, R26, P4 ;  /* 0x0000000126067824 */ /* 0x044fe200020e061a */
[----:B0-----:R-:W-:Y:S01]  /*1f240*/  IADD3 R9, P4, PT, R5, R4, RZ ;  /* 0x0000000405097210 */ /* 0x001fe20007f9e0ff */
[----:B-1----:R-:W-:-:S03]  /*1f250*/  IMAD.X R8, R38, 0x1, R40, P5 ;  /* 0x0000000126087824 */ /* 0x002fc600028e0628 */
[----:B------:R0:W-:Y:S04]  /*1f260*/  STL [R1+0x3c20], R6 ;  /* 0x003c200601007387 */ /* 0x0001e80000100800 */
[----:B------:R-:W-:Y:S04]  /*1f270*/  STL [R1+0x3c2c], R9 ;  /* 0x003c2c0901007387 */ /* 0x000fe80000100800 */
[----:B------:R-:W-:Y:S01]  /*1f280*/  STL [R1+0x3c24], R8 ;  /* 0x003c240801007387 */ /* 0x000fe20000100800 */
[----:B0-----:R-:W-:Y:S01]  /*1f290*/  IADD3 R6, P5, PT, R5, R57, RZ ;  /* 0x0000003905067210 */ /* 0x001fe20007fbe0ff */
[----:B------:R-:W-:-:S02]  /*1f2a0*/  IMAD.X R5, R38, 0x1, R42, P3 ;  /* 0x0000000126057824 */ /* 0x000fc400018e062a */
        /* <DEDUP_REMOVED lines=16> */
[----:B------:R-:W4:Y:S01]  /*1f3b0*/  LDL.LU R38, [R1+0x18] ;  /* 0x0000180001267983 */ /* 0x000f220000300800 */
        /* <DEDUP_REMOVED lines=14> */
[----:B------:R3:W-:Y:S04]  /*1f4a0*/  STL [R1+0x3be4], R8 ;  /* 0x003be40801007387 */ /* 0x0007e80000100800 */
[----:B------:R-:W5:Y:S01]  /*1f4b0*/  LDL.LU R21, [R1+0x14] ;  /* 0x0000140001157983 */ /* 0x000f620000300800 */
[----:B0-----:R-:W-:Y:S01]  /*1f4c0*/  IADD3 R6, P2, PT, R28, R57, RZ ;  /* 0x000000391c067210 */ /* 0x001fe20007f5e0ff */
[----:B-1----:R-:W-:Y:S01]  /*1f4d0*/  IMAD.X R5, R39, 0x1, R42, P1 ;  /* 0x0000000127057824 */ /* 0x002fe200008e062a */
[----:B---3--:R-:W-:-:S03]  /*1f4e0*/  IADD3 R8, P1, PT, R36, R17, RZ ;  /* 0x0000001124087210 */ /* 0x008fc60007f3e0ff */
[----:B------:R0:W-:Y:S04]  /*1f4f0*/  STL [R1+0x3bd4], R6 ;  /* 0x003bd40601007387 */ /* 0x0001e80000100800 */
[----:B------:R1:W-:Y:S04]  /*1f500*/  STL [R1+0x3bd0], R5 ;  /* 0x003bd00501007387 */ /* 0x0003e80000100800 */
[----:B------:R3:W-:Y:S01]  /*1f510*/  STL [R1+0x3bd8], R8 ;  /* 0x003bd80801007387 */ /* 0x0007e20000100800 */
[----:B0-----:R-:W-:Y:S01]  /*1f520*/  IMAD.X R6, R39, 0x1, R2, P0 ;  /* 0x0000000127067824 */ /* 0x001fe200000e0602 */
[----:B-1----:R-:W-:-:S04]  /*1f530*/  IADD3 R5, P0, PT, R36, R22, RZ ;  /* 0x0000001624057210 */ /* 0x002fc80007f1e0ff */
[----:B------:R0:W-:Y:S04]  /*1f540*/  STL [R1+0x3bbc], R6 ;  /* 0x003bbc0601007387 */ /* 0x0001e80000100800 */
[----:B------:R1:W-:Y:S01]  /*1f550*/  STL [R1+0x3bc8], R5 ;  /* 0x003bc80501007387 */ /* 0x0003e20000100800 */
[----:B---3--:R-:W-:Y:S01]  /*1f560*/  IMAD.X R8, R34, 0x1, R26, P4 ;  /* 0x0000000122087824 */ /* 0x008fe200020e061a */
[----:B0-----:R-:W-:Y:S01]  /*1f570*/  IADD3 R6, P4, PT, R36, R4, RZ ;  /* 0x0000000424067210 */ /* 0x001fe20007f9e0ff */
[----:B-1----:R-:W-:-:S03]  /*1f580*/  IMAD.X R5, R34, 0x1, R40, P5 ;  /* 0x0000000122057824 */ /* 0x002fc600028e0628 */
[----:B------:R0:W-:Y:S04]  /*1f590*/  STL [R1+0x3bc0], R8 ;  /* 0x003bc00801007387 */ /* 0x0001e80000100800 */
[----:B------:R1:W-:Y:S01]  /*1f5a0*/  STL [R1+0x3bcc], R6 ;  /* 0x003bcc0601007387 */ /* 0x0003e20000100800 */
[----:B0-----:R-:W-:-:S03]  /*1f5b0*/  IADD3 R8, P5, PT, R36, R57, RZ ;  /* 0x0000003924087210 */ /* 0x001fc60007fbe0ff */
[----:B------:R0:W-:Y:S04]  /*1f5c0*/  STL [R1+0x3bc4], R5 ;  /* 0x003bc40501007387 */ /* 0x0001e80000100800 */
[----:B------:R3:W-:Y:S01]  /*1f5d0*/  STL [R1+0x3bb4], R8 ;  /* 0x003bb40801007387 */ /* 0x0007e20000100800 */
[----:B-1----:R-:W-:-:S03]  /*1f5e0*/  IMAD.X R6, R34, 0x1, R42, P3 ;  /* 0x0000000122067824 */ /* 0x002fc600018e062a */
[----:B------:R-:W5:Y:S01]  /*1f5f0*/  LDL.LU R39, [R1+0x10] ;  /* 0x0000100001277983 */ /* 0x000f620000300800 */
[----:B0-----:R-:W-:-:S03]  /*1f600*/  IADD3 R5, P3, PT, R33, R17, RZ ;  /* 0x0000001121057210 */ /* 0x001fc60007f7e0ff */
[----:B------:R-:W-:Y:S01]  /*1f610*/  STL [R1+0x3bb0], R6 ;  /* 0x003bb00601007387 */ /* 0x000fe20000100800 */
[----:B---3--:R-:W-:-:S03]  /*1f620*/  IMAD.X R8, R34, 0x1, R2, P2 ;  /* 0x0000000122087824 */ /* 0x008fc600010e0602 */
[----:B------:R0:W-:Y:S04]  /*1f630*/  STL [R1+0x3bb8], R5 ;  /* 0x003bb80501007387 */ /* 0x0001e80000100800 */
[----:B------:R1:W-:Y:S01]  /*1f640*/  STL [R1+0x3b9c], R8 ;  /* 0x003b9c0801007387 */ /* 0x0003e20000100800 */
[----:B0-----:R-:W-:Y:S01]  /*1f650*/  IADD3 R5, P2, PT, R33, R22, RZ ;  /* 0x0000001621057210 */ /* 0x001fe20007f5e0ff */
[----:B--2---:R-:W-:Y:S01]  /*1f660*/  IMAD.X R6, R13, 0x1, R26, P1 ;  /* 0x000000010d067824 */ /* 0x004fe200008e061a */
        /* <DEDUP_REMOVED lines=8> */
[----:B------:R1:W-:Y:S04]  /*1f6f0*/  STL [R1+0x3b94], R6 ;  /* 0x003b940601007387 */ /* 0x0003e80000100800 */
[----:B------:R-:W-:Y:S01]  /*1f700*/  STL [R1+0x3b90], R8 ;  /* 0x003b900801007387 */ /* 0x000fe20000100800 */
[----:B0-----:R-:W-:-:S03]  /*1f710*/  IADD3 R5, P4, PT, R3, R17, RZ ;  /* 0x0000001103057210 */ /* 0x001fc60007f9e0ff */
[----:B------:R-:W2:Y:S01]  /*1f720*/  LDL.LU R34, [R1+0xc] ;  /* 0x00000c0001227983 */ /* 0x000ea20000300800 */
[----:B-1----:R-:W-:-:S03]  /*1f730*/  IMAD.X R6, R13, 0x1, R2, P5 ;  /* 0x000000010d067824 */ /* 0x002fc600028e0602 */
[----:B------:R0:W-:Y:S04]  /*1f740*/  STL [R1+0x3b98], R5 ;  /* 0x003b980501007387 */ /* 0x0001e80000100800 */
[----:B------:R1:W-:Y:S01]  /*1f750*/  STL [R1+0x3b7c], R6 ;  /* 0x003b7c0601007387 */ /* 0x0003e20000100800 */
[----:B0-----:R-:W-:-:S05]  /*1f760*/  IADD3 R5, P5, PT, R3, R22, RZ ;  /* 0x0000001603057210 */ /* 0x001fca0007fbe0ff */
[----:B------:R0:W-:Y:S01]  /*1f770*/  STL [R1+0x3b88], R5 ;  /* 0x003b880501007387 */ /* 0x0001e20000100800 */
[C---:B----4-:R-:W-:Y:S01]  /*1f780*/  IMAD.X R8, R38.reuse, 0x1, R26, P3 ;  /* 0x0000000126087824 */ /* 0x050fe200018e061a */
[C---:B-1----:R-:W-:Y:S01]  /*1f790*/  IADD3 R6, P3, PT, R3.reuse, R4, RZ ;  /* 0x0000000403067210 */ /* 0x042fe20007f7e0ff */
[C---:B0-----:R-:W-:Y:S01]  /*1f7a0*/  IMAD.X R5, R38.reuse, 0x1, R40, P2 ;  /* 0x0000000126057824 */ /* 0x041fe200010e0628 */
[----:B------:R-:W-:Y:S02]  /*1f7b0*/  IADD3 R3, P2, PT, R3, R57, RZ ;  /* 0x0000003903037210 */ /* 0x000fe40007f5e0ff */
[----:B------:R-:W-:Y:S04]  /*1f7c0*/  STL [R1+0x3b80], R8 ;  /* 0x003b800801007387 */ /* 0x000fe80000100800 */
[----:B------:R0:W-:Y:S04]  /*1f7d0*/  STL [R1+0x3b8c], R6 ;  /* 0x003b8c0601007387 */ /* 0x0001e80000100800 */
[----:B------:R1:W-:Y:S01]  /*1f7e0*/  STL [R1+0x3b84], R5 ;  /* 0x003b840501007387 */ /* 0x0003e20000100800 */
[----:B0-----:R-:W-:-:S03]  /*1f7f0*/  IMAD.X R6, R38, 0x1, R42, P1 ;  /* 0x0000000126067824 */ /* 0x001fc600008e062a */
[----:B------:R0:W-:Y:S01]  /*1f800*/  STL [R1+0x3b74], R3 ;  /* 0x003b740301007387 */ /* 0x0001e20000100800 */
[----:B-1----:R-:W-:-:S03]  /*1f810*/  IADD3 R5, P1, PT, R7, R17, RZ ;  /* 0x0000001107057210 */ /* 0x002fc60007f3e0ff */
[----:B------:R-:W-:Y:S04]  /*1f820*/  STL [R1+0x3b70], R6 ;  /* 0x003b700601007387 */ /* 0x000fe80000100800 */
[----:B------:R-:W3:Y:S01]  /*1f830*/  LDL.LU R13, [R1+0x8] ;  /* 0x00000800010d7983 */ /* 0x000ee20000300800 */
[----:B0-----:R-:W-:-:S03]  /*1f840*/  IMAD.X R3, R38, 0x1, R2, P0 ;  /* 0x0000000126037824 */ /* 0x001fc600000e0602 */
[----:B------:R0:W-:Y:S04]  /*1f850*/  STL [R1+0x3b78], R5 ;  /* 0x003b780501007387 */ /* 0x0001e80000100800 */
[----:B------:R5:W-:Y:S01]  /*1f860*/  STL [R1+0x3b5c], R3 ;  /* 0x003b5c0301007387 */ /* 0x000be20000100800 */
[----:B0-----:R-:W-:-:S05]  /*1f870*/  IADD3 R5, P0, PT, R7, R22, RZ ;  /* 0x0000001607057210 */ /* 0x001fca0007f1e0ff */
[----:B------:R0:W-:Y:S01]  /*1f880*/  STL [R1+0x3b68], R5 ;  /* 0x003b680501007387 */ /* 0x0001e20000100800 */
[----:B-----5:R-:W-:Y:S01]  /*1f890*/  IMAD.X R3, R21, 0x1, R26, P4 ;  /* 0x0000000115037824 */ /* 0x020fe200020e061a */
[----:B------:R-:W-:-:S04]  /*1f8a0*/  IADD3 R6, P4, PT, R7, R4, RZ ;  /* 0x0000000407067210 */ /* 0x000fc80007f9e0ff */
[----:B------:R1:W-:Y:S04]  /*1f8b0*/  STL [R1+0x3b60], R3 ;  /* 0x003b600301007387 */ /* 0x0003e80000100800 */
[----:B------:R-:W-:Y:S04]  /*1f8c0*/  STL [R1+0x3b6c], R6 ;  /* 0x003b6c0601007387 */ /* 0x000fe80000100800 */
[----:B------:R-:W4:Y:S01]  /*1f8d0*/  LDL.LU R9, [R1+0x17c] ;  /* 0x00017c0001097983 */ /* 0x000f220000300800 */
[----:B0-----:R-:W-:Y:S01]  /*1f8e0*/  IMAD.X R5, R21, 0x1, R40, P5 ;  /* 0x0000000115057824 */ /* 0x001fe200028e0628 */
[----:B-1----:R-:W-:-:S04]  /*1f8f0*/  IADD3 R3, P5, PT, R7, R57, RZ ;  /* 0x0000003907037210 */ /* 0x002fc80007fbe0ff */
[----:B------:R0:W-:Y:S04]  /*1f900*/  STL [R1+0x3b64], R5 ;  /* 0x003b640501007387 */ /* 0x0001e80000100800 */
[----:B------:R1:W-:Y:S04]  /*1f910*/  STL [R1+0x3b54], R3 ;  /* 0x003b540301007387 */ /* 0x0003e80000100800 */
[----:B------:R-:W5:Y:S01]  /*1f920*/  LDL.LU R38, [R1+0x4] ;  /* 0x0000040001267983 */ /* 0x000f620000300800 */
[----:B0-----:R-:W-:Y:S01]  /*1f930*/  IMAD.X R5, R21, 0x1, R42, P3 ;  /* 0x0000000115057824 */ /* 0x001fe200018e062a */
[----:B-1----:R-:W-:-:S04]  /*1f940*/  IADD3 R3, P3, PT, R12, R17, RZ ;  /* 0x000000110c037210 */ /* 0x002fc80007f7e0ff */
[----:B------:R0:W-:Y:S04]  /*1f950*/  STL [R1+0x3b50], R5 ;  /* 0x003b500501007387 */ /* 0x0001e80000100800 */
[----:B------:R1:W-:Y:S01]  /*1f960*/  STL [R1+0x3b58], R3 ;  /* 0x003b580301007387 */ /* 0x0003e20000100800 */
[----:B0-----:R-:W-:Y:S01]  /*1f970*/  IMAD.X R5, R21, 0x1, R2, P2 ;  /* 0x0000000115057824 */ /* 0x001fe200010e0602 */
[----:B-1----:R-:W-:-:S04]  /*1f980*/  IADD3 R3, P2, PT, R12, R22, RZ ;  /* 0x000000160c037210 */ /* 0x002fc80007f5e0ff */
[----:B------:R0:W-:Y:S01]  /*1f990*/  STL [R1+0x3b3c], R5 ;  /* 0x003b3c0501007387 */ /* 0x0001e20000100800 */
[----:B------:R-:W-:-:S03]  /*1f9a0*/  IMAD.X R6, R39, 0x1, R26, P1 ;  /* 0x0000000127067824 */ /* 0x000fc600008e061a */
[----:B------:R1:W-:Y:S01]  /*1f9b0*/  STL [R1+0x3b48], R3 ;  /* 0x003b480301007387 */ /* 0x0003e20000100800 */
[----:B0-----:R-:W-:-:S03]  /*1f9c0*/  IADD3 R5, P1, PT, R12, R4, RZ ;  /* 0x000000040c057210 */ /* 0x001fc60007f3e0ff */
[----:B------:R-:W-:Y:S04]  /*1f9d0*/  STL [R1+0x3b40], R6 ;  /* 0x003b400601007387 */ /* 0x000fe80000100800 */
[----:B------:R-:W5:Y:S01]  /*1f9e0*/  LDL.LU R11, [R1+0x184] ;  /* 0x00018400010b7983 */ /* 0x000f620000300800 */
[----:B-1----:R-:W-:-:S03]  /*1f9f0*/  IMAD.X R3, R39, 0x1, R40, P0 ;  /* 0x0000000127037824 */ /* 0x002fc600000e0628 */
[----:B------:R0:W-:Y:S04]  /*1fa00*/  STL [R1+0x3b4c], R5 ;  /* 0x003b4c0501007387 */ /* 0x0001e80000100800 */
[----:B------:R1:W-:Y:S04]  /*1fa10*/  STL [R1+0x3b44], R3 ;  /* 0x003b440301007387 */ /* 0x0003e80000100800 */
[----:B------:R-:W5:Y:S01]  /*1fa20*/  LDL.LU R21, [R1] ;  /* 0x0000000001157983 */ /* 0x000f620000300800 */
        /* <DEDUP_REMOVED lines=10> */
[----:B--2---:R-:W-:-:S03]  /*1fad0*/  IMAD.X R5, R34, 0x1, R26, P3 ;  /* 0x0000000122057824 */ /* 0x004fc600018e061a */
[----:B------:R-:W2:Y:S01]  /*1fae0*/  LDL.LU R39, [R1+0x18c] ;  /* 0x00018c0001277983 */ /* 0x000ea20000300800 */
[----:B0-----:R-:W-:-:S03]  /*1faf0*/  IADD3 R3, P3, PT, R23, R4, RZ ;  /* 0x0000000417037210 */ /* 0x001fc60007f7e0ff */
[----:B------:R0:W-:Y:S01]  /*1fb00*/  STL [R1+0x3b20], R5 ;  /* 0x003b200501007387 */ /* 0x0001e20000100800 */
[----:B-1----:R-:W-:-:S03]  /*1fb10*/  IMAD.X R6, R34, 0x1, R42, P1 ;  /* 0x0000000122067824 */ /* 0x002fc600008e062a */
[----:B------:R1:W-:Y:S01]  /*1fb20*/  STL [R1+0x3b2c], R3 ;  /* 0x003b2c0301007387 */ /* 0x0003e20000100800 */
[----:B0-----:R-:W-:Y:S01]  /*1fb30*/  IMAD.X R5, R34, 0x1, R40, P2 ;  /* 0x0000000122057824 */ /* 0x001fe200010e0628 */
[----:B-1----:R-:W-:-:S04]  /*1fb40*/  IADD3 R3, P2, PT, R23, R57, RZ ;  /* 0x0000003917037210 */ /* 0x002fc80007f5e0ff */
[----:B------:R0:W-:Y:S04]  /*1fb50*/  STL [R1+0x3b24], R5 ;  /* 0x003b240501007387 */ /* 0x0001e80000100800 */
[----:B------:R1:W-:Y:S04]  /*1fb60*/  STL [R1+0x3b14], R3 ;  /* 0x003b140301007387 */ /* 0x0003e80000100800 */
[----:B------:R1:W-:Y:S01]  /*1fb70*/  STL [R1+0x3b10], R6 ;  /* 0x003b100601007387 */ /* 0x0003e20000100800 */
[----:B0-----:R-:W-:Y:S01]  /*1fb80*/  IADD3 R5, P1, PT, R30, R17, RZ ;  /* 0x000000111e057210 */ /* 0x001fe20007f3e0ff */
[----:B-1----:R-:W-:-:S04]  /*1fb90*/  IMAD.X R3, R34, 0x1, R2, P0 ;  /* 0x0000000122037824 */ /* 0x002fc800000e0602 */
[----:B------:R3:W-:Y:S01]  /*1fba0*/  STL [R1+0x3b18], R5 ;  /* 0x003b180501007387 */ /* 0x0007e20000100800 */
[----:B------:R-:W-:-:S03]  /*1fbb0*/  IADD3 R6, P0, PT, R30, R22, RZ ;  /* 0x000000161e067210 */ /* 0x000fc60007f1e0ff */
[----:B------:R0:W-:Y:S04]  /*1fbc0*/  STL [R1+0x3afc], R3 ;  /* 0x003afc0301007387 */ /* 0x0001e80000100800 */
[----:B------:R1:W-:Y:S04]  /*1fbd0*/  STL [R1+0x3b08], R6 ;  /* 0x003b080601007387 */ /* 0x0003e80000100800 */
[----:B------:R-:W2:Y:S01]  /*1fbe0*/  LDL.LU R34, [R1+0x304] ;  /* 0x0003040001227983 */ /* 0x000ea20000300800 */
[C---:B---3--:R-:W-:Y:S01]  /*1fbf0*/  IMAD.X R5, R13.reuse, 0x1, R26, P4 ;  /* 0x000000010d057824 */ /* 0x048fe200020e061a */
[----:B0-----:R-:W-:Y:S01]  /*1fc00*/  IADD3 R3, P4, PT, R30, R4, RZ ;  /* 0x000000041e037210 */ /* 0x001fe20007f9e0ff */
[----:B-1----:R-:W-:-:S03]  /*1fc10*/  IMAD.X R6, R13, 0x1, R42, P3 ;  /* 0x000000010d067824 */ /* 0x002fc600018e062a */
[----:B------:R0:W-:Y:S04]  /*1fc20*/  STL [R1+0x3b00], R5 ;  /* 0x003b000501007387 */ /* 0x0001e80000100800 */
[----:B------:R1:W-:Y:S01]  /*1fc30*/  STL [R1+0x3b0c], R3 ;  /* 0x003b0c0301007387 */ /* 0x0003e20000100800 */
[----:B0-----:R-:W-:Y:S01]  /*1fc40*/  IMAD.X R5, R13, 0x1, R40, P5 ;  /* 0x000000010d057824 */ /* 0x001fe200028e0628 */
[----:B-1----:R-:W-:-:S04]  /*1fc50*/  IADD3 R3, P5, PT, R30, R57, RZ ;  /* 0x000000391e037210 */ /* 0x002fc80007fbe0ff */
[----:B------:R-:W-:Y:S04]  /*1fc60*/  STL [R1+0x3b04], R5 ;  /* 0x003b040501007387 */ /* 0x000fe80000100800 */
[----:B------:R0:W-:Y:S04]  /*1fc70*/  STL [R1+0x3af4], R3 ;  /* 0x003af40301007387 */ /* 0x0001e80000100800 */
[----:B------:R1:W-:Y:S01]  /*1fc80*/  STL [R1+0x3af0], R6 ;  /* 0x003af00601007387 */ /* 0x0003e20000100800 */
[----:B0-----:R-:W-:Y:S01]  /*1fc90*/  IMAD.X R3, R13, 0x1, R2, P2 ;  /* 0x000000010d037824 */ /* 0x001fe200010e0602 */
[----:B----4-:R-:W-:-:S02]  /*1fca0*/  IADD3 R5, P3, PT, R9, R17, RZ ;  /* 0x0000001109057210 */ /* 0x010fc40007f7e0ff */
[----:B-1----:R-:W-:-:S03]  /*1fcb0*/  IADD3 R6, P2, PT, R9, R22, RZ ;  /* 0x0000001609067210 */ /* 0x002fc60007f5e0ff */
[----:B------:R5:W-:Y:S04]  /*1fcc0*/  STL [R1+0x3af8], R5 ;  /* 0x003af80501007387 */ /* 0x000be80000100800 */
[----:B------:R0:W-:Y:S04]  /*1fcd0*/  STL [R1+0x3ad0], R3 ;  /* 0x003ad00301007387 */ /* 0x0001e80000100800 */
[----:B------:R1:W-:Y:S04]  /*1fce0*/  STL [R1+0x3ae0], R6 ;  /* 0x003ae00601007387 */ /* 0x0003e80000100800 */
[----:B------:R-:W3:Y:S01]  /*1fcf0*/  LDL.LU R13, [R1+0x30c] ;  /* 0x00030c00010d7983 */ /* 0x000ee20000300800 */
[----:B-----5:R-:W-:Y:S01]  /*1fd00*/  IMAD.X R5, R38, 0x1, R26, P1 ;  /* 0x0000000126057824 */ /* 0x020fe200008e061a */
[----:B0-----:R-:W-:-:S04]  /*1fd10*/  IADD3 R3, P1, PT, R9, R4, RZ ;  /* 0x0000000409037210 */ /* 0x001fc80007f3e0ff */
        /* <DEDUP_REMOVED lines=8> */
[C---:B0-----:R-:W-:Y:S01]  /*1fda0*/  IADD3 R5, P4, PT, R11.reuse, R17, RZ ;  /* 0x000000110b057210 */ /* 0x041fe20007f9e0ff */
[----:B-1----:R-:W-:Y:S01]  /*1fdb0*/  IMAD.X R3, R38, 0x1, R2, P5 ;  /* 0x0000000126037824 */ /* 0x002fe200028e0602 */
[----:B----4-:R-:W-:-:S03]  /*1fdc0*/  IADD3 R6, P5, PT, R11, R22, RZ ;  /* 0x000000160b067210 */ /* 0x010fc60007fbe0ff */
[----:B------:R0:W-:Y:S04]  /*1fdd0*/  STL [R1+0x3aec], R5 ;  /* 0x003aec0501007387 */ /* 0x0001e80000100800 */
[----:B------:R1:W-:Y:S04]  /*1fde0*/  STL [R1+0x3ab0], R3 ;  /* 0x003ab00301007387 */ /* 0x0003e80000100800 */
[----:B------:R4:W-:Y:S01]  /*1fdf0*/  STL [R1+0x3ac0], R6 ;  /* 0x003ac00601007387 */ /* 0x0009e20000100800 */
[----:B0-----:R-:W-:-:S03]  /*1fe00*/  IMAD.X R5, R21, 0x1, R26, P3 ;  /* 0x0000000115057824 */ /* 0x001fc600018e061a */
[----:B------:R-:W5:Y:S01]  /*1fe10*/  LDL.LU R38, [R1+0x314] ;  /* 0x0003140001267983 */ /* 0x000f620000300800 */
[----:B-1----:R-:W-:-:S03]  /*1fe20*/  IADD3 R3, P3, PT, R11, R4, RZ ;  /* 0x000000040b037210 */ /* 0x002fc60007f7e0ff */
[----:B------:R0:W-:Y:S01]  /*1fe30*/  STL [R1+0x3ab4], R5 ;  /* 0x003ab40501007387 */ /* 0x0001e20000100800 */
[----:B----4-:R-:W-:-:S03]  /*1fe40*/  IMAD.X R6, R21, 0x1, R42, P1 ;  /* 0x0000000115067824 */ /* 0x010fc600008e062a */
[----:B------:R1:W-:Y:S01]  /*1fe50*/  STL [R1+0x3ac4], R3 ;  /* 0x003ac40301007387 */ /* 0x0003e20000100800 */
[----:B0-----:R-:W-:Y:S01]  /*1fe60*/  IMAD.X R5, R21, 0x1, R40, P2 ;  /* 0x0000000115057824 */ /* 0x001fe200010e0628 */
[----:B-1----:R-:W-:-:S04]  /*1fe70*/  IADD3 R3, P2, PT, R11, R57, RZ ;  /* 0x000000390b037210 */ /* 0x002fc80007f5e0ff */
[----:B------:R2:W-:Y:S01]  /*1fe80*/  STL [R1+0x3ab8], R5 ;  /* 0x003ab80501007387 */ /* 0x0005e20000100800 */
[----:B------:R-:W-:-:S03]  /*1fe90*/  SHF.R.S32.HI R61, RZ, 0x1f, R61 ;  /* 0x0000001fff3d7819 */ /* 0x000fc6000001143d */
[----:B------:R0:W-:Y:S04]  /*1fea0*/  STL [R1+0x3ac8], R3 ;  /* 0x003ac80301007387 */ /* 0x0001e80000100800 */
[----:B------:R1:W-:Y:S01]  /*1feb0*/  STL [R1+0x3abc], R6 ;  /* 0x003abc0601007387 */ /* 0x0003e20000100800 */
[----:B--2---:R-:W-:Y:S01]  /*1fec0*/  IADD3 R5, P1, PT, R39, R17, RZ ;  /* 0x0000001127057210 */ /* 0x004fe20007f3e0ff */
[----:B0-----:R-:W-:Y:S01]  /*1fed0*/  IMAD.X R3, R21, 0x1, R2, P0 ;  /* 0x0000000115037824 */ /* 0x001fe200000e0602 */
[----:B-1----:R-:W-:-:S03]  /*1fee0*/  IADD3 R6, P0, PT, R39, R22, RZ ;  /* 0x0000001627067210 */ /* 0x002fc60007f1e0ff */
[----:B------:R0:W-:Y:S04]  /*1fef0*/  STL [R1+0x3acc], R5 ;  /* 0x003acc0501007387 */ /* 0x0001e80000100800 */
[----:B------:R1:W-:Y:S04]  /*1ff00*/  STL [R1+0x3a90], R3 ;  /* 0x003a900301007387 */ /* 0x0003e80000100800 */
[----:B------:R2:W-:Y:S01]  /*1ff10*/  STL [R1+0x3aa0], R6 ;  /* 0x003aa00601007387 */ /* 0x0005e20000100800 */
[----:B0-----:R-:W-:-:S03]  /*1ff20*/  IMAD.X R5, R61, 0x1, R26, P4 ;  /* 0x000000013d057824 */ /* 0x001fc600020e061a */
[----:B------:R-:W4:Y:S01]  /*1ff30*/  LDL.LU R21, [R1+0x31c] ;  /* 0x00031c0001157983 */ /* 0x000f220000300800 */
[----:B-1----:R-:W-:-:S03]  /*1ff40*/  IADD3 R3, P4, PT, R39, R4, RZ ;  /* 0x0000000427037210 */ /* 0x002fc60007f9e0ff */
[----:B------:R0:W-:Y:S01]  /*1ff50*/  STL [R1+0x3a94], R5 ;  /* 0x003a940501007387 */ /* 0x0001e20000100800 */
[----:B--2---:R-:W-:-:S03]  /*1ff60*/  IMAD.X R6, R61, 0x1, R42, P3 ;  /* 0x000000013d067824 */ /* 0x004fc600018e062a */
[----:B------:R1:W-:Y:S01]  /*1ff70*/  STL [R1+0x3aa4], R3 ;  /* 0x003aa40301007387 */ /* 0x0003e20000100800 */
[----:B0-----:R-:W-:Y:S01]  /*1ff80*/  IMAD.X R5, R61, 0x1, R40, P5 ;  /* 0x000000013d057824 */ /* 0x001fe200028e0628 */
[----:B-1----:R-:W-:-:S04]  /*1ff90*/  IADD3 R3, P5, PT, R39, R57, RZ ;  /* 0x0000003927037210 */ /* 0x002fc80007fbe0ff */
[----:B------:R0:W-:Y:S01]  /*1ffa0*/  STL [R1+0x3a98], R5 ;  /* 0x003a980501007387 */ /* 0x0001e20000100800 */
[----:B------:R-:W-:-:S03]  /*1ffb0*/  SHF.R.S32.HI R60, RZ, 0x1f, R60 ;  /* 0x0000001fff3c7819 */ /* 0x000fc6000001143c */
[----:B------:R1:W-:Y:S04]  /*1ffc0*/  STL [R1+0x3aa8], R3 ;  /* 0x003aa80301007387 */ /* 0x0003e80000100800 */
[----:B------:R2:W-:Y:S01]  /*1ffd0*/  STL [R1+0x3a9c], R6 ;  /* 0x003a9c0601007387 */ /* 0x0005e20000100800 */
[----:B0-----:R-:W-:Y:S01]  /*1ffe0*/  IADD3 R5, P3, PT, R34, R17, RZ ;  /* 0x0000001122057210 */ /* 0x001fe20007f7e0ff */
[----:B-1----:R-:W-:-:S04]  /*1fff0*/  IMAD.X R3, R61, 0x1, R2, P2 ;  /* 0x000000013d037824 */ /* 0x002fc800010e0602 */
[----:B------:R0:W-:Y:S01]  /*20000*/  STL [R1+0x3aac], R5 ;  /* 0x003aac0501007387 */ /* 0x0001e20000100800 */
[----:B--2---:R-:W-:-:S03]  /*20010*/  IADD3 R6, P2, PT, R34, R22, RZ ;  /* 0x0000001622067210 */ /* 0x004fc60007f5e0ff */
        /* <DEDUP_REMOVED lines=10> */
[----:B------:R-:W-:Y:S04]  /*200c0*/  STL [R1+0x3a78], R5 ;  /* 0x003a780501007387 */ /* 0x000fe80000100800 */
[----:B------:R0:W-:Y:S04]  /*200d0*/  STL [R1+0x3a88], R3 ;  /* 0x003a880301007387 */ /* 0x0001e80000100800 */
[----:B------:R1:W-:Y:S01]  /*200e0*/  STL [R1+0x3a7c], R6 ;  /* 0x003a7c0601007387 */ /* 0x0003e20000100800 */
[----:B0-----:R-:W-:Y:S01]  /*200f0*/  IMAD.X R3, R60, 0x1, R2, P5 ;  /* 0x000000013c037824 */ /* 0x001fe200028e0602 */
[----:B---3--:R-:W-:-:S02]  /*20100*/  IADD3 R5, P4, PT, R13, R17, RZ ;  /* 0x000000110d057210 */ /* 0x008fc40007f9e0ff */
[----:B-1----:R-:W-:-:S03]  /*20110*/  IADD3 R6, P5, PT, R13, R22, RZ ;  /* 0x000000160d067210 */ /* 0x002fc60007fbe0ff */
[----:B------:R0:W-:Y:S04]  /*20120*/  STL [R1+0x3a8c], R5 ;  /* 0x003a8c0501007387 */ /* 0x0001e80000100800 */
[----:B------:R1:W-:Y:S04]  /*20130*/  STL [R1+0x3a50], R3 ;  /* 0x003a500301007387 */ /* 0x0003e80000100800 */
[----:B------:R2:W-:Y:S04]  /*20140*/  STL [R1+0x3a60], R6 ;  /* 0x003a600601007387 */ /* 0x0005e80000100800 */
[----:B------:R-:W3:Y:S01]  /*20150*/  LDL.LU R34, [R1+0x32c] ;  /* 0x00032c0001227983 */ /* 0x000ee20000300800 */
[----:B------:R-:W-:-:S05]  /*20160*/  SHF.R.S32.HI R59, RZ, 0x1f, R59 ;  /* 0x0000001fff3b7819 */ /* 0x000fca000001143b */
[----:B0-----:R-:W-:Y:S01]  /*20170*/  IMAD.X R5, R59, 0x1, R26, P3 ;  /* 0x000000013b057824 */ /* 0x001fe200018e061a */
[----:B-1----:R-:W-:Y:S01]  /*20180*/  IADD3 R3, P3, PT, R13, R4, RZ ;  /* 0x000000040d037210 */ /* 0x002fe20007f7e0ff */
[----:B--2---:R-:W-:-:S03]  /*20190*/  IMAD.X R6, R59, 0x1, R42, P1 ;  /* 0x000000013b067824 */ /* 0x004fc600008e062a */
[----:B------:R0:W-:Y:S04]  /*201a0*/  STL [R1+0x3a54], R5 ;  /* 0x003a540501007387 */ /* 0x0001e80000100800 */
[----:B------:R1:W-:Y:S01]  /*201b0*/  STL [R1+0x3a64], R3 ;  /* 0x003a640301007387 */ /* 0x0003e20000100800 */
[----:B0-----:R-:W-:Y:S01]  /*201c0*/  IMAD.X R5, R59, 0x1, R40, P2 ;  /* 0x000000013b057824 */ /* 0x001fe200010e0628 */
[----:B-1----:R-:W-:-:S04]  /*201d0*/  IADD3 R3, P2, PT, R13, R57, RZ ;  /* 0x000000390d037210 */ /* 0x002fc80007f5e0ff */
[----:B------:R5:W-:Y:S04]  /*201e0*/  STL [R1+0x3a58], R5 ;  /* 0x003a580501007387 */ /* 0x000be80000100800 */
[----:B------:R0:W-:Y:S04]  /*201f0*/  STL [R1+0x3a68], R3 ;  /* 0x003a680301007387 */ /* 0x0001e80000100800 */
[----:B------:R1:W-:Y:S01]  /*20200*/  STL [R1+0x3a5c], R6 ;  /* 0x003a5c0601007387 */ /* 0x0003e20000100800 */
[----:B-----5:R-:W-:Y:S01]  /*20210*/  IADD3 R5, P1, PT, R38, R17, RZ ;  /* 0x0000001126057210 */ /* 0x020fe20007f3e0ff */
[----:B0-----:R-:W-:-:S04]  /*20220*/  IMAD.X R3, R59, 0x1, R2, P0 ;  /* 0x000000013b037824 */ /* 0x001fc800000e0602 */
[----:B------:R0:W-:Y:S01]  /*20230*/  STL [R1+0x3a6c], R5 ;  /* 0x003a6c0501007387 */ /* 0x0001e20000100800 */
[----:B-1----:R-:W-:-:S03]  /*20240*/  IADD3 R6, P0, PT, R38, R22, RZ ;  /* 0x0000001626067210 */ /* 0x002fc60007f1e0ff */
[----:B------:R1:W-:Y:S04]  /*20250*/  STL [R1+0x3a30], R3 ;  /* 0x003a300301007387 */ /* 0x0003e80000100800 */
[----:B------:R2:W-:Y:S01]  /*20260*/  STL [R1+0x3a40], R6 ;  /* 0x003a400601007387 */ /* 0x0005e20000100800 */
[----:B0-----:R-:W-:-:S03]  /*20270*/  IMAD.X R5, R44, 0x1, R26, P4 ;  /* 0x000000012c057824 */ /* 0x001fc600020e061a */
[----:B------:R-:W5:Y:S01]  /*20280*/  LDL.LU R13, [R1+0x334] ;  /* 0x00033400010d7983 */ /* 0x000f620000300800 */
        /* <DEDUP_REMOVED lines=10> */
[C---:B----4-:R-:W-:Y:S01]  /*20330*/  IADD3 R5, P3, PT, R21.reuse, R17, RZ ;  /* 0x0000001115057210 */ /* 0x050fe20007f7e0ff */
        /* <DEDUP_REMOVED lines=42> */
[C---:B0-----:R-:W-:Y:S01]  /*205e0*/  IMAD.X R5, R47.reuse, 0x1, R26, P4 ;  /* 0x000000012f057824 */ /* 0x041fe200020e061a */
[----:B-1----:R-:W-:Y:S01]  /*205f0*/  IADD3 R3, P4, PT, R34, R4, RZ ;  /* 0x0000000422037210 */ /* 0x002fe20007f9e0ff */
[----:B--2---:R-:W-:-:S03]  /*20600*/  IMAD.X R6, R47, 0x1, R42, P3 ;  /* 0x000000012f067824 */ /* 0x004fc600018e062a */
[----:B------:R0:W-:Y:S04]  /*20610*/  STL [R1+0x39d4], R5 ;  /* 0x0039d40501007387 */ /* 0x0001e80000100800 */
[----:B------:R1:W-:Y:S01]  /*20620*/  STL [R1+0x39e4], R3 ;  /* 0x0039e40301007387 */ /* 0x0003e20000100800 */
[----:B0-----:R-:W-:Y:S01]  /*20630*/  IMAD.X R5, R47, 0x1, R40, P5 ;  /* 0x000000012f057824 */ /* 0x001fe200028e0628 */
[----:B-1----:R-:W-:-:S04]  /*20640*/  IADD3 R3, P5, PT, R34, R57, RZ ;  /* 0x0000003922037210 */ /* 0x002fc80007fbe0ff */
[----:B------:R5:W-:Y:S01]  /*20650*/  STL [R1+0x39d8], R5 ;  /* 0x0039d80501007387 */ /* 0x000be20000100800 */
[----:B------:R-:W-:-:S03]  /*20660*/  SHF.R.S32.HI R48, RZ, 0x1f, R48 ;  /* 0x0000001fff307819 */ /* 0x000fc60000011430 */
        /* <DEDUP_REMOVED lines=20> */
[----:B----4-:R-:W-:Y:S01]  /*207b0*/  IADD3 R5, P4, PT, R38, R17, RZ ;  /* 0x0000001126057210 */ /* 0x010fe20007f9e0ff */
        /* <DEDUP_REMOVED lines=45> */
[----:B------:R0:W-:Y:S01]  /*20a90*/  STL [R1+0x3954], R5 ;  /* 0x0039540501007387 */ /* 0x0001e20000100800 */
[----:B------:R-:W-:-:S03]  /*20aa0*/  SHF.R.S32.HI R52, RZ, 0x1f, R52 ;  /* 0x0000001fff347819 */ /* 0x000fc60000011434 */
[----:B------:R1:W-:Y:S04]  /*20ab0*/  STL [R1+0x3964], R3 ;  /* 0x0039640301007387 */ /* 0x0003e80000100800 */
[----:B------:R5:W-:Y:S01]  /*20ac0*/  STL [R1+0x3958], R6 ;  /* 0x0039580601007387 */ /* 0x000be20000100800 */
[----:B0-----:R-:W-:Y:S01]  /*20ad0*/  IADD3 R5, P0, PT, R39, R57, RZ ;  /* 0x0000003927057210 */ /* 0x001fe20007f1e0ff */
[----:B-1----:R-:W-:-:S04]  /*20ae0*/  IMAD.X R3, R51, 0x1, R42, P4 ;  /* 0x0000000133037824 */ /* 0x002fc800020e062a */
[----:B------:R0:W-:Y:S04]  /*20af0*/  STL [R1+0x3968], R5 ;  /* 0x0039680501007387 */ /* 0x0001e80000100800 */
[----:B------:R1:W-:Y:S01]  /*20b00*/  STL [R1+0x395c], R3 ;  /* 0x00395c0301007387 */ /* 0x0003e20000100800 */
[C---:B-----5:R-:W-:Y:S01]  /*20b10*/  IADD3 R6, P4, PT, R34.reuse, R17, RZ ;  /* 0x0000001122067210 */ /* 0x060fe20007f9e0ff */
[----:B0-----:R-:W-:Y:S01]  /*20b20*/  IMAD.X R5, R51, 0x1, R2, P5 ;  /* 0x0000000133057824 */ /* 0x001fe200028e0602 */
[----:B-1----:R-:W-:-:S03]  /*20b30*/  IADD3 R3, P5, PT, R34, R22, RZ ;  /* 0x0000001622037210 */ /* 0x002fc60007fbe0ff */
[----:B------:R0:W-:Y:S04]  /*20b40*/  STL [R1+0x396c], R6 ;  /* 0x00396c0601007387 */ /* 0x0001e80000100800 */
[----:B------:R1:W-:Y:S01]  /*20b50*/  STL [R1+0x3930], R5 ;  /* 0x0039300501007387 */ /* 0x0003e20000100800 */
[----:B0-----:R-:W-:-:S03]  /*20b60*/  IMAD.X R6, R52, 0x1, R26, P3 ;  /* 0x0000000134067824 */ /* 0x001fc600018e061a */
[----:B------:R0:W-:Y:S01]  /*20b70*/  STL [R1+0x3940], R3 ;  /* 0x0039400301007387 */ /* 0x0001e20000100800 */
[----:B-1----:R-:W-:-:S03]  /*20b80*/  IADD3 R5, P3, PT, R34, R4, RZ ;  /* 0x0000000422057210 */ /* 0x002fc60007f7e0ff */
[----:B------:R1:W-:Y:S04]  /*20b90*/  STL [R1+0x3934], R6 ;  /* 0x0039340601007387 */ /* 0x0003e80000100800 */
[----:B------:R-:W2:Y:S01]  /*20ba0*/  LDL.LU R39, [R1+0x320] ;  /* 0x0003200001277983 */ /* 0x000ea20000300800 */
[----:B0-----:R-:W-:Y:S01]  /*20bb0*/  IMAD.X R3, R52, 0x1, R40, P2 ;  /* 0x0000000134037824 */ /* 0x001fe200010e0628 */
[----:B-1----:R-:W-:Y:S02]  /*20bc0*/  IADD3 R6, P2, PT, R34, R57, RZ ;  /* 0x0000003922067210 */ /* 0x002fe40007f5e0ff */
[----:B------:R0:W-:Y:S01]  /*20bd0*/  STL [R1+0x3944], R5 ;  /* 0x0039440501007387 */ /* 0x0001e20000100800 */
[----:B------:R-:W-:-:S03]  /*20be0*/  SHF.R.S32.HI R53, RZ, 0x1f, R53 ;  /* 0x0000001fff357819 */ /* 0x000fc60000011435 */
[----:B------:R-:W-:Y:S04]  /*20bf0*/  STL [R1+0x3938], R3 ;  /* 0x0039380301007387 */ /* 0x000fe80000100800 */
[----:B------:R1:W-:Y:S01]  /*20c00*/  STL [R1+0x3948], R6 ;  /* 0x0039480601007387 */ /* 0x0003e20000100800 */
[----:B0-----:R-:W-:-:S05]  /*20c10*/  IMAD.X R5, R52, 0x1, R42, P1 ;  /* 0x0000000134057824 */ /* 0x001fca00008e062a */
[----:B------:R0:W-:Y:S01]  /*20c20*/  STL [R1+0x393c], R5 ;  /* 0x00393c0501007387 */ /* 0x0001e20000100800 */
[----:B-1----:R-:W-:Y:S01]  /*20c30*/  IMAD.X R6, R52, 0x1, R2, P0 ;  /* 0x0000000134067824 */ /* 0x002fe200000e0602 */
[----:B----4-:R-:W-:-:S05]  /*20c40*/  IADD3 R3, P1, PT, R13, R17, RZ ;  /* 0x000000110d037210 */ /* 0x010fca0007f3e0ff */
[----:B------:R1:W-:Y:S01]  /*20c50*/  STL [R1+0x394c], R3 ;  /* 0x00394c0301007387 */ /* 0x0003e20000100800 */
[----:B0-----:R-:W-:-:S03]  /*20c60*/  IADD3 R5, P0, PT, R13, R22, RZ ;  /* 0x000000160d057210 */ /* 0x001fc60007f1e0ff */
[----:B------:R0:W-:Y:S01]  /*20c70*/  STL [R1+0x3910], R6 ;  /* 0x0039100601007387 */ /* 0x0001e20000100800 */
[----:B-1----:R-:W-:-:S03]  /*20c80*/  IMAD.X R3, R53, 0x1, R26, P4 ;  /* 0x0000000135037824 */ /* 0x002fc600020e061a */
[----:B------:R1:W-:Y:S01]  /*20c90*/  STL [R1+0x3920], R5 ;  /* 0x0039200501007387 */ /* 0x0003e20000100800 */
[----:B0-----:R-:W-:-:S03]  /*20ca0*/  IADD3 R6, P4, PT, R13, R4, RZ ;  /* 0x000000040d067210 */ /* 0x001fc60007f9e0ff */
[----:B------:R0:W-:Y:S04]  /*20cb0*/  STL [R1+0x3914], R3 ;  /* 0x0039140301007387 */ /* 0x0001e80000100800 */
[----:B------:R4:W-:Y:S01]  /*20cc0*/  STL [R1+0x3924], R6 ;  /* 0x0039240601007387 */ /* 0x0009e20000100800 */
[----:B-1----:R-:W-:Y:S01]  /*20cd0*/  IMAD.X R5, R53, 0x1, R40, P5 ;  /* 0x0000000135057824 */ /* 0x002fe200028e0628 */
[----:B0-----:R-:W-:Y:S02]  /*20ce0*/  IADD3 R3, P5, PT, R13, R57, RZ ;  /* 0x000000390d037210 */ /* 0x001fe40007fbe0ff */
[----:B------:R-:W5:Y:S01]  /*20cf0*/  LDL.LU R13, [R1+0x318] ;  /* 0x00031800010d7983 */ /* 0x000f620000300800 */
[----:B----4-:R-:W-:-:S03]  /*20d00*/  IMAD.X R6, R53, 0x1, R42, P3 ;  /* 0x0000000135067824 */ /* 0x010fc600018e062a */
[----:B------:R0:W-:Y:S01]  /*20d10*/  STL [R1+0x3918], R5 ;  /* 0x0039180501007387 */ /* 0x0001e20000100800 */
[----:B------:R-:W-:-:S03]  /*20d20*/  SHF.R.S32.HI R54, RZ, 0x1f, R54 ;  /* 0x0000001fff367819 */ /* 0x000fc60000011436 */
[----:B------:R1:W-:Y:S04]  /*20d30*/  STL [R1+0x3928], R3 ;  /* 0x0039280301007387 */ /* 0x0003e80000100800 */
[----:B------:R4:W-:Y:S01]  /*20d40*/  STL [R1+0x391c], R6 ;  /* 0x00391c0601007387 */ /* 0x0009e20000100800 */
[----:B0-----:R-:W-:Y:S01]  /*20d50*/  IADD3 R5, P3, PT, R38, R17, RZ ;  /* 0x0000001126057210 */ /* 0x001fe20007f7e0ff */
[----:B-1----:R-:W-:-:S04]  /*20d60*/  IMAD.X R3, R53, 0x1, R2, P2 ;  /* 0x0000000135037824 */ /* 0x002fc800010e0602 */
[----:B------:R0:W-:Y:S01]  /*20d70*/  STL [R1+0x392c], R5 ;  /* 0x00392c0501007387 */ /* 0x0001e20000100800 */
[----:B----4-:R-:W-:-:S03]  /*20d80*/  IADD3 R6, P2, PT, R38, R22, RZ ;  /* 0x0000001626067210 */ /* 0x010fc60007f5e0ff */
[----:B------:R1:W-:Y:S04]  /*20d90*/  STL [R1+0x38f0], R3 ;  /* 0x0038f00301007387 */ /* 0x0003e80000100800 */
[----:B------:R4:W-:Y:S01]  /*20da0*/  STL [R1+0x3900], R6 ;  /* 0x0039000601007387 */ /* 0x0009e20000100800 */
[----:B0-----:R-:W-:Y:S01]  /*20db0*/  IMAD.X R5, R54, 0x1, R26, P1 ;  /* 0x0000000136057824 */ /* 0x001fe200008e061a */
[----:B-1----:R-:W-:-:S04]  /*20dc0*/  IADD3 R3, P1, PT, R38, R4, RZ ;  /* 0x0000000426037210 */ /* 0x002fc80007f3e0ff */
[----:B------:R0:W-:Y:S01]  /*20dd0*/  STL [R1+0x38f4], R5 ;  /* 0x0038f40501007387 */ /* 0x0001e20000100800 */
[----:B----4-:R-:W-:-:S03]  /*20de0*/  IMAD.X R6, R54, 0x1, R40, P0 ;  /* 0x0000000136067824 */ /* 0x010fc600000e0628 */
[----:B------:R1:W-:Y:S04]  /*20df0*/  STL [R1+0x3904], R3 ;  /* 0x0039040301007387 */ /* 0x0003e80000100800 */
[----:B------:R-:W-:Y:S01]  /*20e00*/  STL [R1+0x38f8], R6 ;  /* 0x0038f80601007387 */ /* 0x000fe20000100800 */
[----:B0-----:R-:W-:-:S03]  /*20e10*/  IADD3 R5, P0, PT, R38, R57, RZ ;  /* 0x0000003926057210 */ /* 0x001fc60007f1e0ff */
[----:B------:R-:W4:Y:S01]  /*20e20*/  LDL.LU R38, [R1+0x310] ;  /* 0x0003100001267983 */ /* 0x000f220000300800 */
[----:B-1----:R-:W-:-:S03]  /*20e30*/  IMAD.X R3, R54, 0x1, R42, P4 ;  /* 0x0000000136037824 */ /* 0x002fc600020e062a */
[----:B------:R0:W-:Y:S01]  /*20e40*/  STL [R1+0x3908], R5 ;  /* 0x0039080501007387 */ /* 0x0001e20000100800 */
[----:B------:R-:W-:-:S03]  /*20e50*/  SHF.R.S32.HI R55, RZ, 0x1f, R55 ;  /* 0x0000001fff377819 */ /* 0x000fc60000011437 */
[----:B------:R1:W-:Y:S01]  /*20e60*/  STL [R1+0x38fc], R3 ;  /* 0x0038fc0301007387 */ /* 0x0003e20000100800 */
[----:B0-----:R-:W-:Y:S01]  /*20e70*/  IMAD.X R5, R54, 0x1, R2, P5 ;  /* 0x0000000136057824 */ /* 0x001fe200028e0602 */
[C---:B---3--:R-:W-:Y:S02]  /*20e80*/  IADD3 R6, P4, PT, R21.reuse, R17, RZ ;  /* 0x0000001115067210 */ /* 0x048fe40007f9e0ff */
[----:B-1----:R-:W-:-:S03]  /*20e90*/  IADD3 R3, P5, PT, R21, R22, RZ ;  /* 0x0000001615037210 */ /* 0x002fc60007fbe0ff */
[----:B------:R0:W-:Y:S04]  /*20ea0*/  STL [R1+0x390c], R6 ;  /* 0x00390c0601007387 */ /* 0x0001e80000100800 */
[----:B------:R-:W3:Y:S04]  /*20eb0*/  LDL.LU R16, [R1+0x130] ;  /* 0x0001300001107983 */ /* 0x000ee80000300800 */
[----:B------:R1:W-:Y:S01]  /*20ec0*/  STL [R1+0x38d0], R5 ;  /* 0x0038d00501007387 */ /* 0x0003e20000100800 */
[----:B0-----:R-:W-:-:S03]  /*20ed0*/  IMAD.X R6, R55, 0x1, R40, P2 ;  /* 0x0000000137067824 */ /* 0x001fc600010e0628 */
[----:B------:R0:W-:Y:S01]  /*20ee0*/  STL [R1+0x38e0], R3 ;  /* 0x0038e00301007387 */ /* 0x0001e20000100800 */
[----:B-1----:R-:W-:Y:S01]  /*20ef0*/  IMAD.X R5, R55, 0x1, R26, P3 ;  /* 0x0000000137057824 */ /* 0x002fe200018e061a */
[----:B0-----:R-:W-:-:S04]  /*20f00*/  IADD3 R3, P3, PT, R21, R4, RZ ;  /* 0x0000000415037210 */ /* 0x001fc80007f7e0ff */
[----:B------:R0:W-:Y:S04]  /*20f10*/  STL [R1+0x38d4], R5 ;  /* 0x0038d40501007387 */ /* 0x0001e80000100800 */
[----:B------:R1:W-:Y:S04]  /*20f20*/  STL [R1+0x38e4], R3 ;  /* 0x0038e40301007387 */ /* 0x0003e80000100800 */
[----:B------:R-:W-:Y:S04]  /*20f30*/  STL [R1+0x38d8], R6 ;  /* 0x0038d80601007387 */ /* 0x000fe80000100800 */
[----:B------:R-:W3:Y:S01]  /*20f40*/  LDL.LU R9, [R1+0x308] ;  /* 0x0003080001097983 */ /* 0x000ee20000300800 */
[----:B0-----:R-:W-:Y:S01]  /*20f50*/  IADD3 R5, P2, PT, R21, R57, RZ ;  /* 0x0000003915057210 */ /* 0x001fe20007f5e0ff */
[----:B-1----:R-:W-:Y:S01]  /*20f60*/  IMAD.X R3, R55, 0x1, R42, P1 ;  /* 0x0000000137037824 */ /* 0x002fe200008e062a */
[----:B------:R-:W-:-:S03]  /*20f70*/  SHF.R.S32.HI R56, RZ, 0x1f, R56 ;  /* 0x0000001fff387819 */ /* 0x000fc60000011438 */
[----:B------:R0:W-:Y:S04]  /*20f80*/  STL [R1+0x38e8], R5 ;  /* 0x0038e80501007387 */ /* 0x0001e80000100800 */
[----:B------:R1:W-:Y:S01]  /*20f90*/  STL [R1+0x38dc], R3 ;  /* 0x0038dc0301007387 */ /* 0x0003e20000100800 */
[----:B0-----:R-:W-:Y:S01]  /*20fa0*/  IMAD.X R5, R55, 0x1, R2, P0 ;  /* 0x0000000137057824 */ /* 0x001fe200000e0602 */
[C---:B--2---:R-:W-:Y:S02]  /*20fb0*/  IADD3 R6, P1, PT, R39.reuse, R17, RZ ;  /* 0x0000001127067210 */ /* 0x044fe40007f3e0ff */
[----:B-1----:R-:W-:-:S03]  /*20fc0*/  IADD3 R3, P0, PT, R39, R22, RZ ;  /* 0x0000001627037210 */ /* 0x002fc60007f1e0ff */
[----:B------:R0:W-:Y:S04]  /*20fd0*/  STL [R1+0x38ec], R6 ;  /* 0x0038ec0601007387 */ /* 0x0001e80000100800 */
[----:B------:R-:W2:Y:S04]  /*20fe0*/  LDL.LU R11, [R1+0x134] ;  /* 0x00013400010b7983 */ /* 0x000ea80000300800 */
[----:B------:R1:W-:Y:S01]  /*20ff0*/  STL [R1+0x38b0], R5 ;  /* 0x0038b00501007387 */ /* 0x0003e20000100800 */
[----:B0-----:R-:W-:-:S03]  /*21000*/  IMAD.X R6, R56, 0x1, R40, P5 ;  /* 0x0000000138067824 */ /* 0x001fc600028e0628 */
[----:B------:R0:W-:Y:S01]  /*21010*/  STL [R1+0x38c0], R3 ;  /* 0x0038c00301007387 */ /* 0x0001e20000100800 */
[----:B-1----:R-:W-:Y:S01]  /*21020*/  IMAD.X R5, R56, 0x1, R26, P4 ;  /* 0x0000000138057824 */ /* 0x002fe200020e061a */
[----:B0-----:R-:W-:-:S04]  /*21030*/  IADD3 R3, P4, PT, R39, R4, RZ ;  /* 0x0000000427037210 */ /* 0x001fc80007f9e0ff */
[----:B------:R0:W-:Y:S04]  /*21040*/  STL [R1+0x38b4], R5 ;  /* 0x0038b40501007387 */ /* 0x0001e80000100800 */
[----:B------:R1:W-:Y:S04]  /*21050*/  STL [R1+0x38c4], R3 ;  /* 0x0038c40301007387 */ /* 0x0003e80000100800 */
[----:B------:R-:W-:Y:S01]  /*21060*/  STL [R1+0x38b8], R6 ;  /* 0x0038b80601007387 */ /* 0x000fe20000100800 */
[----:B0-----:R-:W-:-:S03]  /*21070*/  IADD3 R5, P5, PT, R39, R57, RZ ;  /* 0x0000003927057210 */ /* 0x001fc60007fbe0ff */
[----:B------:R-:W2:Y:S01]  /*21080*/  LDL.LU R34, [R1+0x300] ;  /* 0x0003000001227983 */ /* 0x000ea20000300800 */
[----:B-1----:R-:W-:-:S03]  /*21090*/  IMAD.X R3, R56, 0x1, R42, P3 ;  /* 0x0000000138037824 */ /* 0x002fc600018e062a */
[----:B------:R0:W-:Y:S01]  /*210a0*/  STL [R1+0x38c8], R5 ;  /* 0x0038c80501007387 */ /* 0x0001e20000100800 */
[----:B------:R-:W-:-:S03]  /*210b0*/  SHF.R.S32.HI R58, RZ, 0x1f, R58 ;  /* 0x0000001fff3a7819 */ /* 0x000fc6000001143a */
[----:B------:R1:W-:Y:S01]  /*210c0*/  STL [R1+0x38bc], R3 ;  /* 0x0038bc0301007387 */ /* 0x0003e20000100800 */
[----:B0-----:R-:W-:Y:S01]  /*210d0*/  IMAD.X R5, R56, 0x1, R2, P2 ;  /* 0x0000000138057824 */ /* 0x001fe200010e0602 */
[C---:B-----5:R-:W-:Y:S02]  /*210e0*/  IADD3 R6, P3, PT, R13.reuse, R17, RZ ;  /* 0x000000110d067210 */ /* 0x060fe40007f7e0ff */
[----:B-1----:R-:W-:-:S03]  /*210f0*/  IADD3 R3, P2, PT, R13, R22, RZ ;  /* 0x000000160d037210 */ /* 0x002fc60007f5e0ff */
[----:B------:R0:W-:Y:S04]  /*21100*/  STL [R1+0x38cc], R6 ;  /* 0x0038cc0601007387 */ /* 0x0001e80000100800 */
[----:B------:R-:W5:Y:S04]  /*21110*/  LDL.LU R21, [R1+0x138] ;  /* 0x0001380001157983 */ /* 0x000f680000300800 */
[----:B------:R1:W-:Y:S01]  /*21120*/  STL [R1+0x3890], R5 ;  /* 0x0038900501007387 */ /* 0x0003e20000100800 */
[----:B0-----:R-:W-:-:S03]  /*21130*/  IMAD.X R6, R58, 0x1, R40, P0 ;  /* 0x000000013a067824 */ /* 0x001fc600000e0628 */
[----:B------:R0:W-:Y:S01]  /*21140*/  STL [R1+0x38a0], R3 ;  /* 0x0038a00301007387 */ /* 0x0001e20000100800 */
[----:B-1----:R-:W-:Y:S01]  /*21150*/  IMAD.X R5, R58, 0x1, R26, P1 ;  /* 0x000000013a057824 */ /* 0x002fe200008e061a */
[----:B0-----:R-:W-:-:S04]  /*21160*/  IADD3 R3, P1, PT, R13, R4, RZ ;  /* 0x000000040d037210 */ /* 0x001fc80007f3e0ff */
[----:B------:R0:W-:Y:S04]  /*21170*/  STL [R1+0x3894], R5 ;  /* 0x0038940501007387 */ /* 0x0001e80000100800 */
[----:B------:R1:W-:Y:S04]  /*21180*/  STL [R1+0x38a4], R3 ;  /* 0x0038a40301007387 */ /* 0x0003e80000100800 */
[----:B------:R4:W-:Y:S01]  /*21190*/  STL [R1+0x3898], R6 ;  /* 0x0038980601007387 */ /* 0x0009e20000100800 */
[----:B0-----:R-:W-:-:S03]  /*211a0*/  IADD3 R5, P0, PT, R13, R57, RZ ;  /* 0x000000390d057210 */ /* 0x001fc60007f1e0ff */
[----:B------:R-:W5:Y:S01]  /*211b0*/  LDL.LU R39, [R1+0x2fc] ;  /* 0x0002fc0001277983 */ /* 0x000f620000300800 */
[----:B-1----:R-:W-:Y:S01]  /*211c0*/  IMAD.X R3, R58, 0x1, R42, P4 ;  /* 0x000000013a037824 */ /* 0x002fe200020e062a */
[----:B----4-:R-:W-:Y:S02]  /*211d0*/  IADD3 R6, P4, PT, R38, R17, RZ ;  /* 0x0000001126067210 */ /* 0x010fe40007f9e0ff */
[----:B------:R0:W-:Y:S04]  /*211e0*/  STL [R1+0x38a8], R5 ;  /* 0x0038a80501007387 */ /* 0x0001e80000100800 */
[----:B------:R1:W-:Y:S04]  /*211f0*/  STL [R1+0x389c], R3 ;  /* 0x00389c0301007387 */ /* 0x0003e80000100800 */
[----:B------:R-:W-:Y:S01]  /*21200*/  STL [R1+0x38ac], R6 ;  /* 0x0038ac0601007387 */ /* 0x000fe20000100800 */
[----:B0-----:R-:W-:-:S03]  /*21210*/  IMAD.X R5, R58, 0x1, R2, P5 ;  /* 0x000000013a057824 */ /* 0x001fc600028e0602 */
[----:B------:R-:W4:Y:S01]  /*21220*/  LDL.LU R13, [R1+0x13c] ;  /* 0x00013c00010d7983 */ /* 0x000f220000300800 */
[----:B-1----:R-:W-:-:S03]  /*21230*/  IADD3 R3, P5, PT, R38, R22, RZ ;  /* 0x0000001626037210 */ /* 0x002fc60007fbe0ff */
[----:B------:R3:W-:Y:S04]  /*21240*/  STL [R1+0x21f8], R5 ;  /* 0x0021f80501007387 */ /* 0x0007e80000100800 */
[----:B------:R0:W-:Y:S01]  /*21250*/  STL [R1+0x2214], R3 ;  /* 0x0022140301007387 */ /* 0x0001e20000100800 */
[----:B---3--:R-:W-:Y:S01]  /*21260*/  IMAD.X R5, R16, 0x1, R26, P3 ;  /* 0x0000000110057824 */ /* 0x008fe200018e061a */
[----:B0-----:R-:W-:Y:S01]  /*21270*/  IADD3 R3, P3, PT, R38, R4, RZ ;  /* 0x0000000426037210 */ /* 0x001fe20007f7e0ff */
[----:B------:R-:W-:-:S03]  /*21280*/  IMAD.X R6, R16, 0x1, R40, P2 ;  /* 0x0000000110067824 */ /* 0x000fc600010e0628 */
[----:B------:R0:W-:Y:S04]  /*21290*/  STL [R1+0x21fc], R5 ;  /* 0x0021fc0501007387 */ /* 0x0001e80000100800 */
[----:B------:R1:W-:Y:S04]  /*212a0*/  STL [R1+0x221c], R3 ;  /* 0x00221c0301007387 */ /* 0x0003e80000100800 */
[----:B------:R3:W-:Y:S01]  /*212b0*/  STL [R1+0x2200], R6 ;  /* 0x0022000601007387 */ /* 0x0007e20000100800 */
[----:B0-----:R-:W-:-:S03]  /*212c0*/  IADD3 R5, P2, PT, R38, R57, RZ ;  /* 0x0000003926057210 */ /* 0x001fc60007f5e0ff */
[----:B------:R-:W4:Y:S01]  /*212d0*/  LDL.LU R38, [R1+0x2f8] ;  /* 0x0002f80001267983 */ /* 0x000f220000300800 */
[----:B-1----:R-:W-:-:S03]  /*212e0*/  IMAD.X R3, R16, 0x1, R42, P1 ;  /* 0x0000000110037824 */ /* 0x002fc600008e062a */
[----:B------:R0:W-:Y:S04]  /*212f0*/  STL [R1+0x2224], R5 ;  /* 0x0022240501007387 */ /* 0x0001e80000100800 */
[----:B------:R1:W-:Y:S01]  /*21300*/  STL [R1+0x2204], R3 ;  /* 0x0022040301007387 */ /* 0x0003e20000100800 */
[----:B---3--:R-:W-:Y:S01]  /*21310*/  IADD3 R6, P1, PT, R9, R17, RZ ;  /* 0x0000001109067210 */ /* 0x008fe20007f3e0ff */
[----:B0-----:R-:W-:-:S04]  /*21320*/  IMAD.X R5, R16, 0x1, R2, P0 ;  /* 0x0000000110057824 */ /* 0x001fc800000e0602 */
[----:B------:R-:W-:Y:S04]  /*21330*/  STL [R1+0x222c], R6 ;  /* 0x00222c0601007387 */ /* 0x000fe80000100800 */
[----:B------:R-:W3:Y:S01]  /*21340*/  LDL.LU R16, [R1+0x140] ;  /* 0x0001400001107983 */ /* 0x000ee20000300800 */
[----:B-1----:R-:W-:-:S03]  /*21350*/  IADD3 R3, P0, PT, R9, R22, RZ ;  /* 0x0000001609037210 */ /* 0x002fc60007f1e0ff */
[----:B------:R2:W-:Y:S04]  /*21360*/  STL [R1+0x2208], R5 ;  /* 0x0022080501007387 */ /* 0x0005e80000100800 */
[----:B------:R0:W-:Y:S01]  /*21370*/  STL [R1+0x2234], R3 ;  /* 0x0022340301007387 */ /* 0x0001e20000100800 */
[----:B--2---:R-:W-:Y:S01]  /*21380*/  IMAD.X R5, R11, 0x1, R26, P4 ;  /* 0x000000010b057824 */ /* 0x004fe200020e061a */
[----:B0-----:R-:W-:Y:S01]  /*21390*/  IADD3 R3, P4, PT, R9, R4, RZ ;  /* 0x0000000409037210 */ /* 0x001fe20007f9e0ff */
[----:B------:R-:W-:-:S03]  /*213a0*/  IMAD.X R6, R11, 0x1, R40, P5 ;  /* 0x000000010b067824 */ /* 0x000fc600028e0628 */
[----:B------:R0:W-:Y:S04]  /*213b0*/  STL [R1+0x220c], R5 ;  /* 0x00220c0501007387 */ /* 0x0001e80000100800 */
[----:B------:R1:W-:Y:S04]  /*213c0*/  STL [R1+0x223c], R3 ;  /* 0x00223c0301007387 */ /* 0x0003e80000100800 */
[----:B------:R2:W-:Y:S01]  /*213d0*/  STL [R1+0x2210], R6 ;  /* 0x0022100601007387 */ /* 0x0005e20000100800 */
[----:B0-----:R-:W-:-:S03]  /*213e0*/  IADD3 R5, P5, PT, R9, R57, RZ ;  /* 0x0000003909057210 */ /* 0x001fc60007fbe0ff */
[----:B------:R-:W3:Y:S01]  /*213f0*/  LDL.LU R9, [R1+0x2f4] ;  /* 0x0002f40001097983 */ /* 0x000ee20000300800 */
[----:B-1----:R-:W-:-:S03]  /*21400*/  IMAD.X R3, R11, 0x1, R42, P3 ;  /* 0x000000010b037824 */ /* 0x002fc600018e062a */
[----:B------:R0:W-:Y:S04]  /*21410*/  STL [R1+0x2244], R5 ;  /* 0x0022440501007387 */ /* 0x0001e80000100800 */
[----:B------:R1:W-:Y:S01]  /*21420*/  STL [R1+0x2218], R3 ;  /* 0x0022180301007387 */ /* 0x0003e20000100800 */
[C---:B--2---:R-:W-:Y:S01]  /*21430*/  IADD3 R6, P3, PT, R34.reuse, R17, RZ ;  /* 0x0000001122067210 */ /* 0x044fe20007f7e0ff */
[----:B0-----:R-:W-:Y:S01]  /*21440*/  IMAD.X R5, R11, 0x1, R2, P2 ;  /* 0x000000010b057824 */ /* 0x001fe200010e0602 */
[----:B-1----:R-:W-:-:S03]  /*21450*/  IADD3 R3, P2, PT, R34, R22, RZ ;  /* 0x0000001622037210 */ /* 0x002fc60007f5e0ff */
[----:B------:R-:W-:Y:S04]  /*21460*/  STL [R1+0x224c], R6 ;  /* 0x00224c0601007387 */ /* 0x000fe80000100800 */
[----:B------:R-:W2:Y:S04]  /*21470*/  LDL.LU R11, [R1+0x144] ;  /* 0x00014400010b7983 */ /* 0x000ea80000300800 */
[----:B------:R5:W-:Y:S04]  /*21480*/  STL [R1+0x2220], R5 ;  /* 0x0022200501007387 */ /* 0x000be80000100800 */
[----:B------:R0:W-:Y:S01]  /*21490*/  STL [R1+0x2254], R3 ;  /* 0x0022540301007387 */ /* 0x0001e20000100800 */
[C---:B-----5:R-:W-:Y:S01]  /*214a0*/  IMAD.X R5, R21.reuse, 0x1, R26, P1 ;  /* 0x0000000115057824 */ /* 0x060fe200008e061a */
[----:B0-----:R-:W-:Y:S01]  /*214b0*/  IADD3 R3, P1, PT, R34, R4, RZ ;  /* 0x0000000422037210 */ /* 0x001fe20007f3e0ff */
[----:B------:R-:W-:-:S03]  /*214c0*/  IMAD.X R6, R21, 0x1, R40, P0 ;  /* 0x0000000115067824 */ /* 0x000fc600000e0628 */
[----:B------:R0:W-:Y:S04]  /*214d0*/  STL [R1+0x2228], R5 ;  /* 0x0022280501007387 */ /* 0x0001e80000100800 */
[----:B------:R1:W-:Y:S04]  /*214e0*/  STL [R1+0x225c], R3 ;  /* 0x00225c0301007387 */ /* 0x0003e80000100800 */
[----:B------:R5:W-:Y:S01]  /*214f0*/  STL [R1+0x2230], R6 ;  /* 0x0022300601007387 */ /* 0x000be20000100800 */
[----:B0-----:R-:W-:-:S03]  /*21500*/  IADD3 R5, P0, PT, R34, R57, RZ ;  /* 0x0000003922057210 */ /* 0x001fc60007f1e0ff */
[----:B------:R-:W2:Y:S01]  /*21510*/  LDL.LU R34, [R1+0x2f0] ;  /* 0x0002f00001227983 */ /* 0x000ea20000300800 */
[----:B-1----:R-:W-:-:S03]  /*21520*/  IMAD.X R3, R21, 0x1, R42, P4 ;  /* 0x0000000115037824 */ /* 0x002fc600020e062a */
[----:B------:R0:W-:Y:S04]  /*21530*/  STL [R1+0x2264], R5 ;  /* 0x0022640501007387 */ /* 0x0001e80000100800 */
[----:B------:R1:W-:Y:S01]  /*21540*/  STL [R1+0x2238], R3 ;  /* 0x0022380301007387 */ /* 0x0003e20000100800 */
[----:B-----5:R-:W-:Y:S01]  /*21550*/  IADD3 R6, P4, PT, R39, R17, RZ ;  /* 0x0000001127067210 */ /* 0x020fe20007f9e0ff */
[----:B0-----:R-:W-:Y:S01]  /*21560*/  IMAD.X R5, R21, 0x1, R2, P5 ;  /* 0x0000000115057824 */ /* 0x001fe200028e0602 */
[----:B-1----:R-:W-:-:S03]  /*21570*/  IADD3 R3, P5, PT, R39, R22, RZ ;  /* 0x0000001627037210 */ /* 0x002fc60007fbe0ff */
[----:B------:R4:W-:Y:S04]  /*21580*/  STL [R1+0x226c], R6 ;  /* 0x00226c0601007387 */ /* 0x0009e80000100800 */
[----:B------:R-:W5:Y:S04]  /*21590*/  LDL.LU R21, [R1+0x148] ;  /* 0x0001480001157983 */ /* 0x000f680000300800 */
[----:B------:R0:W-:Y:S04]  /*215a0*/  STL [R1+0x2240], R5 ;  /* 0x0022400501007387 */ /* 0x0001e80000100800 */
[----:B------:R1:W-:Y:S01]  /*215b0*/  STL [R1+0x2274], R3 ;  /* 0x0022740301007387 */ /* 0x0003e20000100800 */
[----:B----4-:R-:W-:-:S02]  /*215c0*/  IMAD.X R6, R13, 0x1, R40, P2 ;  /* 0x000000010d067824 */ /* 0x010fc400010e0628 */
[----:B0-----:R-:W-:Y:S01]  /*215d0*/  IMAD.X R5, R13, 0x1, R26, P3 ;  /* 0x000000010d057824 */ /* 0x001fe200018e061a */
[----:B-1----:R-:W-:-:S04]  /*215e0*/  IADD3 R3, P3, PT, R39, R4, RZ ;  /* 0x0000000427037210 */ /* 0x002fc80007f7e0ff */
        /* <DEDUP_REMOVED lines=8> */
[----:B0-----:R-:W-:Y:S01]  /*21670*/  IMAD.X R5, R13, 0x1, R2, P0 ;  /* 0x000000010d057824 */ /* 0x001fe200000e0602 */
[C---:B------:R-:W-:Y:S02]  /*21680*/  IADD3 R6, P1, PT, R38.reuse, R17, RZ ;  /* 0x0000001126067210 */ /* 0x040fe40007f3e0ff */
[----:B-1----:R-:W-:-:S03]  /*21690*/  IADD3 R3, P0, PT, R38, R22, RZ ;  /* 0x0000001626037210 */ /* 0x002fc60007f1e0ff */
[----:B------:R-:W-:Y:S04]  /*216a0*/  STL [R1+0x228c], R6 ;  /* 0x00228c0601007387 */ /* 0x000fe80000100800 */
[----:B------:R-:W4:Y:S04]  /*216b0*/  LDL.LU R13, [R1+0x14c] ;  /* 0x00014c00010d7983 */ /* 0x000f280000300800 */
[----:B------:R3:W-:Y:S04]  /*216c0*/  STL [R1+0x2260], R5 ;  /* 0x0022600501007387 */ /* 0x0007e80000100800 */
[----:B------:R0:W-:Y:S01]  /*216d0*/  STL [R1+0x2294], R3 ;  /* 0x0022940301007387 */ /* 0x0001e20000100800 */
[----:B---3--:R-:W-:-:S02]  /*216e0*/  IMAD.X R5, R16, 0x1, R26, P4 ;  /* 0x0000000110057824 */ /* 0x008fc400020e061a */
[----:B------:R-:W-:Y:S01]  /*216f0*/  IMAD.X R6, R16, 0x1, R40, P5 ;  /* 0x0000000110067824 */ /* 0x000fe200028e0628 */
[C---:B0-----:R-:W-:Y:S02]  /*21700*/  IADD3 R3, P4, PT, R38.reuse, R4, RZ ;  /* 0x0000000426037210 */ /* 0x041fe40007f9e0ff */
        /* <DEDUP_REMOVED lines=8> */
[----:B0-----:R-:W-:Y:S01]  /*21790*/  IMAD.X R5, R16, 0x1, R2, P2 ;  /* 0x0000000110057824 */ /* 0x001fe200010e0602 */
[C---:B------:R-:W-:Y:S02]  /*217a0*/  IADD3 R6, P3, PT, R9.reuse, R17, RZ ;  /* 0x0000001109067210 */ /* 0x040fe40007f7e0ff */
[----:B-1----:R-:W-:-:S03]  /*217b0*/  IADD3 R3, P2, PT, R9, R22, RZ ;  /* 0x0000001609037210 */ /* 0x002fc60007f5e0ff */
[----:B------:R-:W-:Y:S04]  /*217c0*/  STL [R1+0x22ac], R6 ;  /* 0x0022ac0601007387 */ /* 0x000fe80000100800 */
[----:B------:R-:W3:Y:S04]  /*217d0*/  LDL.LU R16, [R1+0x150] ;  /* 0x0001500001107983 */ /* 0x000ee80000300800 */
[----:B------:R2:W-:Y:S04]  /*217e0*/  STL [R1+0x2280], R5 ;  /* 0x0022800501007387 */ /* 0x0005e80000100800 */
[----:B------:R0:W-:Y:S01]  /*217f0*/  STL [R1+0x22b4], R3 ;  /* 0x0022b40301007387 */ /* 0x0001e20000100800 */
[----:B--2---:R-:W-:-:S02]  /*21800*/  IMAD.X R5, R11, 0x1, R26, P1 ;  /* 0x000000010b057824 */ /* 0x004fc400008e061a */
[----:B------:R-:W-:Y:S01]  /*21810*/  IMAD.X R6, R11, 0x1, R40, P0 ;  /* 0x000000010b067824 */ /* 0x000fe200000e0628 */
[C---:B0-----:R-:W-:Y:S02]  /*21820*/  IADD3 R3, P1, PT, R9.reuse, R4, RZ ;  /* 0x0000000409037210 */ /* 0x041fe40007f3e0ff */
[----:B------:R0:W-:Y:S04]  /*21830*/  STL [R1+0x2288], R5 ;  /* 0x0022880501007387 */ /* 0x0001e80000100800 */
[----:B------:R1:W-:Y:S04]  /*21840*/  STL [R1+0x22bc], R3 ;  /* 0x0022bc0301007387 */ /* 0x0003e80000100800 */
[----:B------:R-:W-:Y:S01]  /*21850*/  STL [R1+0x2290], R6 ;  /* 0x0022900601007387 */ /* 0x000fe20000100800 */
[----:B0-----:R-:W-:-:S03]  /*21860*/  IADD3 R5, P0, PT, R9, R57, RZ ;  /* 0x0000003909057210 */ /* 0x001fc60007f1e0ff */
[----:B------:R-:W2:Y:S01]  /*21870*/  LDL.LU R9, [R1+0x2e4] ;  /* 0x0002e40001097983 */ /* 0x000ea20000300800 */
[----:B-1----:R-:W-:-:S03]  /*21880*/  IMAD.X R3, R11, 0x1, R42, P4 ;  /* 0x000000010b037824 */ /* 0x002fc600020e062a */
[----:B------:R0:W-:Y:S04]  /*21890*/  STL [R1+0x22c4], R5 ;  /* 0x0022c40501007387 */ /* 0x0001e80000100800 */
[----:B------:R1:W-:Y:S01]  /*218a0*/  STL [R1+0x2298], R3 ;  /* 0x0022980301007387 */ /* 0x0003e20000100800 */
[----:B0-----:R-:W-:Y:S01]  /*218b0*/  IMAD.X R5, R11, 0x1, R2, P5 ;  /* 0x000000010b057824 */ /* 0x001fe200028e0602 */
[C---:B------:R-:W-:Y:S02]  /*218c0*/  IADD3 R6, P4, PT, R34.reuse, R17, RZ ;  /* 0x0000001122067210 */ /* 0x040fe40007f9e0ff */
[----:B-1----:R-:W-:-:S03]  /*218d0*/  IADD3 R3, P5, PT, R34, R22, RZ ;  /* 0x0000001622037210 */ /* 0x002fc60007fbe0ff */
[----:B------:R-:W-:Y:S04]  /*218e0*/  STL [R1+0x22cc], R6 ;  /* 0x0022cc0601007387 */ /* 0x000fe80000100800 */
[----:B------:R-:W2:Y:S04]  /*218f0*/  LDL.LU R11, [R1+0x154] ;  /* 0x00015400010b7983 */ /* 0x000ea80000300800 */
[----:B------:R5:W-:Y:S04]  /*21900*/  STL [R1+0x22a0], R5 ;  /* 0x0022a00501007387 */ /* 0x000be80000100800 */
[----:B------:R0:W-:Y:S01]  /*21910*/  STL [R1+0x22d4], R3 ;  /* 0x0022d40301007387 */ /* 0x0001e20000100800 */
[----:B-----5:R-:W-:-:S02]  /*21920*/  IMAD.X R5, R21, 0x1, R26, P3 ;  /* 0x0000000115057824 */ /* 0x020fc400018e061a */
[----:B------:R-:W-:Y:S01]  /*21930*/  IMAD.X R6, R21, 0x1, R40, P2 ;  /* 0x0000000115067824 */ /* 0x000fe200010e0628 */
[C---:B0-----:R-:W-:Y:S02]  /*21940*/  IADD3 R3, P3, PT, R34.reuse, R4, RZ ;  /* 0x0000000422037210 */ /* 0x041fe40007f7e0ff */
[----:B------:R0:W-:Y:S04]  /*21950*/  STL [R1+0x22a8], R5 ;  /* 0x0022a80501007387 */ /* 0x0001e80000100800 */
[----:B------:R1:W-:Y:S04]  /*21960*/  STL [R1+0x22dc], R3 ;  /* 0x0022dc0301007387 */ /* 0x0003e80000100800 */
[----:B------:R4:W-:Y:S01]  /*21970*/  STL [R1+0x22b0], R6 ;  /* 0x0022b00601007387 */ /* 0x0009e20000100800 */
[----:B0-----:R-:W-:-:S03]  /*21980*/  IADD3 R5, P2, PT, R34, R57, RZ ;  /* 0x0000003922057210 */ /* 0x001fc60007f5e0ff */
[----:B------:R-:W5:Y:S01]  /*21990*/  LDL.LU R34, [R1+0x2e0] ;  /* 0x0002e00001227983 */ /* 0x000f620000300800 */
[----:B-1----:R-:W-:-:S03]  /*219a0*/  IMAD.X R3, R21, 0x1, R42, P1 ;  /* 0x0000000115037824 */ /* 0x002fc600008e062a */
[----:B------:R0:W-:Y:S04]  /*219b0*/  STL [R1+0x22e4], R5 ;  /* 0x0022e40501007387 */ /* 0x0001e80000100800 */
[----:B------:R1:W-:Y:S01]  /*219c0*/  STL [R1+0x22b8], R3 ;  /* 0x0022b80301007387 */ /* 0x0003e20000100800 */
[----:B----4-:R-:W-:Y:S01]  /*219d0*/  IADD3 R6, P1, PT, R39, R17, RZ ;  /* 0x0000001127067210 */ /* 0x010fe20007f3e0ff */
[----:B0-----:R-:W-:Y:S01]  /*219e0*/  IMAD.X R5, R21, 0x1, R2, P0 ;  /* 0x0000000115057824 */ /* 0x001fe200000e0602 */
[----:B-1----:R-:W-:-:S03]  /*219f0*/  IADD3 R3, P0, PT, R39, R22, RZ ;  /* 0x0000001627037210 */ /* 0x002fc60007f1e0ff */
[----:B------:R-:W-:Y:S04]  /*21a00*/  STL [R1+0x22ec], R6 ;  /* 0x0022ec0601007387 */ /* 0x000fe80000100800 */
[----:B------:R-:W4:Y:S04]  /*21a10*/  LDL.LU R21, [R1+0x158] ;  /* 0x0001580001157983 */ /* 0x000f280000300800 */
[----:B------:R0:W-:Y:S04]  /*21a20*/  STL [R1+0x22c0], R5 ;  /* 0x0022c00501007387 */ /* 0x0001e80000100800 */
[----:B------:R1:W-:Y:S01]  /*21a30*/  STL [R1+0x22f4], R3 ;  /* 0x0022f40301007387 */ /* 0x0003e20000100800 */
[----:B0-----:R-:W-:Y:S01]  /*21a40*/  IMAD.X R5, R13, 0x1, R26, P4 ;  /* 0x000000010d057824 */ /* 0x001fe200020e061a */
[----:B-1----:R-:W-:Y:S01]  /*21a50*/  IADD3 R3, P4, PT, R39, R4, RZ ;  /* 0x0000000427037210 */ /* 0x002fe20007f9e0ff */
        /* <DEDUP_REMOVED lines=45> */
[C---:B-----5:R-:W-:Y:S01]  /*21d30*/  IADD3 R6, P1, PT, R34.reuse, R17, RZ ;  /* 0x0000001122067210 */ /* 0x060fe20007f3e0ff */
[----:B0-----:R-:W-:Y:S01]  /*21d40*/  IMAD.X R5, R11, 0x1, R2, P0 ;  /* 0x000000010b057824 */ /* 0x001fe200000e0602 */
[----:B-1----:R-:W-:-:S03]  /*21d50*/  IADD3 R3, P0, PT, R34, R22, RZ ;  /* 0x0000001622037210 */ /* 0x002fc60007f1e0ff */
[----:B------:R-:W-:Y:S04]  /*21d60*/  STL [R1+0x234c], R6 ;  /* 0x00234c0601007387 */ /* 0x000fe80000100800 */
[----:B------:R-:W5:Y:S04]  /*21d70*/  LDL.LU R11, [R1+0x164] ;  /* 0x00016400010b7983 */ /* 0x000f680000300800 */
[----:B------:R4:W-:Y:S04]  /*21d80*/  STL [R1+0x2320], R5 ;  /* 0x0023200501007387 */ /* 0x0009e80000100800 */
[----:B------:R0:W-:Y:S01]  /*21d90*/  STL [R1+0x2354], R3 ;  /* 0x0023540301007387 */ /* 0x0001e20000100800 */
[----:B----4-:R-:W-:-:S02]  /*21da0*/  IMAD.X R5, R21, 0x1, R26, P4 ;  /* 0x0000000115057824 */ /* 0x010fc400020e061a */
[----:B------:R-:W-:Y:S01]  /*21db0*/  IMAD.X R6, R21, 0x1, R40, P5 ;  /* 0x0000000115067824 */ /* 0x000fe200028e0628 */
[C---:B0-----:R-:W-:Y:S02]  /*21dc0*/  IADD3 R3, P4, PT, R34.reuse, R4, RZ ;  /* 0x0000000422037210 */ /* 0x041fe40007f9e0ff */
        /* <DEDUP_REMOVED lines=62> */
[C---:B----4-:R-:W-:Y:S01]  /*221b0*/  IADD3 R6, P3, PT, R34.reuse, R17, RZ ;  /* 0x0000001122067210 */ /* 0x050fe20007f7e0ff */
[----:B0-----:R-:W-:Y:S01]  /*221c0*/  IMAD.X R5, R11, 0x1, R2, P2 ;  /* 0x000000010b057824 */ /* 0x001fe200010e0602 */
[----:B-1----:R-:W-:-:S03]  /*221d0*/  IADD3 R3, P2, PT, R34, R22, RZ ;  /* 0x0000001622037210 */ /* 0x002fc60007f5e0ff */
[----:B------:R-:W-:Y:S04]  /*221e0*/  STL [R1+0x23cc], R6 ;  /* 0x0023cc0601007387 */ /* 0x000fe80000100800 */
[----:B------:R-:W4:Y:S04]  /*221f0*/  LDL.LU R11, [R1+0x174] ;  /* 0x00017400010b7983 */ /* 0x000f280000300800 */
[----:B------:R0:W-:Y:S04]  /*22200*/  STL [R1+0x23a0], R5 ;  /* 0x0023a00501007387 */ /* 0x0001e80000100800 */
[----:B------:R1:W-:Y:S01]  /*22210*/  STL [R1+0x23d4], R3 ;  /* 0x0023d40301007387 */ /* 0x0003e20000100800 */
[C---:B0-----:R-:W-:Y:S01]  /*22220*/  IMAD.X R5, R21.reuse, 0x1, R26, P1 ;  /* 0x0000000115057824 */ /* 0x041fe200008e061a */
        /* <DEDUP_REMOVED lines=154> */
[----:B--2---:R-:W-:Y:S01]  /*22bd0*/  IADD3 R6, P3, PT, R39, R17, RZ ;  /* 0x0000001127067210 */ /* 0x004fe20007f7e0ff */
        /* <DEDUP_REMOVED lines=1224> */
[----:B0-----:R-:W-:-:S04]  /*27860*/  IMAD.X R5, R21, 0x1, R2, P0 ;  /* 0x0000000115057824 */ /* 0x001fc800000e0602 */
[----:B------:R-:W-:Y:S01]  /*27870*/  STL [R1+0x2d6c], R6 ;  /* 0x002d6c0601007387 */ /* 0x000fe20000100800 */
[----:B-1----:R-:W-:-:S03]  /*27880*/  IADD3 R3, P0, PT, R39, R22, RZ ;  /* 0x0000001627037210 */ /* 0x002fc60007f1e0ff */
        /* <DEDUP_REMOVED lines=66> */
[----:B------:R-:W-:Y:S04]  /*27cb0*/  STL [R1+0x2de4], R5 ;  /* 0x002de40501007387 */ /* 0x000fe80000100800 */
[----:B------:R0:W-:Y:S02]  /*27cc0*/  STL [R1+0x2db8], R3 ;  /* 0x002db80301007387 */ /* 0x0001e40000100800 */
[----:B0-----:R-:W-:Y:S02]  /*27cd0*/  IMAD.X R3, R21, 0x1, R2, P2 ;  /* 0x0000000115037824 */ /* 0x001fe400010e0602 */
[----:B------:R-:W4:Y:S01]  /*27ce0*/  LDL.LU R21, [R1+0x4a0] ;  /* 0x0004a00001157983 */ /* 0x000f220000300800 */
[C---:B------:R-:W-:Y:S02]  /*27cf0*/  IADD3 R5, P3, PT, R39.reuse, R17, RZ ;  /* 0x0000001127057210 */ /* 0x040fe40007f7e0ff */
        /* <DEDUP_REMOVED lines=13> */
[----:B------:R-:W-:Y:S04]  /*27dd0*/  STL [R1+0x2e04], R5 ;  /* 0x002e040501007387 */ /* 0x000fe80000100800 */
[----:B------:R0:W-:Y:S02]  /*27de0*/  STL [R1+0x2dd8], R3 ;  /* 0x002dd80301007387 */ /* 0x0001e40000100800 */
[----:B0-----:R-:W-:Y:S02]  /*27df0*/  IMAD.X R3, R13, 0x1, R2, P5 ;  /* 0x000000010d037824 */ /* 0x001fe400028e0602 */
[----:B------:R-:W3:Y:S01]  /*27e00*/  LDL.LU R13, [R1+0x4a8] ;  /* 0x0004a800010d7983 */ /* 0x000ee20000300800 */
[C---:B------:R-:W-:Y:S02]  /*27e10*/  IADD3 R5, P4, PT, R38.reuse, R17, RZ ;  /* 0x0000001126057210 */ /* 0x040fe40007f9e0ff */
[----:B------:R-:W-:-:S03]  /*27e20*/  IADD3 R6, P5, PT, R38, R22, RZ ;  /* 0x0000001626067210 */ /* 0x000fc60007fbe0ff */
[----:B------:R2:W-:Y:S04]  /*27e30*/  STL [R1+0x2e0c], R5 ;  /* 0x002e0c0501007387 */ /* 0x0005e80000100800 */
[----:B------:R0:W-:Y:S04]  /*27e40*/  STL [R1+0x2de0], R3 ;  /* 0x002de00301007387 */ /* 0x0001e80000100800 */
[----:B------:R1:W-:Y:S01]  /*27e50*/  STL [R1+0x2e14], R6 ;  /* 0x002e140601007387 */ /* 0x0003e20000100800 */
[----:B--2---:R-:W-:Y:S01]  /*27e60*/  IMAD.X R5, R16, 0x1, R26, P3 ;  /* 0x0000000110057824 */ /* 0x004fe200018e061a */
[----:B0-----:R-:W-:Y:S01]  /*27e70*/  IADD3 R3, P3, PT, R38, R4, RZ ;  /* 0x0000000426037210 */ /* 0x001fe20007f7e0ff */
[----:B-1----:R-:W-:-:S03]  /*27e80*/  IMAD.X R6, R16, 0x1, R40, P2 ;  /* 0x0000000110067824 */ /* 0x002fc600010e0628 */
        /* <DEDUP_REMOVED lines=10> */
[----:B------:R-:W-:Y:S01]  /*27f30*/  IADD3 R6, P0, PT, R9, R22, RZ ;  /* 0x0000001609067210 */ /* 0x000fe20007f1e0ff */
[----:B------:R-:W2:Y:S04]  /*27f40*/  LDL.LU R16, [R1+0x4b4] ;  /* 0x0004b40001107983 */ /* 0x000ea80000300800 */
[----:B------:R-:W-:Y:S04]  /*27f50*/  STL [R1+0x2e2c], R5 ;  /* 0x002e2c0501007387 */ /* 0x000fe80000100800 */
[----:B------:R5:W-:Y:S04]  /*27f60*/  STL [R1+0x2e00], R3 ;  /* 0x002e000301007387 */ /* 0x000be80000100800 */
[----:B------:R0:W-:Y:S01]  /*27f70*/  STL [R1+0x2e34], R6 ;  /* 0x002e340601007387 */ /* 0x0001e20000100800 */
[----:B-----5:R-:W-:Y:S01]  /*27f80*/  IMAD.X R3, R11, 0x1, R26, P4 ;  /* 0x000000010b037824 */ /* 0x020fe200020e061a */
[----:B------:R-:W-:Y:S01]  /*27f90*/  IADD3 R5, P4, PT, R9, R4, RZ ;  /* 0x0000000409057210 */ /* 0x000fe20007f9e0ff */
[----:B0-----:R-:W-:-:S03]  /*27fa0*/  IMAD.X R6, R11, 0x1, R40, P5 ;  /* 0x000000010b067824 */ /* 0x001fc600028e0628 */
[----:B------:R0:W-:Y:S04]  /*27fb0*/  STL [R1+0x2e08], R3 ;  /* 0x002e080301007387 */ /* 0x0001e80000100800 */
[----:B------:R1:W-:Y:S01]  /*27fc0*/  STL [R1+0x2e3c], R5 ;  /* 0x002e3c0501007387 */ /* 0x0003e20000100800 */
[----:B0-----:R-:W-:-:S03]  /*27fd0*/  IADD3 R3, P5, PT, R9, R57, RZ ;  /* 0x0000003909037210 */ /* 0x001fc60007fbe0ff */
[----:B------:R0:W-:Y:S01]  /*27fe0*/  STL [R1+0x2e10], R6 ;  /* 0x002e100601007387 */ /* 0x0001e20000100800 */
[----:B-1----:R-:W-:-:S03]  /*27ff0*/  IMAD.X R5, R11, 0x1, R42, P3 ;  /* 0x000000010b057824 */ /* 0x002fc600018e062a */
[----:B------:R-:W5:Y:S04]  /*28000*/  LDL.LU R9, [R1+0x494] ;  /* 0x0004940001097983 */ /* 0x000f680000300800 */
[----:B------:R4:W-:Y:S01]  /*28010*/  STL [R1+0x2e44], R3 ;  /* 0x002e440301007387 */ /* 0x0009e20000100800 */
[----:B0-----:R-:W-:-:S03]  /*28020*/  IMAD.X R6, R11, 0x1, R2, P2 ;  /* 0x000000010b067824 */ /* 0x001fc600010e0602 */
[----:B------:R0:W-:Y:S01]  /*28030*/  STL [R1+0x2e18], R5 ;  /* 0x002e180501007387 */ /* 0x0001e20000100800 */
[----:B----4-:R-:W-:-:S05]  /*28040*/  IADD3 R3, P3, PT, R34, R17, RZ ;  /* 0x0000001122037210 */ /* 0x010fca0007f7e0ff */
[----:B------:R1:W-:Y:S01]  /*28050*/  STL [R1+0x2e4c], R3 ;  /* 0x002e4c0301007387 */ /* 0x0003e20000100800 */
[----:B0-----:R-:W-:-:S03]  /*28060*/  IADD3 R5, P2, PT, R34, R22, RZ ;  /* 0x0000001622057210 */ /* 0x001fc60007f5e0ff */
[----:B------:R0:W-:Y:S04]  /*28070*/  STL [R1+0x2e20], R6 ;  /* 0x002e200601007387 */ /* 0x0001e80000100800 */
[----:B------:R-:W4:Y:S01]  /*28080*/  LDL.LU R11, [R1+0x4bc] ;  /* 0x0004bc00010b7983 */ /* 0x000f220000300800 */
[----:B-1----:R-:W-:-:S03]  /*28090*/  IMAD.X R3, R21, 0x1, R26, P1 ;  /* 0x0000000115037824 */ /* 0x002fc600008e061a */
[----:B------:R1:W-:Y:S01]  /*280a0*/  STL [R1+0x2e54], R5 ;  /* 0x002e540501007387 */ /* 0x0003e20000100800 */
[----:B0-----:R-:W-:-:S03]  /*280b0*/  IADD3 R6, P1, PT, R34, R4, RZ ;  /* 0x0000000422067210 */ /* 0x001fc60007f3e0ff */
[----:B------:R0:W-:Y:S01]  /*280c0*/  STL [R1+0x2e28], R3 ;  /* 0x002e280301007387 */ /* 0x0001e20000100800 */
[----:B-1----:R-:W-:-:S03]  /*280d0*/  IMAD.X R5, R21, 0x1, R40, P0 ;  /* 0x0000000115057824 */ /* 0x002fc600000e0628 */
[----:B------:R1:W-:Y:S01]  /*280e0*/  STL [R1+0x2e5c], R6 ;  /* 0x002e5c0601007387 */ /* 0x0003e20000100800 */
[----:B0-----:R-:W-:-:S03]  /*280f0*/  IADD3 R3, P0, PT, R34, R57, RZ ;  /* 0x0000003922037210 */ /* 0x001fc60007f1e0ff */
[----:B------:R-:W4:Y:S04]  /*28100*/  LDL.LU R34, [R1+0x49c] ;  /* 0x00049c0001227983 */ /* 0x000f280000300800 */
[----:B------:R0:W-:Y:S01]  /*28110*/  STL [R1+0x2e30], R5 ;  /* 0x002e300501007387 */ /* 0x0001e20000100800 */
[----:B-1----:R-:W-:-:S03]  /*28120*/  IMAD.X R6, R21, 0x1, R2, P5 ;  /* 0x0000000115067824 */ /* 0x002fc600028e0602 */
[----:B------:R3:W-:Y:S01]  /*28130*/  STL [R1+0x2e64], R3 ;  /* 0x002e640301007387 */ /* 0x0007e20000100800 */
[----:B0-----:R-:W-:-:S05]  /*28140*/  IMAD.X R5, R21, 0x1, R42, P4 ;  /* 0x0000000115057824 */ /* 0x001fca00020e062a */
[----:B------:R0:W-:Y:S01]  /*28150*/  STL [R1+0x2e38], R5 ;  /* 0x002e380501007387 */ /* 0x0001e20000100800 */
[C---:B---3--:R-:W-:Y:S02]  /*28160*/  IADD3 R3, P4, PT, R39.reuse, R17, RZ ;  /* 0x0000001127037210 */ /* 0x048fe40007f9e0ff */
[----:B0-----:R-:W-:-:S03]  /*28170*/  IADD3 R5, P5, PT, R39, R22, RZ ;  /* 0x0000001627057210 */ /* 0x001fc60007fbe0ff */
[----:B------:R0:W-:Y:S04]  /*28180*/  STL [R1+0x2e6c], R3 ;  /* 0x002e6c0301007387 */ /* 0x0001e80000100800 */
[----:B------:R1:W-:Y:S04]  /*28190*/  STL [R1+0x2e40], R6 ;  /* 0x002e400601007387 */ /* 0x0003e80000100800 */
[----:B------:R-:W3:Y:S01]  /*281a0*/  LDL.LU R21, [R1+0x4c4] ;  /* 0x0004c40001157983 */ /* 0x000ee20000300800 */
[----:B0-----:R-:W-:Y:S01]  /*281b0*/  IMAD.X R3, R13, 0x1, R26, P3 ;  /* 0x000000010d037824 */ /* 0x001fe200018e061a */
[----:B-1----:R-:W-:-:S02]  /*281c0*/  IADD3 R6, P3, PT, R39, R4, RZ ;  /* 0x0000000427067210 */ /* 0x002fc40007f7e0ff */
[----:B------:R0:W-:Y:S04]  /*281d0*/  STL [R1+0x2e74], R5 ;  /* 0x002e740501007387 */ /* 0x0001e80000100800 */
[----:B------:R1:W-:Y:S04]  /*281e0*/  STL [R1+0x2e48], R3 ;  /* 0x002e480301007387 */ /* 0x0003e80000100800 */
[----:B------:R1:W-:Y:S01]  /*281f0*/  STL [R1+0x2e7c], R6 ;  /* 0x002e7c0601007387 */ /* 0x0003e20000100800 */
[----:B0-----:R-:W-:Y:S01]  /*28200*/  IMAD.X R5, R13, 0x1, R40, P2 ;  /* 0x000000010d057824 */ /* 0x001fe200010e0628 */
[----:B-1----:R-:W-:-:S02]  /*28210*/  IADD3 R3, P2, PT, R39, R57, RZ ;  /* 0x0000003927037210 */ /* 0x002fc40007f5e0ff */
[----:B------:R-:W3:Y:S04]  /*28220*/  LDL.LU R39, [R1+0x4a4] ;  /* 0x0004a40001277983 */ /* 0x000ee80000300800 */
[----:B------:R0:W-:Y:S01]  /*28230*/  STL [R1+0x2e50], R5 ;  /* 0x002e500501007387 */ /* 0x0001e20000100800 */
[----:B------:R-:W-:-:S03]  /*28240*/  IMAD.X R6, R13, 0x1, R2, P0 ;  /* 0x000000010d067824 */ /* 0x000fc600000e0602 */
[----:B------:R2:W-:Y:S01]  /*28250*/  STL [R1+0x2e84], R3 ;  /* 0x002e840301007387 */ /* 0x0005e20000100800 */
[----:B0-----:R-:W-:Y:S01]  /*28260*/  IMAD.X R5, R13, 0x1, R42, P1 ;  /* 0x000000010d057824 */ /* 0x001fe200008e062a */
[----:B--2---:R-:W-:-:S04]  /*28270*/  IADD3 R3, P1, PT, R38, R22, RZ ;  /* 0x0000001626037210 */ /* 0x004fc80007f3e0ff */
[----:B------:R0:W-:Y:S04]  /*28280*/  STL [R1+0x2e58], R5 ;  /* 0x002e580501007387 */ /* 0x0001e80000100800 */
[----:B------:R1:W-:Y:S04]  /*28290*/  STL [R1+0x387c], R3 ;  /* 0x00387c0301007387 */ /* 0x0003e80000100800 */
[----:B------:R2:W-:Y:S01]  /*282a0*/  STL [R1+0x2e60], R6 ;  /* 0x002e600601007387 */ /* 0x0005e20000100800 */
[----:B0-----:R-:W-:-:S03]  /*282b0*/  IADD3 R5, P0, PT, R38, R4, RZ ;  /* 0x0000000426057210 */ /* 0x001fc60007f1e0ff */
[----:B------:R-:W3:Y:S04]  /*282c0*/  LDL.LU R13, [R1+0x4d0] ;  /* 0x0004d000010d7983 */ /* 0x000ee80000300800 */
[----:B------:R0:W-:Y:S01]  /*282d0*/  STL [R1+0x3884], R5 ;  /* 0x0038840501007387 */ /* 0x0001e20000100800 */
[----:B-1----:R-:W-:Y:S01]  /*282e0*/  IMAD.X R3, R16, 0x1, R26, P4 ;  /* 0x0000000110037824 */ /* 0x002fe200020e061a */
[----:B--2---:R-:W-:-:S04]  /*282f0*/  IADD3 R6, P4, PT, R38, R17, RZ ;  /* 0x0000001126067210 */ /* 0x004fc80007f9e0ff */
[----:B------:R1:W-:Y:S01]  /*28300*/  STL [R1+0x2e68], R3 ;  /* 0x002e680301007387 */ /* 0x0003e20000100800 */
[----:B0-----:R-:W-:-:S03]  /*28310*/  IMAD.X R5, R16, 0x1, R40, P5 ;  /* 0x0000000110057824 */ /* 0x001fc600028e0628 */
[----:B------:R0:W-:Y:S01]  /*28320*/  STL [R1+0x37ec], R6 ;  /* 0x0037ec0601007387 */ /* 0x0001e20000100800 */
[----:B-1----:R-:W-:-:S03]  /*28330*/  IADD3 R3, P5, PT, R38, R57, RZ ;  /* 0x0000003926037210 */ /* 0x002fc60007fbe0ff */
[----:B------:R-:W2:Y:S04]  /*28340*/  LDL.LU R38, [R1+0x4ac] ;  /* 0x0004ac0001267983 */ /* 0x000ea80000300800 */
[----:B------:R1:W-:Y:S01]  /*28350*/  STL [R1+0x2e70], R5 ;  /* 0x002e700501007387 */ /* 0x0003e20000100800 */
[----:B0-----:R-:W-:-:S03]  /*28360*/  IMAD.X R6, R16, 0x1, R2, P2 ;  /* 0x0000000110067824 */ /* 0x001fc600010e0602 */
[----:B------:R5:W-:Y:S01]  /*28370*/  STL [R1+0x388c], R3 ;  /* 0x00388c0301007387 */ /* 0x000be20000100800 */
[----:B-1----:R-:W-:-:S05]  /*28380*/  IMAD.X R5, R16, 0x1, R42, P3 ;  /* 0x0000000110057824 */ /* 0x002fca00018e062a */
[----:B------:R0:W-:Y:S01]  /*28390*/  STL [R1+0x2e78], R5 ;  /* 0x002e780501007387 */ /* 0x0001e20000100800 */
[----:B-----5:R-:W-:-:S05]  /*283a0*/  IADD3 R3, P3, PT, R9, R17, RZ ;  /* 0x0000001109037210 */ /* 0x020fca0007f7e0ff */
[----:B------:R1:W-:Y:S01]  /*283b0*/  STL [R1+0x2e8c], R3 ;  /* 0x002e8c0301007387 */ /* 0x0003e20000100800 */
[----:B0-----:R-:W-:-:S03]  /*283c0*/  IADD3 R5, P6, PT, R9, R22, RZ ;  /* 0x0000001609057210 */ /* 0x001fc60007fde0ff */
[----:B------:R4:W-:Y:S04]  /*283d0*/  STL [R1+0x2e80], R6 ;  /* 0x002e800601007387 */ /* 0x0009e80000100800 */
[----:B------:R-:W5:Y:S01]  /*283e0*/  LDL.LU R16, [R1+0x4d8] ;  /* 0x0004d80001107983 */ /* 0x000f620000300800 */
[----:B-1----:R-:W-:-:S03]  /*283f0*/  IADD3 R3, P2, PT, R9, R4, RZ ;  /* 0x0000000409037210 */ /* 0x002fc60007f5e0ff */
[----:B------:R0:W-:Y:S04]  /*28400*/  STL [R1+0x2e94], R5 ;  /* 0x002e940501007387 */ /* 0x0001e80000100800 */
[----:B------:R1:W-:Y:S01]  /*28410*/  STL [R1+0x2e9c], R3 ;  /* 0x002e9c0301007387 */ /* 0x0003e20000100800 */
[----:B----4-:R-:W-:Y:S01]  /*28420*/  IMAD.X R6, R11, 0x1, R40, P1 ;  /* 0x000000010b067824 */ /* 0x010fe200008e0628 */
[----:B0-----:R-:W-:Y:S01]  /*28430*/  IADD3 R5, P1, PT, R9, R57, RZ ;  /* 0x0000003909057210 */ /* 0x001fe20007f3e0ff */
[----:B-1----:R-:W-:-:S03]  /*28440*/  IMAD.X R3, R11, 0x1, R42, P0 ;  /* 0x000000010b037824 */ /* 0x002fc600000e062a */
[----:B------:R-:W-:Y:S04]  /*28450*/  STL [R1+0x3878], R6 ;  /* 0x0038780601007387 */ /* 0x000fe80000100800 */
[----:B------:R-:W4:Y:S04]  /*28460*/  LDL.LU R9, [R1+0x4b0] ;  /* 0x0004b00001097983 */ /* 0x000f280000300800 */
        /* <DEDUP_REMOVED lines=8> */
[----:B0-----:R-:W-:-:S03]  /*284f0*/  IMAD.X R5, R11, 0x1, R2, P5 ;  /* 0x000000010b057824 */ /* 0x001fc600028e0602 */
[----:B------:R-:W4:Y:S01]  /*28500*/  LDL.LU R11, [R1+0x4e0] ;  /* 0x0004e000010b7983 */ /* 0x000f220000300800 */
[----:B-1----:R-:W-:-:S03]  /*28510*/  IADD3 R3, P5, PT, R34, R4, RZ ;  /* 0x0000000422037210 */ /* 0x002fc60007fbe0ff */
[----:B------:R0:W-:Y:S04]  /*28520*/  STL [R1+0x3888], R5 ;  /* 0x0038880501007387 */ /* 0x0001e80000100800 */
[----:B------:R1:W-:Y:S01]  /*28530*/  STL [R1+0x2ebc], R3 ;  /* 0x002ebc0301007387 */ /* 0x0003e20000100800 */
[C---:B---3--:R-:W-:Y:S01]  /*28540*/  IMAD.X R6, R21.reuse, 0x1, R26, P3 ;  /* 0x0000000115067824 */ /* 0x048fe200018e061a */
[----:B0-----:R-:W-:Y:S01]  /*28550*/  IADD3 R5, P3, PT, R34, R57, RZ ;  /* 0x0000003922057210 */ /* 0x001fe20007f7e0ff */
[----:B-1----:R-:W-:-:S03]  /*28560*/  IMAD.X R3, R21, 0x1, R40, P6 ;  /* 0x0000000115037824 */ /* 0x002fc600030e0628 */
[----:B------:R-:W-:Y:S04]  /*28570*/  STL [R1+0x2e88], R6 ;  /* 0x002e880601007387 */ /* 0x000fe80000100800 */
[----:B------:R-:W3:Y:S04]  /*28580*/  LDL.LU R34, [R1+0x4b8] ;  /* 0x0004b80001227983 */ /* 0x000ee80000300800 */
        /* <DEDUP_REMOVED lines=8> */
[----:B0-----:R-:W-:-:S03]  /*28610*/  IMAD.X R5, R21, 0x1, R2, P1 ;  /* 0x0000000115057824 */ /* 0x001fc600008e0602 */
[----:B------:R-:W3:Y:S01]  /*28620*/  LDL.LU R21, [R1+0x4e8] ;  /* 0x0004e80001157983 */ /* 0x000ee20000300800 */
[----:B-1----:R-:W-:-:S03]  /*28630*/  IADD3 R3, P1, PT, R39, R4, RZ ;  /* 0x0000000427037210 */ /* 0x002fc60007f3e0ff */
[----:B------:R0:W-:Y:S04]  /*28640*/  STL [R1+0x2ea0], R5 ;  /* 0x002ea00501007387 */ /* 0x0001e80000100800 */
[----:B------:R1:W-:Y:S01]  /*28650*/  STL [R1+0x2edc], R3 ;  /* 0x002edc0301007387 */ /* 0x0003e20000100800 */
[----:B------:R-:W-:Y:S01]  /*28660*/  IMAD.X R6, R13, 0x1, R26, P0 ;  /* 0x000000010d067824 */ /* 0x000fe200000e061a */
[----:B0-----:R-:W-:Y:S01]  /*28670*/  IADD3 R5, P0, PT, R39, R57, RZ ;  /* 0x0000003927057210 */ /* 0x001fe20007f1e0ff */
[----:B-1----:R-:W-:-:S03]  /*28680*/  IMAD.X R3, R13, 0x1, R40, P4 ;  /* 0x000000010d037824 */ /* 0x002fc600020e0628 */
[----:B------:R-:W-:Y:S04]  /*28690*/  STL [R1+0x2ea8], R6 ;  /* 0x002ea80601007387 */ /* 0x000fe80000100800 */
[----:B------:R-:W3:Y:S04]  /*286a0*/  LDL.LU R39, [R1+0x4c0] ;  /* 0x0004c00001277983 */ /* 0x000ee80000300800 */
[----:B------:R2:W-:Y:S04]  /*286b0*/  STL [R1+0x2ee4], R5 ;  /* 0x002ee40501007387 */ /* 0x0005e80000100800 */
[----:B------:R0:W-:Y:S01]  /*286c0*/  STL [R1+0x2eb0], R3 ;  /* 0x002eb00301007387 */ /* 0x0001e20000100800 */
[C---:B--2---:R-:W-:Y:S01]  /*286d0*/  IADD3 R5, P4, PT, R38.reuse, R17, RZ ;  /* 0x0000001126057210 */ /* 0x044fe20007f9e0ff */
[----:B0-----:R-:W-:Y:S01]  /*286e0*/  IMAD.X R3, R13, 0x1, R42, P5 ;  /* 0x000000010d037824 */ /* 0x001fe200028e062a */
[----:B------:R-:W-:-:S03]  /*286f0*/  IADD3 R6, P5, PT, R38, R22, RZ ;  /* 0x0000001626067210 */ /* 0x000fc60007fbe0ff */
[----:B------:R0:W-:Y:S04]  /*28700*/  STL [R1+0x2eec], R5 ;  /* 0x002eec0501007387 */ /* 0x0001e80000100800 */
[----:B------:R1:W-:Y:S04]  /*28710*/  STL [R1+0x2eb8], R3 ;  /* 0x002eb80301007387 */ /* 0x0003e80000100800 */
[----:B------:R5:W-:Y:S01]  /*28720*/  STL [R1+0x2ef4], R6 ;  /* 0x002ef40601007387 */ /* 0x000be20000100800 */
[----:B0-----:R-:W-:-:S03]  /*28730*/  IMAD.X R5, R13, 0x1, R2, P3 ;  /* 0x000000010d057824 */ /* 0x001fc600018e0602 */
[----:B------:R-:W2:Y:S01]  /*28740*/  LDL.LU R13, [R1+0x4f0] ;  /* 0x0004f000010d7983 */ /* 0x000ea20000300800 */
[----:B-1----:R-:W-:-:S03]  /*28750*/  IADD3 R3, P3, PT, R38, R4, RZ ;  /* 0x0000000426037210 */ /* 0x002fc60007f7e0ff */
[----:B------:R0:W-:Y:S04]  /*28760*/  STL [R1+0x2ec0], R5 ;  /* 0x002ec00501007387 */ /* 0x0001e80000100800 */
[----:B------:R1:W-:Y:S01]  /*28770*/  STL [R1+0x2efc], R3 ;  /* 0x002efc0301007387 */ /* 0x0003e20000100800 */
[----:B-----5:R-:W-:Y:S01]  /*28780*/  IMAD.X R6, R16, 0x1, R26, P6 ;  /* 0x0000000110067824 */ /* 0x020fe200030e061a */
[----:B0-----:R-:W-:Y:S01]  /*28790*/  IADD3 R5, P6, PT, R38, R57, RZ ;  /* 0x0000003926057210 */ /* 0x001fe20007fde0ff */
[----:B-1----:R-:W-:-:S03]  /*287a0*/  IMAD.X R3, R16, 0x1, R40, P2 ;  /* 0x0000000110037824 */ /* 0x002fc600010e0628 */
[----:B------:R-:W-:Y:S04]  /*287b0*/  STL [R1+0x2ec8], R6 ;  /* 0x002ec80601007387 */ /* 0x000fe80000100800 */
[----:B------:R-:W5:Y:S04]  /*287c0*/  LDL.LU R38, [R1+0x4c8] ;  /* 0x0004c80001267983 */ /* 0x000f680000300800 */
        /* <DEDUP_REMOVED lines=8> */
[----:B0-----:R-:W-:-:S03]  /*28850*/  IMAD.X R5, R16, 0x1, R2, P0 ;  /* 0x0000000110057824 */ /* 0x001fc600000e0602 */
        /* <DEDUP_REMOVED lines=9> */
[----:B------:R-:W-:Y:S04]  /*288f0*/  STL [R1+0x2f24], R5 ;  /* 0x002f240501007387 */ /* 0x000fe80000100800 */
[----:B------:R0:W-:Y:S02]  /*28900*/  STL [R1+0x2ef0], R3 ;  /* 0x002ef00301007387 */ /* 0x0001e40000100800 */
[----:B0-----:R-:W-:Y:S01]  /*28910*/  IMAD.X R3, R11, 0x1, R42, P3 ;  /* 0x000000010b037824 */ /* 0x001fe200018e062a */
[----:B---3--:R-:W-:-:S02]  /*28920*/  IADD3 R5, P5, PT, R34, R17, RZ ;  /* 0x0000001122057210 */ /* 0x008fc40007fbe0ff */
        /* <DEDUP_REMOVED lines=11> */
[----:B------:R-:W-:Y:S04]  /*289e0*/  STL [R1+0x2f08], R6 ;  /* 0x002f080601007387 */ /* 0x000fe80000100800 */
        /* <DEDUP_REMOVED lines=15> */
[----:B--2---:R-:W-:Y:S01]  /*28ae0*/  IMAD.X R6, R13, 0x1, R26, P5 ;  /* 0x000000010d067824 */ /* 0x004fe200028e061a */
[----:B0-----:R-:W-:Y:S01]  /*28af0*/  IADD3 R5, P5, PT, R39, R57, RZ ;  /* 0x0000003927057210 */ /* 0x001fe20007fbe0ff */
[----:B-1----:R-:W-:-:S03]  /*28b00*/  IMAD.X R3, R13, 0x1, R40, P3 ;  /* 0x000000010d037824 */ /* 0x002fc600018e0628 */
[----:B------:R-:W-:Y:S04]  /*28b10*/  STL [R1+0x2f28], R6 ;  /* 0x002f280601007387 */ /* 0x000fe80000100800 */
[----:B------:R-:W2:Y:S04]  /*28b20*/  LDL.LU R39, [R1+0x4dc] ;  /* 0x0004dc0001277983 */ /* 0x000ea80000300800 */
[----:B------:R-:W-:Y:S04]  /*28b30*/  STL [R1+0x2f64], R5 ;  /* 0x002f640501007387 */ /* 0x000fe80000100800 */
[----:B------:R0:W-:Y:S02]  /*28b40*/  STL [R1+0x2f30], R3 ;  /* 0x002f300301007387 */ /* 0x0001e40000100800 */
[----:B0-----:R-:W-:Y:S01]  /*28b50*/  IMAD.X R3, R13, 0x1, R42, P6 ;  /* 0x000000010d037824 */ /* 0x001fe200030e062a */
[----:B-----5:R-:W-:-:S02]  /*28b60*/  IADD3 R5, P3, PT, R38, R17, RZ ;  /* 0x0000001126057210 */ /* 0x020fc40007f7e0ff */
        /* <DEDUP_REMOVED lines=34> */
[C---:B---3--:R-:W-:Y:S01]  /*28d90*/  IADD3 R5, P6, PT, R34.reuse, R17, RZ ;  /* 0x0000001122057210 */ /* 0x048fe20007fde0ff */
[----:B0-----:R-:W-:Y:S01]  /*28da0*/  IMAD.X R3, R11, 0x1, R42, P2 ;  /* 0x000000010b037824 */ /* 0x001fe200010e062a */
        /* <DEDUP_REMOVED lines=16> */
[----:B--2---:R-:W-:Y:S01]  /*28eb0*/  IADD3 R5, P4, PT, R39, R17, RZ ;  /* 0x0000001127057210 */ /* 0x004fe20007f9e0ff */
[----:B0-----:R-:W-:Y:S01]  /*28ec0*/  IMAD.X R3, R21, 0x1, R42, P5 ;  /* 0x0000000115037824 */ /* 0x001fe200028e062a */
        /* <DEDUP_REMOVED lines=14> */
[----:B------:R5:W-:Y:S04]  /*28fb0*/  STL [R1+0x2fe4], R5 ;  /* 0x002fe40501007387 */ /* 0x000be80000100800 */
[----:B------:R0:W-:Y:S01]  /*28fc0*/  STL [R1+0x2fb0], R3 ;  /* 0x002fb00301007387 */ /* 0x0001e20000100800 */
[C---:B-----5:R-:W-:Y:S01]  /*28fd0*/  IADD3 R5, P2, PT, R38.reuse, R17, RZ ;  /* 0x0000001126057210 */ /* 0x060fe20007f5e0ff */
        /* <DEDUP_REMOVED lines=15> */
[----:B------:R-:W-:Y:S04]  /*290d0*/  STL [R1+0x3004], R5 ;  /* 0x0030040501007387 */ /* 0x000fe80000100800 */
[----:B------:R0:W-:Y:S02]  /*290e0*/  STL [R1+0x2fd0], R3 ;  /* 0x002fd00301007387 */ /* 0x0001e40000100800 */
[----:B0-----:R-:W-:Y:S01]  /*290f0*/  IMAD.X R3, R16, 0x1, R42, P3 ;  /* 0x0000000110037824 */ /* 0x001fe200018e062a */
[----:B----4-:R-:W-:-:S02]  /*29100*/  IADD3 R5, P5, PT, R9, R17, RZ ;  /* 0x0000001109057210 */ /* 0x010fc40007fbe0ff */
        /* <DEDUP_REMOVED lines=10> */
[----:B0-----:R-:W-:-:S04]  /*291b0*/  IADD3 R5, P2, PT, R9, R57, RZ ;  /* 0x0000003909057210 */ /* 0x001fc80007f5e0ff */
[----:B------:R-:W-:Y:S04]  /*291c0*/  STL [R1+0x2fe8], R6 ;  /* 0x002fe80601007387 */ /* 0x000fe80000100800 */
[----:B------:R-:W4:Y:S01]  /*291d0*/  LDL.LU R9, [R1+0x508] ;  /* 0x0005080001097983 */ /* 0x000f220000300800 */
[----:B-1----:R-:W-:-:S03]  /*291e0*/  IMAD.X R3, R11, 0x1, R40, P1 ;  /* 0x000000010b037824 */ /* 0x002fc600008e0628 */
        /* <DEDUP_REMOVED lines=18> */
[----:B------:R-:W-:Y:S04]  /*29310*/  STL [R1+0x3044], R5 ;  /* 0x0030440501007387 */ /* 0x000fe80000100800 */
[----:B------:R0:W-:Y:S02]  /*29320*/  STL [R1+0x3010], R3 ;  /* 0x0030100301007387 */ /* 0x0001e40000100800 */
[----:B0-----:R-:W-:Y:S01]  /*29330*/  IMAD.X R3, R21, 0x1, R42, P6 ;  /* 0x0000000115037824 */ /* 0x001fe200030e062a */
[----:B--2---:R-:W-:-:S02]  /*29340*/  IADD3 R5, P3, PT, R39, R17, RZ ;  /* 0x0000001127057210 */ /* 0x004fc40007f7e0ff */
        /* <DEDUP_REMOVED lines=100> */
[----:B0-----:R-:W-:-:S04]  /*29990*/  IADD3 R5, P2, PT, R38, R57, RZ ;  /* 0x0000003926057210 */ /* 0x001fc80007f5e0ff */
[----:B------:R-:W-:Y:S04]  /*299a0*/  STL [R1+0x30c8], R6 ;  /* 0x0030c80601007387 */ /* 0x000fe80000100800 */
[----:B------:R-:W5:Y:S01]  /*299b0*/  LDL.LU R38, [R1+0x53c] ;  /* 0x00053c0001267983 */ /* 0x000f620000300800 */
[----:B-1----:R-:W-:-:S03]  /*299c0*/  IMAD.X R3, R16, 0x1, R40, P1 ;  /* 0x0000000110037824 */ /* 0x002fc600008e0628 */
        /* <DEDUP_REMOVED lines=122> */
[----:B0-----:R-:W-:-:S04]  /*2a170*/  IADD3 R5, P2, PT, R39, R57, RZ ;  /* 0x0000003927057210 */ /* 0x001fc80007f5e0ff */
[----:B------:R-:W-:Y:S04]  /*2a180*/  STL [R1+0x31a8], R6 ;  /* 0x0031a80601007387 */ /* 0x000fe80000100800 */
[----:B------:R-:W2:Y:S01]  /*2a190*/  LDL.LU R39, [R1+0x56c] ;  /* 0x00056c0001277983 */ /* 0x000ea20000300800 */
[----:B-1----:R-:W-:-:S03]  /*2a1a0*/  IMAD.X R3, R13, 0x1, R40, P1 ;  /* 0x000000010d037824 */ /* 0x002fc600008e0628 */
        /* <DEDUP_REMOVED lines=749> */
[----:B------:R-:W-:Y:S04]  /*2d080*/  STL [R1+0x36e0], R5 ;  /* 0x0036e00501007387 */ /* 0x000fe80000100800 */
[----:B------:R0:W-:Y:S01]  /*2d090*/  STL [R1+0x371c], R3 ;  /* 0x00371c0301007387 */ /* 0x0001e20000100800 */
[----:B----4-:R-:W-:Y:S01]  /*2d0a0*/  IMAD.X R6, R11, 0x1, R26, P2 ;  /* 0x000000010b067824 */ /* 0x010fe200010e061a */
[----:B0-----:R-:W-:-:S04]  /*2d0b0*/  IADD3 R3, P2, PT, R9, R57, RZ ;  /* 0x0000003909037210 */ /* 0x001fc80007f5e0ff */
[----:B------:R0:W-:Y:S04]  /*2d0c0*/  STL [R1+0x36e8], R6 ;  /* 0x0036e80601007387 */ /* 0x0001e80000100800 */
[----:B------:R-:W4:Y:S01]  /*2d0d0*/  LDL.LU R9, [R1+0x69c] ;  /* 0x00069c0001097983 */ /* 0x000f220000300800 */
[----:B------:R-:W-:-:S03]  /*2d0e0*/  IMAD.X R5, R11, 0x1, R40, P1 ;  /* 0x000000010b057824 */ /* 0x000fc600008e0628 */
[----:B------:R3:W-:Y:S01]  /*2d0f0*/  STL [R1+0x3724], R3 ;  /* 0x0037240301007387 */ /* 0x0007e20000100800 */
[----:B0-----:R-:W-:-:S03]  /*2d100*/  IMAD.X R6, R11, 0x1, R42, P0 ;  /* 0x000000010b067824 */ /* 0x001fc600000e062a */
[----:B------:R0:W-:Y:S01]  /*2d110*/  STL [R1+0x36f0], R5 ;  /* 0x0036f00501007387 */ /* 0x0001e20000100800 */
[C---:B---3--:R-:W-:Y:S02]  /*2d120*/  IADD3 R3, P1, PT, R34.reuse, R17, RZ ;  /* 0x0000001122037210 */ /* 0x048fe40007f3e0ff */
[----:B0-----:R-:W-:-:S03]  /*2d130*/  IADD3 R5, P0, PT, R34, R22, RZ ;  /* 0x0000001622057210 */ /* 0x001fc60007f1e0ff */
[----:B------:R0:W-:Y:S04]  /*2d140*/  STL [R1+0x372c], R3 ;  /* 0x00372c0301007387 */ /* 0x0001e80000100800 */
[----:B------:R1:W-:Y:S01]  /*2d150*/  STL [R1+0x36f8], R6 ;  /* 0x0036f80601007387 */ /* 0x0003e20000100800 */
[----:B0-----:R-:W-:-:S03]  /*2d160*/  IMAD.X R3, R11, 0x1, R2, P4 ;  /* 0x000000010b037824 */ /* 0x001fc600020e0602 */
[----:B------:R-:W3:Y:S01]  /*2d170*/  LDL.LU R11, [R1+0x708] ;  /* 0x00070800010b7983 */ /* 0x000ee20000300800 */
[----:B-1----:R-:W-:-:S03]  /*2d180*/  IADD3 R6, P4, PT, R34, R4, RZ ;  /* 0x0000000422067210 */ /* 0x002fc60007f9e0ff */
[----:B------:R-:W-:Y:S04]  /*2d190*/  STL [R1+0x3734], R5 ;  /* 0x0037340501007387 */ /* 0x000fe80000100800 */
[----:B------:R0:W-:Y:S04]  /*2d1a0*/  STL [R1+0x3700], R3 ;  /* 0x0037000301007387 */ /* 0x0001e80000100800 */
[----:B------:R1:W-:Y:S01]  /*2d1b0*/  STL [R1+0x373c], R6 ;  /* 0x00373c0601007387 */ /* 0x0003e20000100800 */
[----:B0-----:R-:W-:Y:S01]  /*2d1c0*/  IMAD.X R3, R21, 0x1, R26, P5 ;  /* 0x0000000115037824 */ /* 0x001fe200028e061a */
[----:B------:R-:W-:-:S02]  /*2d1d0*/  IADD3 R5, P5, PT, R34, R57, RZ ;  /* 0x0000003922057210 */ /* 0x000fc40007fbe0ff */
[----:B------:R-:W3:Y:S04]  /*2d1e0*/  LDL.LU R34, [R1+0x6a4] ;  /* 0x0006a40001227983 */ /* 0x000ee80000300800 */
[----:B------:R0:W-:Y:S01]  /*2d1f0*/  STL [R1+0x3708], R3 ;  /* 0x0037080301007387 */ /* 0x0001e20000100800 */
[----:B-1----:R-:W-:-:S03]  /*2d200*/  IMAD.X R6, R21, 0x1, R42, P6 ;  /* 0x0000000115067824 */ /* 0x002fc600030e062a */
[----:B------:R2:W-:Y:S01]  /*2d210*/  STL [R1+0x3744], R5 ;  /* 0x0037440501007387 */ /* 0x0005e20000100800 */
[----:B0-----:R-:W-:-:S05]  /*2d220*/  IMAD.X R3, R21, 0x1, R40, P3 ;  /* 0x0000000115037824 */ /* 0x001fca00018e0628 */
[----:B------:R0:W-:Y:S01]  /*2d230*/  STL [R1+0x3710], R3 ;  /* 0x0037100301007387 */ /* 0x0001e20000100800 */
[C---:B--2---:R-:W-:Y:S02]  /*2d240*/  IADD3 R5, P3, PT, R39.reuse, R17, RZ ;  /* 0x0000001127057210 */ /* 0x044fe40007f7e0ff */
[----:B0-----:R-:W-:-:S03]  /*2d250*/  IADD3 R3, P6, PT, R39, R22, RZ ;  /* 0x0000001627037210 */ /* 0x001fc60007fde0ff */
[----:B------:R0:W-:Y:S04]  /*2d260*/  STL [R1+0x374c], R5 ;  /* 0x00374c0501007387 */ /* 0x0001e80000100800 */
[----:B------:R1:W-:Y:S01]  /*2d270*/  STL [R1+0x3718], R6 ;  /* 0x0037180601007387 */ /* 0x0003e20000100800 */
[----:B0-----:R-:W-:-:S03]  /*2d280*/  IMAD.X R5, R21, 0x1, R2, P2 ;  /* 0x0000000115057824 */ /* 0x001fc600010e0602 */
[----:B------:R-:W2:Y:S04]  /*2d290*/  LDL.LU R21, [R1+0x70c] ;  /* 0x00070c0001157983 */ /* 0x000ea80000300800 */
[----:B------:R0:W-:Y:S04]  /*2d2a0*/  STL [R1+0x3754], R3 ;  /* 0x0037540301007387 */ /* 0x0001e80000100800 */
[----:B------:R0:W-:Y:S01]  /*2d2b0*/  STL [R1+0x3720], R5 ;  /* 0x0037200501007387 */ /* 0x0001e20000100800 */
[----:B-1----:R-:W-:Y:S01]  /*2d2c0*/  IMAD.X R6, R13, 0x1, R26, P1 ;  /* 0x000000010d067824 */ /* 0x002fe200008e061a */
[----:B0-----:R-:W-:-:S02]  /*2d2d0*/  IADD3 R3, P2, PT, R39, R4, RZ ;  /* 0x0000000427037210 */ /* 0x001fc40007f5e0ff */
[----:B------:R-:W-:-:S03]  /*2d2e0*/  IADD3 R5, P1, PT, R39, R57, RZ ;  /* 0x0000003927057210 */ /* 0x000fc60007f3e0ff */
[----:B------:R0:W-:Y:S04]  /*2d2f0*/  STL [R1+0x375c], R3 ;  /* 0x00375c0301007387 */ /* 0x0001e80000100800 */
[----:B------:R-:W-:Y:S04]  /*2d300*/  STL [R1+0x3728], R6 ;  /* 0x0037280601007387 */ /* 0x000fe80000100800 */
[----:B------:R-:W2:Y:S01]  /*2d310*/  LDL.LU R39, [R1+0x6ac] ;  /* 0x0006ac0001277983 */ /* 0x000ea20000300800 */
[----:B0-----:R-:W-:-:S03]  /*2d320*/  IMAD.X R3, R13, 0x1, R40, P0 ;  /* 0x000000010d037824 */ /* 0x001fc600000e0628 */
        /* <DEDUP_REMOVED lines=16> */
[----:B------:R4:W-:Y:S04]  /*2d430*/  STL [R1+0x3748], R6 ;  /* 0x0037480601007387 */ /* 0x0009e80000100800 */
[----:B------:R-:W5:Y:S04]  /*2d440*/  LDL.LU R38, [R1+0x6b4] ;  /* 0x0006b40001267983 */ /* 0x000f680000300800 */
[----:B------:R0:W-:Y:S04]  /*2d450*/  STL [R1+0x3784], R5 ;  /* 0x0037840501007387 */ /* 0x0001e80000100800 */
[----:B------:R1:W-:Y:S01]  /*2d460*/  STL [R1+0x3750], R3 ;  /* 0x0037500301007387 */ /* 0x0003e20000100800 */
[C---:B----4-:R-:W-:Y:S01]  /*2d470*/  IADD3 R6, P6, PT, R9.reuse, R17, RZ ;  /* 0x0000001109067210 */ /* 0x050fe20007fde0ff */
[----:B0-----:R-:W-:Y:S01]  /*2d480*/  IMAD.X R5, R16, 0x1, R42, P2 ;  /* 0x0000000110057824 */ /* 0x001fe200010e062a */
[----:B-1----:R-:W-:-:S03]  /*2d490*/  IADD3 R3, P2, PT, R9, R22, RZ ;  /* 0x0000001609037210 */ /* 0x002fc60007f5e0ff */
[----:B------:R0:W-:Y:S04]  /*2d4a0*/  STL [R1+0x378c], R6 ;  /* 0x00378c0601007387 */ /* 0x0001e80000100800 */
[----:B------:R1:W-:Y:S01]  /*2d4b0*/  STL [R1+0x3758], R5 ;  /* 0x0037580501007387 */ /* 0x0003e20000100800 */
[----:B0-----:R-:W-:-:S03]  /*2d4c0*/  IMAD.X R6, R16, 0x1, R2, P1 ;  /* 0x0000000110067824 */ /* 0x001fc600008e0602 */
[----:B------:R3:W-:Y:S04]  /*2d4d0*/  STL [R1+0x3794], R3 ;  /* 0x0037940301007387 */ /* 0x0007e80000100800 */
[----:B------:R0:W-:Y:S04]  /*2d4e0*/  STL [R1+0x3760], R6 ;  /* 0x0037600601007387 */ /* 0x0001e80000100800 */
[----:B------:R-:W4:Y:S01]  /*2d4f0*/  LDL.LU R8, [R1+0x714] ;  /* 0x0007140001087983 */ /* 0x000f220000300800 */
[----:B-1----:R-:W-:-:S05]  /*2d500*/  IADD3 R5, P1, PT, R9, R4, RZ ;  /* 0x0000000409057210 */ /* 0x002fca0007f3e0ff */
[----:B------:R-:W-:Y:S01]  /*2d510*/  STL [R1+0x379c], R5 ;  /* 0x00379c0501007387 */ /* 0x000fe20000100800 */
[----:B---3--:R-:W-:Y:S01]  /*2d520*/  IMAD.X R3, R11, 0x1, R26, P0 ;  /* 0x000000010b037824 */ /* 0x008fe200000e061a */
[----:B0-----:R-:W-:-:S04]  /*2d530*/  IADD3 R6, P0, PT, R9, R57, RZ ;  /* 0x0000003909067210 */ /* 0x001fc80007f1e0ff */
[----:B------:R0:W-:Y:S04]  /*2d540*/  STL [R1+0x3768], R3 ;  /* 0x0037680301007387 */ /* 0x0001e80000100800 */
[----:B------:R1:W-:Y:S04]  /*2d550*/  STL [R1+0x37a4], R6 ;  /* 0x0037a40601007387 */ /* 0x0003e80000100800 */
[----:B------:R-:W3:Y:S01]  /*2d560*/  LDL.LU R25, [R1+0x6b8] ;  /* 0x0006b80001197983 */ /* 0x000ee20000300800 */
[----:B0-----:R-:W-:Y:S01]  /*2d570*/  IMAD.X R3, R11, 0x1, R40, P4 ;  /* 0x000000010b037824 */ /* 0x001fe200020e0628 */
[----:B------:R-:W-:-:S04]  /*2d580*/  IADD3 R5, P4, PT, R34, R17, RZ ;  /* 0x0000001122057210 */ /* 0x000fc80007f9e0ff */
[----:B------:R0:W-:Y:S01]  /*2d590*/  STL [R1+0x3770], R3 ;  /* 0x0037700301007387 */ /* 0x0001e20000100800 */
[----:B-1----:R-:W-:-:S03]  /*2d5a0*/  IMAD.X R6, R11, 0x1, R2, P3 ;  /* 0x000000010b067824 */ /* 0x002fc600018e0602 */
[----:B------:R1:W-:Y:S01]  /*2d5b0*/  STL [R1+0x37ac], R5 ;  /* 0x0037ac0501007387 */ /* 0x0003e20000100800 */
[----:B0-----:R-:W-:Y:S01]  /*2d5c0*/  IMAD.X R3, R11, 0x1, R42, P5 ;  /* 0x000000010b037824 */ /* 0x001fe200028e062a */
[----:B-1----:R-:W-:-:S04]  /*2d5d0*/  IADD3 R5, P5, PT, R34, R22, RZ ;  /* 0x0000001622057210 */ /* 0x002fc80007fbe0ff */
[----:B------:R0:W-:Y:S04]  /*2d5e0*/  STL [R1+0x3778], R3 ;  /* 0x0037780301007387 */ /* 0x0001e80000100800 */
[----:B------:R2:W-:Y:S01]  /*2d5f0*/  STL [R1+0x37b4], R5 ;  /* 0x0037b40501007387 */ /* 0x0005e20000100800 */
[----:B0-----:R-:W-:-:S03]  /*2d600*/  IADD3 R3, P3, PT, R34, R4, RZ ;  /* 0x0000000422037210 */ /* 0x001fc60007f7e0ff */
[----:B------:R-:W-:Y:S04]  /*2d610*/  STL [R1+0x3780], R6 ;  /* 0x0037800601007387 */ /* 0x000fe80000100800 */
[----:B------:R-:W3:Y:S04]  /*2d620*/  LDL.LU R16, [R1+0x718] ;  /* 0x0007180001107983 */ /* 0x000ee80000300800 */
[----:B------:R0:W-:Y:S01]  /*2d630*/  STL [R1+0x37bc], R3 ;  /* 0x0037bc0301007387 */ /* 0x0001e20000100800 */
[----:B--2---:R-:W-:Y:S01]  /*2d640*/  IMAD.X R5, R21, 0x1, R26, P6 ;  /* 0x0000000115057824 */ /* 0x004fe200030e061a */
[----:B0-----:R-:W-:-:S04]  /*2d650*/  IADD3 R3, P6, PT, R34, R57, RZ ;  /* 0x0000003922037210 */ /* 0x001fc80007fde0ff */
[----:B------:R0:W-:Y:S01]  /*2d660*/  STL [R1+0x3788], R5 ;  /* 0x0037880501007387 */ /* 0x0001e20000100800 */
[----:B------:R-:W-:-:S03]  /*2d670*/  IMAD.X R6, R21, 0x1, R42, P1 ;  /* 0x0000000115067824 */ /* 0x000fc600008e062a */
[----:B------:R-:W2:Y:S04]  /*2d680*/  LDL.LU R9, [R1+0x6c0] ;  /* 0x0006c00001097983 */ /* 0x000ea80000300800 */
[----:B------:R1:W-:Y:S01]  /*2d690*/  STL [R1+0x37c4], R3 ;  /* 0x0037c40301007387 */ /* 0x0003e20000100800 */
[----:B0-----:R-:W-:-:S05]  /*2d6a0*/  IMAD.X R5, R21, 0x1, R40, P2 ;  /* 0x0000000115057824 */ /* 0x001fca00010e0628 */
[----:B------:R0:W-:Y:S01]  /*2d6b0*/  STL [R1+0x3790], R5 ;  /* 0x0037900501007387 */ /* 0x0001e20000100800 */
[C---:B-1----:R-:W-:Y:S02]  /*2d6c0*/  IADD3 R3, P2, PT, R39.reuse, R17, RZ ;  /* 0x0000001127037210 */ /* 0x042fe40007f5e0ff */
[----:B0-----:R-:W-:-:S03]  /*2d6d0*/  IADD3 R5, P1, PT, R39, R22, RZ ;  /* 0x0000001627057210 */ /* 0x001fc60007f3e0ff */
[----:B------:R0:W-:Y:S04]  /*2d6e0*/  STL [R1+0x37cc], R3 ;  /* 0x0037cc0301007387 */ /* 0x0001e80000100800 */
[----:B------:R-:W-:Y:S04]  /*2d6f0*/  STL [R1+0x3798], R6 ;  /* 0x0037980601007387 */ /* 0x000fe80000100800 */
[----:B------:R-:W2:Y:S01]  /*2d700*/  LDL.LU R11, [R1+0x71c] ;  /* 0x00071c00010b7983 */ /* 0x000ea20000300800 */
[----:B0-----:R-:W-:-:S03]  /*2d710*/  IMAD.X R3, R21, 0x1, R2, P0 ;  /* 0x0000000115037824 */ /* 0x001fc600000e0602 */
[----:B------:R0:W-:Y:S04]  /*2d720*/  STL [R1+0x37d4], R5 ;  /* 0x0037d40501007387 */ /* 0x0001e80000100800 */
[----:B------:R1:W-:Y:S04]  /*2d730*/  STL [R1+0x37a0], R3 ;  /* 0x0037a00301007387 */ /* 0x0003e80000100800 */
[----:B------:R-:W2:Y:S01]  /*2d740*/  LDL.LU R34, [R1+0x6c8] ;  /* 0x0006c80001227983 */ /* 0x000ea20000300800 */
[----:B0-----:R-:W-:Y:S01]  /*2d750*/  IADD3 R5, P0, PT, R39, R4, RZ ;  /* 0x0000000427057210 */ /* 0x001fe20007f1e0ff */
[----:B-1----:R-:W-:-:S04]  /*2d760*/  IMAD.X R3, R13, 0x1, R26, P4 ;  /* 0x000000010d037824 */ /* 0x002fc800020e061a */
[----:B------:R0:W-:Y:S01]  /*2d770*/  STL [R1+0x37dc], R5 ;  /* 0x0037dc0501007387 */ /* 0x0001e20000100800 */
[----:B------:R-:W-:-:S03]  /*2d780*/  IMAD.X R6, R13, 0x1, R40, P5 ;  /* 0x000000010d067824 */ /* 0x000fc600028e0628 */
[----:B------:R-:W-:Y:S01]  /*2d790*/  STL [R1+0x37a8], R3 ;  /* 0x0037a80301007387 */ /* 0x000fe20000100800 */
[----:B0-----:R-:W-:-:S05]  /*2d7a0*/  IADD3 R5, P4, PT, R39, R57, RZ ;  /* 0x0000003927057210 */ /* 0x001fca0007f9e0ff */
[----:B------:R0:W-:Y:S04]  /*2d7b0*/  STL [R1+0x37e4], R5 ;  /* 0x0037e40501007387 */ /* 0x0001e80000100800 */
[----:B------:R-:W-:Y:S04]  /*2d7c0*/  STL [R1+0x37b0], R6 ;  /* 0x0037b00601007387 */ /* 0x000fe80000100800 */
[----:B------:R-:W2:Y:S01]  /*2d7d0*/  LDL.LU R21, [R1+0x720] ;  /* 0x0007200001157983 */ /* 0x000ea20000300800 */
[----:B0-----:R-:W-:Y:S01]  /*2d7e0*/  IMAD.X R5, R13, 0x1, R42, P3 ;  /* 0x000000010d057824 */ /* 0x001fe200018e062a */
[----:B-----5:R-:W-:-:S05]  /*2d7f0*/  IADD3 R3, P5, PT, R38, R17, RZ ;  /* 0x0000001126037210 */ /* 0x020fca0007fbe0ff */
[----:B------:R0:W-:Y:S04]  /*2d800*/  STL [R1+0x37f4], R3 ;  /* 0x0037f40301007387 */ /* 0x0001e80000100800 */
[----:B------:R1:W-:Y:S04]  /*2d810*/  STL [R1+0x37b8], R5 ;  /* 0x0037b80501007387 */ /* 0x0003e80000100800 */
[----:B------:R-:W5:Y:S01]  /*2d820*/  LDL.LU R39, [R1+0x6d0] ;  /* 0x0006d00001277983 */ /* 0x000f620000300800 */
[----:B0-----:R-:W-:Y:S01]  /*2d830*/  IADD3 R3, P3, PT, R38, R22, RZ ;  /* 0x0000001626037210 */ /* 0x001fe20007f7e0ff */
[----:B-1----:R-:W-:-:S04]  /*2d840*/  IMAD.X R5, R13, 0x1, R2, P6 ;  /* 0x000000010d057824 */ /* 0x002fc800030e0602 */
[----:B------:R0:W-:Y:S04]  /*2d850*/  STL [R1+0x37fc], R3 ;  /* 0x0037fc0301007387 */ /* 0x0001e80000100800 */
[----:B------:R1:W-:Y:S01]  /*2d860*/  STL [R1+0x37c0], R5 ;  /* 0x0037c00501007387 */ /* 0x0003e20000100800 */
[----:B0-----:R-:W-:-:S05]  /*2d870*/  IADD3 R3, P6, PT, R38, R4, RZ ;  /* 0x0000000426037210 */ /* 0x001fca0007fde0ff */
[----:B------:R0:W-:Y:S01]  /*2d880*/  STL [R1+0x3804], R3 ;  /* 0x0038040301007387 */ /* 0x0001e20000100800 */
[----:B----4-:R-:W-:Y:S01]  /*2d890*/  IMAD.X R6, R8, 0x1, R26, P2 ;  /* 0x0000000108067824 */ /* 0x010fe200010e061a */
[----:B-1----:R-:W-:-:S04]  /*2d8a0*/  IADD3 R5, P2, PT, R38, R57, RZ ;  /* 0x0000003926057210 */ /* 0x002fc80007f5e0ff */
[----:B------:R-:W-:Y:S01]  /*2d8b0*/  STL [R1+0x37c8], R6 ;  /* 0x0037c80601007387 */ /* 0x000fe20000100800 */
[----:B0-----:R-:W-:-:S03]  /*2d8c0*/  IMAD.X R3, R8, 0x1, R40, P1 ;  /* 0x0000000108037824 */ /* 0x001fc600008e0628 */
[----:B------:R-:W4:Y:S04]  /*2d8d0*/  LDL.LU R13, [R1+0x724] ;  /* 0x00072400010d7983 */ /* 0x000f280000300800 */
[----:B------:R3:W-:Y:S04]  /*2d8e0*/  STL [R1+0x380c], R5 ;  /* 0x00380c0501007387 */ /* 0x0007e80000100800 */
[----:B------:R0:W-:Y:S04]  /*2d8f0*/  STL [R1+0x37d0], R3 ;  /* 0x0037d00301007387 */ /* 0x0001e80000100800 */
[----:B------:R-:W4:Y:S01]  /*2d900*/  LDL.LU R38, [R1+0x6fc] ;  /* 0x0006fc0001267983 */ /* 0x000f220000300800 */
[C---:B---3--:R-:W-:Y:S01]  /*2d910*/  IADD3 R5, P1, PT, R25.reuse, R17, RZ ;  /* 0x0000001119057210 */ /* 0x048fe20007f3e0ff */
[----:B0-----:R-:W-:Y:S01]  /*2d920*/  IMAD.X R3, R8, 0x1, R42, P0 ;  /* 0x0000000108037824 */ /* 0x001fe200000e062a */
[----:B------:R-:W-:-:S03]  /*2d930*/  IADD3 R6, P0, PT, R25, R22, RZ ;  /* 0x0000001619067210 */ /* 0x000fc60007f1e0ff */
[----:B------:R-:W-:Y:S04]  /*2d940*/  STL [R1+0x3814], R5 ;  /* 0x0038140501007387 */ /* 0x000fe80000100800 */
[----:B------:R0:W-:Y:S04]  /*2d950*/  STL [R1+0x37d8], R3 ;  /* 0x0037d80301007387 */ /* 0x0001e80000100800 */
[----:B------:R1:W-:Y:S01]  /*2d960*/  STL [R1+0x381c], R6 ;  /* 0x00381c0601007387 */ /* 0x0003e20000100800 */
[----:B0-----:R-:W-:Y:S01]  /*2d970*/  IMAD.X R3, R8, 0x1, R2, P4 ;  /* 0x0000000108037824 */ /* 0x001fe200020e0602 */
[----:B------:R-:W-:-:S04]  /*2d980*/  IADD3 R5, P4, PT, R25, R4, RZ ;  /* 0x0000000419057210 */ /* 0x000fc80007f9e0ff */
[----:B------:R0:W-:Y:S04]  /*2d990*/  STL [R1+0x37e0], R3 ;  /* 0x0037e00301007387 */ /* 0x0001e80000100800 */
[----:B------:R3:W-:Y:S01]  /*2d9a0*/  STL [R1+0x3824], R5 ;  /* 0x0038240501007387 */ /* 0x0007e20000100800 */
[C---:B-1----:R-:W-:Y:S01]  /*2d9b0*/  IMAD.X R6, R16.reuse, 0x1, R26, P5 ;  /* 0x0000000110067824 */ /* 0x042fe200028e061a */
[----:B0-----:R-:W-:Y:S01]  /*2d9c0*/  IADD3 R3, P5, PT, R25, R57, RZ ;  /* 0x0000003919037210 */ /* 0x001fe20007fbe0ff */
[----:B---3--:R-:W-:-:S03]  /*2d9d0*/  IMAD.X R5, R16, 0x1, R40, P3 ;  /* 0x0000000110057824 */ /* 0x008fc600018e0628 */
[----:B------:R-:W-:Y:S04]  /*2d9e0*/  STL [R1+0x37f0], R6 ;  /* 0x0037f00601007387 */ /* 0x000fe80000100800 */
[----:B------:R0:W-:Y:S04]  /*2d9f0*/  STL [R1+0x382c], R3 ;  /* 0x00382c0301007387 */ /* 0x0001e80000100800 */
[----:B------:R1:W-:Y:S01]  /*2da00*/  STL [R1+0x37f8], R5 ;  /* 0x0037f80501007387 */ /* 0x0003e20000100800 */
[----:B0-----:R-:W-:Y:S01]  /*2da10*/  IMAD.X R3, R16, 0x1, R42, P6 ;  /* 0x0000000110037824 */ /* 0x001fe200030e062a */
[----:B--2---:R-:W-:-:S02]  /*2da20*/  IADD3 R6, P3, PT, R9, R17, RZ ;  /* 0x0000001109067210 */ /* 0x004fc40007f7e0ff */
[----:B-1----:R-:W-:-:S03]  /*2da30*/  IADD3 R5, P6, PT, R9, R22, RZ ;  /* 0x0000001609057210 */ /* 0x002fc60007fde0ff */
[----:B------:R0:W-:Y:S04]  /*2da40*/  STL [R1+0x3834], R6 ;  /* 0x0038340601007387 */ /* 0x0001e80000100800 */
[----:B------:R1:W-:Y:S04]  /*2da50*/  STL [R1+0x3800], R3 ;  /* 0x0038000301007387 */ /* 0x0003e80000100800 */
[----:B------:R2:W-:Y:S01]  /*2da60*/  STL [R1+0x383c], R5 ;  /* 0x00383c0501007387 */ /* 0x0005e20000100800 */
[----:B0-----:R-:W-:Y:S01]  /*2da70*/  IMAD.X R6, R16, 0x1, R2, P2 ;  /* 0x0000000110067824 */ /* 0x001fe200010e0602 */
[----:B-1----:R-:W-:-:S04]  /*2da80*/  IADD3 R3, P2, PT, R9, R4, RZ ;  /* 0x0000000409037210 */ /* 0x002fc80007f5e0ff */
[----:B------:R0:W-:Y:S04]  /*2da90*/  STL [R1+0x3808], R6 ;  /* 0x0038080601007387 */ /* 0x0001e80000100800 */
[----:B------:R1:W-:Y:S01]  /*2daa0*/  STL [R1+0x3844], R3 ;  /* 0x0038440301007387 */ /* 0x0003e20000100800 */
[----:B--2---:R-:W-:Y:S01]  /*2dab0*/  IMAD.X R5, R11, 0x1, R26, P1 ;  /* 0x000000010b057824 */ /* 0x004fe200008e061a */
[----:B0-----:R-:W-:Y:S01]  /*2dac0*/  IADD3 R6, P1, PT, R9, R57, RZ ;  /* 0x0000003909067210 */ /* 0x001fe20007f3e0ff */
[----:B-1----:R-:W-:-:S03]  /*2dad0*/  IMAD.X R3, R11, 0x1, R40, P0 ;  /* 0x000000010b037824 */ /* 0x002fc600000e0628 */
[----:B------:R0:W-:Y:S04]  /*2dae0*/  STL [R1+0x3810], R5 ;  /* 0x0038100501007387 */ /* 0x0001e80000100800 */
[----:B------:R1:W-:Y:S01]  /*2daf0*/  STL [R1+0x384c], R6 ;  /* 0x00384c0601007387 */ /* 0x0003e20000100800 */
[----:B0-----:R-:W-:-:S03]  /*2db00*/  IADD3 R5, P0, PT, R34, R17, RZ ;  /* 0x0000001122057210 */ /* 0x001fc60007f1e0ff */
[----:B------:R0:W-:Y:S01]  /*2db10*/  STL [R1+0x3818], R3 ;  /* 0x0038180301007387 */ /* 0x0001e20000100800 */
[----:B-1----:R-:W-:-:S03]  /*2db20*/  IMAD.X R6, R11, 0x1, R42, P4 ;  /* 0x000000010b067824 */ /* 0x002fc600020e062a */
[----:B------:R1:W-:Y:S01]  /*2db30*/  STL [R1+0x3854], R5 ;  /* 0x0038540501007387 */ /* 0x0003e20000100800 */
[----:B0-----:R-:W-:-:S03]  /*2db40*/  IADD3 R3, P4, PT, R34, R22, RZ ;  /* 0x0000001622037210 */ /* 0x001fc60007f9e0ff */
[----:B------:R0:W-:Y:S01]  /*2db50*/  STL [R1+0x3820], R6 ;  /* 0x0038200601007387 */ /* 0x0001e20000100800 */
[----:B-1----:R-:W-:-:S03]  /*2db60*/  IMAD.X R5, R11, 0x1, R2, P5 ;  /* 0x000000010b057824 */ /* 0x002fc600028e0602 */
[----:B------:R1:W-:Y:S04]  /*2db70*/  STL [R1+0x385c], R3 ;  /* 0x00385c0301007387 */ /* 0x0003e80000100800 */
[----:B------:R2:W-:Y:S01]  /*2db80*/  STL [R1+0x3828], R5 ;  /* 0x0038280501007387 */ /* 0x0005e20000100800 */
[C---:B0-----:R-:W-:Y:S01]  /*2db90*/  IADD3 R6, P5, PT, R34.reuse, R4, RZ ;  /* 0x0000000422067210 */ /* 0x041fe20007fbe0ff */
[----:B-1----:R-:W-:Y:S01]  /*2dba0*/  IMAD.X R3, R21, 0x1, R26, P3 ;  /* 0x0000000115037824 */ /* 0x002fe200018e061a */
[----:B--2---:R-:W-:-:S03]  /*2dbb0*/  IADD3 R5, P3, PT, R34, R57, RZ ;  /* 0x0000003922057210 */ /* 0x004fc60007f7e0ff */
[----:B------:R0:W-:Y:S04]  /*2dbc0*/  STL [R1+0x3860], R6 ;  /* 0x0038600601007387 */ /* 0x0001e80000100800 */
[----:B------:R-:W-:Y:S04]  /*2dbd0*/  STL [R1+0x3830], R3 ;  /* 0x0038300301007387 */ /* 0x000fe80000100800 */
[----:B------:R1:W-:Y:S01]  /*2dbe0*/  STL [R1+0x3864], R5 ;  /* 0x0038640501007387 */ /* 0x0003e20000100800 */
[----:B0-----:R-:W-:-:S05]  /*2dbf0*/  IMAD.X R6, R21, 0x1, R40, P6 ;  /* 0x0000000115067824 */ /* 0x001fca00030e0628 */
[----:B------:R0:W-:Y:S01]  /*2dc00*/  STL [R1+0x3838], R6 ;  /* 0x0038380601007387 */ /* 0x0001e20000100800 */
[----:B-1----:R-:W-:Y:S01]  /*2dc10*/  IMAD.X R5, R21, 0x1, R42, P2 ;  /* 0x0000000115057824 */ /* 0x002fe200010e062a */
[----:B------:R-:W-:Y:S02]  /*2dc20*/  SHF.R.S32.HI R0, RZ, 0x1f, R0 ;  /* 0x0000001fff007819 */ /* 0x000fe40000011400 */
[C---:B-----5:R-:W-:Y:S02]  /*2dc30*/  IADD3 R3, P6, PT, R39.reuse, R17, RZ ;  /* 0x0000001127037210 */ /* 0x060fe40007fde0ff */
[----:B0-----:R-:W-:-:S03]  /*2dc40*/  IADD3 R6, P2, PT, R39, R22, RZ ;  /* 0x0000001627067210 */ /* 0x001fc60007f5e0ff */
[----:B------:R0:W-:Y:S04]  /*2dc50*/  STL [R1+0x3868], R3 ;  /* 0x0038680301007387 */ /* 0x0001e80000100800 */
[----:B------:R1:W-:Y:S01]  /*2dc60*/  STL [R1+0x3840], R5 ;  /* 0x0038400501007387 */ /* 0x0003e20000100800 */
[----:B0-----:R-:W-:-:S03]  /*2dc70*/  IMAD.X R3, R21, 0x1, R2, P1 ;  /* 0x0000000115037824 */ /* 0x001fc600008e0602 */
[----:B------:R4:W-:Y:S01]  /*2dc80*/  STL [R1+0x386c], R6 ;  /* 0x00386c0601007387 */ /* 0x0009e20000100800 */
[----:B-1----:R-:W-:-:S03]  /*2dc90*/  IADD3 R5, P1, PT, R39, R4, RZ ;  /* 0x0000000427057210 */ /* 0x002fc60007f3e0ff */
[----:B------:R0:W-:Y:S04]  /*2dca0*/  STL [R1+0x3848], R3 ;  /* 0x0038480301007387 */ /* 0x0001e80000100800 */
[----:B------:R1:W-:Y:S01]  /*2dcb0*/  STL [R1+0x3870], R5 ;  /* 0x0038700501007387 */ /* 0x0003e20000100800 */
[----:B----4-:R-:W-:Y:S01]  /*2dcc0*/  IMAD.X R6, R13, 0x1, R26, P0 ;  /* 0x000000010d067824 */ /* 0x010fe200000e061a */
[----:B0-----:R-:W-:Y:S01]  /*2dcd0*/  IADD3 R3, P0, PT, R39, R57, RZ ;  /* 0x0000003927037210 */ /* 0x001fe20007f1e0ff */
[----:B-1----:R-:W-:-:S03]  /*2dce0*/  IMAD.X R5, R13, 0x1, R40, P4 ;  /* 0x000000010d057824 */ /* 0x002fc600020e0628 */
[----:B------:R0:W-:Y:S04]  /*2dcf0*/  STL [R1+0x3850], R6 ;  /* 0x0038500601007387 */ /* 0x0001e80000100800 */
        /* <DEDUP_REMOVED lines=8> */
[----:B0-----:R-:W-:Y:S01]  /*2dd80*/  IMAD.X R6, R13, 0x1, R2, P3 ;  /* 0x000000010d067824 */ /* 0x001fe200018e0602 */
[----:B-1----:R-:W-:-:S04]  /*2dd90*/  IADD3 R3, P3, PT, R38, R4, RZ ;  /* 0x0000000426037210 */ /* 0x002fc80007f7e0ff */
[----:B------:R0:W-:Y:S01]  /*2dda0*/  STL [R1+0x21e8], R6 ;  /* 0x0021e80601007387 */ /* 0x0001e20000100800 */
[----:B--2---:R-:W-:Y:S01]  /*2ddb0*/  IMAD.X R5, R0, 0x1, R26, P6 ;  /* 0x0000000100057824 */ /* 0x004fe200030e061a */
[----:B------:R-:W-:Y:S02]  /*2ddc0*/  IADD3 R4, P6, PT, R38, R57, RZ ;  /* 0x0000003926047210 */ /* 0x000fe40007fde0ff */
[----:B------:R1:W-:Y:S04]  /*2ddd0*/  STL [R1+0x21e4], R3 ;  /* 0x0021e40301007387 */ /* 0x0003e80000100800 */
[----:B------:R2:W-:Y:S01]  /*2dde0*/  STL [R1+0x21e0], R5 ;  /* 0x0021e00501007387 */ /* 0x0005e20000100800 */
[----:B0-----:R-:W-:-:S03]  /*2ddf0*/  IMAD.X R6, R0, 0x1, R40, P2 ;  /* 0x0000000100067824 */ /* 0x001fc600010e0628 */
[----:B------:R0:W-:Y:S01]  /*2de00*/  STL [R1+0x21dc], R4 ;  /* 0x0021dc0401007387 */ /* 0x0001e20000100800 */
[----:B-1----:R-:W-:Y:S01]  /*2de10*/  SHF.R.S32.HI R3, RZ, 0x1f, R38 ;  /* 0x0000001fff037819 */ /* 0x002fe20000011426 */
[C---:B--2---:R-:W-:Y:S02]  /*2de20*/  IMAD.X R5, R0.reuse, 0x1, R42, P1 ;  /* 0x0000000100057824 */ /* 0x044fe400008e062a */
[----:B------:R1:W-:Y:S01]  /*2de30*/  STL [R1+0x21d0], R6 ;  /* 0x0021d00601007387 */ /* 0x0003e20000100800 */
[----:B0-----:R-:W-:-:S03]  /*2de40*/  IMAD.X R4, R0, 0x1, R2, P0 ;  /* 0x0000000100047824 */ /* 0x001fc600000e0602 */
[----:B------:R-:W2:Y:S01]  /*2de50*/  LDL.LU R0, [R1+0x434c] ;  /* 0x00434c0001007983 */ /* 0x000ea20000300800 */
[----:B------:R-:W-:-:S03]  /*2de60*/  IMAD.X R2, R3, 0x1, R2, P6 ;  /* 0x0000000103027824 */ /* 0x000fc600030e0602 */
[----:B------:R0:W-:Y:S01]  /*2de70*/  STL [R1+0x21d4], R5 ;  /* 0x0021d40501007387 */ /* 0x0001e20000100800 */
[----:B-1----:R-:W-:-:S03]  /*2de80*/  IMAD.X R6, R3, 0x1, R26, P4 ;  /* 0x0000000103067824 */ /* 0x002fc600020e061a */
[----:B------:R1:W-:Y:S01]  /*2de90*/  STL [R1+0x21d8], R4 ;  /* 0x0021d80401007387 */ /* 0x0003e20000100800 */
[----:B0-----:R-:W-:-:S03]  /*2dea0*/  IMAD.X R5, R3, 0x1, R40, P5 ;  /* 0x0000000103057824 */ /* 0x001fc600028e0628 */
[----:B------:R-:W-:Y:S01]  /*2deb0*/  STL [R1+0x21cc], R6 ;  /* 0x0021cc0601007387 */ /* 0x000fe20000100800 */
[----:B-1----:R-:W-:-:S03]  /*2dec0*/  IMAD.X R4, R3, 0x1, R42, P3 ;  /* 0x0000000103047824 */ /* 0x002fc600018e062a */
[----:B------:R-:W-:Y:S04]  /*2ded0*/  STL [R1+0x21c8], R5 ;  /* 0x0021c80501007387 */ /* 0x000fe80000100800 */
[----:B------:R-:W-:Y:S04]  /*2dee0*/  STL [R1+0x21c4], R4 ;  /* 0x0021c40401007387 */ /* 0x000fe80000100800 */
[----:B------:R0:W-:Y:S04]  /*2def0*/  STL [R1+0x19d0], R2 ;  /* 0x0019d00201007387 */ /* 0x0001e80000100800 */
        /* <DEDUP_REMOVED lines=317> */
[----:B------:R-:W3:Y:S04]  /*2f2d0*/  LDL R21, [R1+0x10f8] ;  /* 0x0010f80001157983 */ /* 0x000ee80000100800 */
[----:B------:R-:W0:Y:S04]  /*2f2e0*/  LDL R39, [R1+0x10f0] ;  /* 0x0010f00001277983 */ /* 0x000e280000100800 */
[----:B------:R-:W-:Y:S04]  /*2f2f0*/  STL [R1+0x5a0], RZ ;  /* 0x0005a0ff01007387 */ /* 0x000fe80000100800 */
[----:B------:R-:W-:Y:S04]  /*2f300*/  STL [R1+0x5a4], RZ ;  /* 0x0005a4ff01007387 */ /* 0x000fe80000100800 */
[----:B------:R-:W-:Y:S04]  /*2f310*/  STL [R1+0x5a8], RZ ;  /* 0x0005a8ff01007387 */ /* 0x000fe80000100800 */
[----:B------:R-:W-:Y:S04]  /*2f320*/  STL [R1+0x5ac], RZ ;  /* 0x0005acff01007387 */ /* 0x000fe80000100800 */
[----:B------:R-:W4:Y:S04]  /*2f330*/  LDL R13, [R1+0x10f4] ;  /* 0x0010f400010d7983 */ /* 0x000f280000100800 */
[----:B------:R-:W5:Y:S04]  /*2f340*/  LDL R38, [R1+0x10ec] ;  /* 0x0010ec0001267983 */ /* 0x000f680000100800 */
[----:B------:R-:W-:Y:S04]  /*2f350*/  STL [R1+0x5c0], RZ ;  /* 0x0005c0ff01007387 */ /* 0x000fe80000100800 */
[----:B------:R-:W-:Y:S04]  /*2f360*/  STL [R1+0x5c4], RZ ;  /* 0x0005c4ff01007387 */ /* 0x000fe80000100800 */
[----:B------:R-:W-:Y:S04]  /*2f370*/  STL [R1+0x5c8], RZ ;  /* 0x0005c8ff01007387 */ /* 0x000fe80000100800 */
[----:B------:R-:W-:Y:S04]  /*2f380*/  STL [R1+0x5cc], RZ ;  /* 0x0005ccff01007387 */ /* 0x000fe80000100800 */
[----:B------:R-:W-:Y:S04]  /*2f390*/  STL [R1+0x5d0], RZ ;  /* 0x0005d0ff01007387 */ /* 0x000fe80000100800 */
[----:B------:R-:W-:Y:S01]  /*2f3a0*/  STL [R1+0x5d4], RZ ;  /* 0x0005d4ff01007387 */ /* 0x000fe20000100800 */
[----:B------:R-:W-:-:S03]  /*2f3b0*/  UIMAD UR21, UR42, 0x7f, URZ ;  /* 0x0000007f2a1578a4 */ /* 0x000fc6000f8e02ff */
[----:B------:R-:W-:Y:S04]  /*2f3c0*/  STL [R1+0x5d8], RZ ;  /* 0x0005d8ff01007387 */ /* 0x000fe80000100800 */
[----:B------:R-:W-:Y:S04]  /*2f3d0*/  STL [R1+0x5dc], RZ ;  /* 0x0005dcff01007387 */ /* 0x000fe80000100800 */
[----:B------:R-:W-:Y:S04]  /*2f3e0*/  STL [R1+0x590], RZ ;  /* 0x000590ff01007387 */ /* 0x000fe80000100800 */
[----:B------:R-:W-:Y:S04]  /*2f3f0*/  STL [R1+0x594], RZ ;  /* 0x000594ff01007387 */ /* 0x000fe80000100800 */
[----:B------:R-:W-:Y:S04]  /*2f400*/  STL [R1+0x598], RZ ;  /* 0x000598ff01007387 */ /* 0x000fe80000100800 */
[----:B------:R-:W-:Y:S01]  /*2f410*/  STL [R1+0x59c], RZ ;  /* 0x00059cff01007387 */ /* 0x000fe20000100800 */
[----:B------:R-:W-:-:S03]  /*2f420*/  USHF.R.S32.HI UR77, URZ, 0x1f, UR21 ;  /* 0x0000001fff4d7899 */ /* 0x000fc60008011415 */
        /* <DEDUP_REMOVED lines=8> */
[----:B------:R-:W-:Y:S01]  /*2f4b0*/  STL [R1+0xa2c], RZ ;  /* 0x000a2cff01007387 */ /* 0x000fe20000100800 */
[----:B------:R-:W-:Y:S02]  /*2f4c0*/  UIMAD UR22, UR42, 0x7d, URZ ;  /* 0x0000007d2a1678a4 */ /* 0x000fe4000f8e02ff */
[----:B------:R-:W-:Y:S01]  /*2f4d0*/  UIMAD UR23, UR42, 0x7c, URZ ;  /* 0x0000007c2a1778a4 */ /* 0x000fe2000f8e02ff */
[----:B---3--:R-:W-:Y:S02]  /*2f4e0*/  IADD3 R3, P0, PT, R21, UR21, RZ ;  /* 0x0000001515037c10 */ /* 0x008fe4000ff1e0ff */
[----:B0-----:R-:W-:-:S03]  /*2f4f0*/  IADD3 R2, P1, PT, R39, UR21, RZ ;  /* 0x0000001527027c10 */ /* 0x001fc6000ff3e0ff */
[----:B------:R4:W-:Y:S04]  /*2f500*/  STL [R1+0x19d8], R3 ;  /* 0x0019d80301007387 */ /* 0x0009e80000100800 */
[----:B------:R-:W-:Y:S04]  /*2f510*/  STL [R1+0xa00], RZ ;  /* 0x000a00ff01007387 */ /* 0x000fe80000100800 */
[----:B------:R5:W-:Y:S01]  /*2f520*/  STL [R1+0x19e0], R2 ;  /* 0x0019e00201007387 */ /* 0x000be20000100800 */
[----:B------:R-:W-:Y:S01]  /*2f530*/  USHF.R.S32.HI UR21, URZ, 0x1f, UR20 ;  /* 0x0000001fff157899 */ /* 0x000fe20008011414 */
[----:B----4-:R-:W-:-:S02]  /*2f540*/  IADD3.X R3, PT, PT, R13, UR77, RZ, P0, !PT ;  /* 0x0000004d0d037c10 */ /* 0x010fc400087fe4ff */
[----:B-----5:R-:W-:-:S03]  /*2f550*/  IADD3.X R2, PT, PT, R38, UR77, RZ, P1, !PT ;  /* 0x0000004d26027c10 */ /* 0x020fc60008ffe4ff */
[----:B------:R0:W-:Y:S04]  /*2f560*/  STL [R1+0x19d4], R3 ;  /* 0x0019d40301007387 */ /* 0x0001e80000100800 */
[----:B------:R1:W-:Y:S01]  /*2f570*/  STL [R1+0x19dc], R2 ;  /* 0x0019dc0201007387 */ /* 0x0003e20000100800 */
[----:B0-----:R-:W-:Y:S02]  /*2f580*/  IADD3 R3, P0, PT, R21, UR20, RZ ;  /* 0x0000001415037c10 */ /* 0x001fe4000ff1e0ff */
[----:B-1----:R-:W-:-:S03]  /*2f590*/  IADD3 R2, P1, PT, R39, UR20, RZ ;  /* 0x0000001427027c10 */ /* 0x002fc6000ff3e0ff */
[----:B------:R0:W-:Y:S04]  /*2f5a0*/  STL [R1+0x19e8], R3 ;  /* 0x0019e80301007387 */ /* 0x0001e80000100800 */
[----:B------:R-:W-:Y:S04]  /*2f5b0*/  STL [R1+0xa04], RZ ;  /* 0x000a04ff01007387 */ /* 0x000fe80000100800 */
[----:B------:R1:W-:Y:S01]  /*2f5c0*/  STL [R1+0x19f0], R2 ;  /* 0x0019f00201007387 */ /* 0x0003e20000100800 */
[----:B0-----:R-:W-:Y:S01]  /*2f5d0*/  IADD3.X R3, PT, PT, R13, UR21, RZ, P0, !PT ;  /* 0x000000150d037c10 */ /* 0x001fe200087fe4ff */
[----:B------:R-:W-:-:S04]  /*2f5e0*/  USHF.R.S32.HI UR20, URZ, 0x1f, UR22 ;  /* 0x0000001fff147899 */ /* 0x000fc80008011416 */
[----:B------:R0:W-:Y:S01]  /*2f5f0*/  STL [R1+0x19e4], R3 ;  /* 0x0019e40301007387 */ /* 0x0001e20000100800 */
[----:B-1----:R-:W-:-:S05]  /*2f600*/  IADD3.X R2, PT, PT, R38, UR21, RZ, P1, !PT ;  /* 0x0000001526027c10 */ /* 0x002fca0008ffe4ff */
[----:B------:R1:W-:Y:S01]  /*2f610*/  STL [R1+0x19ec], R2 ;  /* 0x0019ec0201007387 */ /* 0x0003e20000100800 */
[----:B0-----:R-:W-:-:S05]  /*2f620*/  IADD3 R3, P0, PT, R21, UR22, RZ ;  /* 0x0000001615037c10 */ /* 0x001fca000ff1e0ff */
[----:B------:R0:W-:Y:S01]  /*2f630*/  STL [R1+0x19f8], R3 ;  /* 0x0019f80301007387 */ /* 0x0001e20000100800 */
[----:B-1----:R-:W-:-:S03]  /*2f640*/  IADD3 R2, P1, PT, R39, UR22, RZ ;  /* 0x0000001627027c10 */ /* 0x002fc6000ff3e0ff */
[----:B------:R-:W-:Y:S04]  /*2f650*/  STL [R1+0xa08], RZ ;  /* 0x000a08ff01007387 */ /* 0x000fe80000100800 */
[----:B------:R1:W-:Y:S01]  /*2f660*/  STL [R1+0x1a00], R2 ;  /* 0x001a000201007387 */ /* 0x0003e20000100800 */
[----:B0-----:R-:W-:Y:S01]  /*2f670*/  IADD3.X R3, PT, PT, R13, UR20, RZ, P0, !PT ;  /* 0x000000140d037c10 */ /* 0x001fe200087fe4ff */
[----:B------:R-:W-:-:S04]  /*2f680*/  USHF.R.S32.HI UR22, URZ, 0x1f, UR23 ;  /* 0x0000001fff167899 */ /* 0x000fc80008011417 */
[----:B------:R0:W-:Y:S01]  /*2f690*/  STL [R1+0x19f4], R3 ;  /* 0x0019f40301007387 */ /* 0x0001e20000100800 */
[----:B-1----:R-:W-:-:S05]  /*2f6a0*/  IADD3.X R2, PT, PT, R38, UR20, RZ, P1, !PT ;  /* 0x0000001426027c10 */ /* 0x002fca0008ffe4ff */
[----:B------:R1:W-:Y:S01]  /*2f6b0*/  STL [R1+0x19fc], R2 ;  /* 0x0019fc0201007387 */ /* 0x0003e20000100800 */
[----:B0-----:R-:W-:Y:S01]  /*2f6c0*/  IADD3 R3, P0, PT, R21, UR23, RZ ;  /* 0x0000001715037c10 */ /* 0x001fe2000ff1e0ff */
[----:B------:R-:W-:-:S04]  /*2f6d0*/  UIMAD UR77, UR42, 0x7b, URZ ;  /* 0x0000007b2a4d78a4 */ /* 0x000fc8000f8e02ff */
        /* <DEDUP_REMOVED lines=630> */
[----:B0-----:R-:W-:Y:S02]  /*31e40*/  IADD3.X R3, PT, PT, R13, UR77, RZ, P0, !PT ;  /* 0x0000004d0d037c10 */ /* 0x001fe400087fe4ff */
[----:B-1----:R-:W-:-:S03]  /*31e50*/  IADD3.X R2, PT, PT, R38, UR77, RZ, P1, !PT ;  /* 0x0000004d26027c10 */ /* 0x002fc60008ffe4ff */
[----:B------:R0:W-:Y:S04]  /*31e60*/  STL [R1+0x1d94], R3 ;  /* 0x001d940301007387 */ /* 0x0001e80000100800 */
        /* <DEDUP_REMOVED lines=57> */
[----:B------:R-:W-:-:S03]  /*32200*/  UIMAD UR22, UR42, 0x41, URZ ;  /* 0x000000412a1678a4 */ /* 0x000fc6000f8e02ff */
[----:B------:R-:W-:Y:S01]  /*32210*/  STL [R1+0xb80], RZ ;  /* 0x000b80ff01007387 */ /* 0x000fe20000100800 */
[----:B0-----:R-:W-:-:S03]  /*32220*/  IADD3 R3, P6, PT, R21, UR20, RZ ;  /* 0x0000001415037c10 */ /* 0x001fc6000ffde0ff */
[----:B------:R-:W-:Y:S01]  /*32230*/  STL [R1+0xb84], RZ ;  /* 0x000b84ff01007387 */ /* 0x000fe20000100800 */
[----:B-1----:R-:W-:-:S03]  /*32240*/  IADD3 R2, P5, PT, R39, UR20, RZ ;  /* 0x0000001427027c10 */ /* 0x002fc6000ffbe0ff */
[----:B------:R-:W-:Y:S04]  /*32250*/  STL [R1+0xb88], RZ ;  /* 0x000b88ff01007387 */ /* 0x000fe80000100800 */
[----:B------:R-:W-:Y:S04]  /*32260*/  STL [R1+0xb8c], RZ ;  /* 0x000b8cff01007387 */ /* 0x000fe80000100800 */
[----:B------:R-:W-:Y:S04]  /*32270*/  STL [R1+0xb70], RZ ;  /* 0x000b70ff01007387 */ /* 0x000fe80000100800 */
[----:B------:R-:W-:Y:S01]  /*32280*/  STL [R1+0xb74], RZ ;  /* 0x000b74ff01007387 */ /* 0x000fe20000100800 */
[----:B------:R-:W-:-:S03]  /*32290*/  USHF.L.U32 UR23, UR42, 0x6, URZ ;  /* 0x000000062a177899 */ /* 0x000fc600080006ff */
[----:B------:R-:W-:Y:S04]  /*322a0*/  STL [R1+0xb78], RZ ;  /* 0x000b78ff01007387 */ /* 0x000fe80000100800 */
[----:B------:R-:W-:Y:S04]  /*322b0*/  STL [R1+0xb7c], RZ ;  /* 0x000b7cff01007387 */ /* 0x000fe80000100800 */
[----:B------:R0:W-:Y:S04]  /*322c0*/  STL [R1+0x1da8], R3 ;  /* 0x001da80301007387 */ /* 0x0001e80000100800 */
[----:B------:R1:W-:Y:S01]  /*322d0*/  STL [R1+0x1db0], R2 ;  /* 0x001db00201007387 */ /* 0x0003e20000100800 */
[----:B0-----:R-:W-:-:S02]  /*322e0*/  IADD3 R3, P0, PT, R21, UR22, RZ ;  /* 0x0000001615037c10 */ /* 0x001fc4000ff1e0ff */
[----:B-1----:R-:W-:-:S03]  /*322f0*/  IADD3 R2, P2, PT, R39, UR22, RZ ;  /* 0x0000001627027c10 */ /* 0x002fc6000ff5e0ff */
[----:B------:R0:W-:Y:S01]  /*32300*/  STL [R1+0x1db8], R3 ;  /* 0x001db80301007387 */ /* 0x0001e20000100800 */
[----:B------:R-:W-:Y:S02]  /*32310*/  UIMAD UR21, UR42, 0x3f, URZ ;  /* 0x0000003f2a1578a4 */ /* 0x000fe4000f8e02ff */
[----:B------:R-:W-:Y:S01]  /*32320*/  USHF.R.S32.HI UR20, URZ, 0x1f, UR20 ;  /* 0x0000001fff147899 */ /* 0x000fe20008011414 */
[----:B------:R1:W-:Y:S01]  /*32330*/  STL [R1+0x1dc0], R2 ;  /* 0x001dc00201007387 */ /* 0x0003e20000100800 */
[----:B0-----:R-:W-:Y:S02]  /*32340*/  IADD3 R3, P3, PT, R21, UR23, RZ ;  /* 0x0000001715037c10 */ /* 0x001fe4000ff7e0ff */
[----:B-1----:R-:W-:-:S03]  /*32350*/  IADD3 R2, P4, PT, R39, UR23, RZ ;  /* 0x0000001727027c10 */ /* 0x002fc6000ff9e0ff */
[----:B------:R-:W-:Y:S01]  /*32360*/  STL [R1+0x1dc8], R3 ;  /* 0x001dc80301007387 */ /* 0x000fe20000100800 */
[----:B------:R-:W-:-:S03]  /*32370*/  IADD3 R4, P1, PT, R21, UR21, RZ ;  /* 0x0000001515047c10 */ /* 0x000fc6000ff3e0ff */
[----:B------:R0:W-:Y:S01]  /*32380*/  STL [R1+0x1dd0], R2 ;  /* 0x001dd00201007387 */ /* 0x0001e20000100800 */
[----:B------:R-:W-:-:S03]  /*32390*/  UIMAD UR77, UR42, 0x3e, URZ ;  /* 0x0000003e2a4d78a4 */ /* 0x000fc6000f8e02ff */
[----:B------:R-:W-:Y:S01]  /*323a0*/  STL [R1+0x1dd8], R4 ;  /* 0x001dd80401007387 */ /* 0x000fe20000100800 */
[----:B0-----:R-:W-:Y:S01]  /*323b0*/  IADD3.X R2, PT, PT, R13, UR20, RZ, P6, !PT ;  /* 0x000000140d027c10 */ /* 0x001fe2000b7fe4ff */
[----:B------:R-:W-:Y:S01]  /*323c0*/  USHF.R.S32.HI UR22, URZ, 0x1f, UR22 ;  /* 0x0000001fff167899 */ /* 0x000fe20008011416 */
[----:B------:R-:W-:-:S03]  /*323d0*/  IADD3 R3, P6, PT, R39, UR21, RZ ;  /* 0x0000001527037c10 */ /* 0x000fc6000ffde0ff */
[----:B------:R0:W-:Y:S04]  /*323e0*/  STL [R1+0x1da4], R2 ;  /* 0x001da40201007387 */ /* 0x0001e80000100800 */
[----:B------:R-:W-:Y:S01]  /*323f0*/  STL [R1+0x1de0], R3 ;  /* 0x001de00301007387 */ /* 0x000fe20000100800 */
[----:B0-----:R-:W-:Y:S02]  /*32400*/  IADD3.X R2, PT, PT, R38, UR20, RZ, P5, !PT ;  /* 0x0000001426027c10 */ /* 0x001fe4000affe4ff */
        /* <DEDUP_REMOVED lines=27> */
[----:B------:R0:W-:Y:S01]  /*325c0*/  STL [R1+0x1dd4], R2 ;  /* 0x001dd40201007387 */ /* 0x0001e20000100800 */
[----:B------:R-:W-:-:S03]  /*325d0*/  USHF.R.S32.HI UR75, URZ, 0x1f, UR41 ;  /* 0x0000001fff4b7899 */ /* 0x000fc60008011429 */
[----:B------:R-:W-:Y:S01]  /*325e0*/  STL [R1+0x1e10], R3 ;  /* 0x001e100301007387 */ /* 0x000fe20000100800 */
[----:B0-----:R-:W-:Y:S02]  /*325f0*/  IADD3.X R2, PT, PT, R38, UR21, RZ, P6, !PT ;  /* 0x0000001526027c10 */ /* 0x001fe4000b7fe4ff */
[----:B------:R-:W-:-:S03]  /*32600*/  IADD3 R4, P6, PT, R21, UR52, RZ ;  /* 0x0000003415047c10 */ /* 0x000fc6000ffde0ff */
[----:B------:R0:W-:Y:S01]  /*32610*/  STL [R1+0x1ddc], R2 ;  /* 0x001ddc0201007387 */ /* 0x0001e20000100800 */
[----:B------:R-:W-:Y:S02]  /*32620*/  UIMAD UR61, UR61, 0x3a, URZ ;  /* 0x0000003a3d3d78a4 */ /* 0x000fe4000f8e02ff */
[----:B------:R-:W-:Y:S01]  /*32630*/  ULEA.HI UR75, UR75, UR41, URZ, 0x7 ;  /* 0x000000294b4b7291 */ /* 0x000fe2000f8f38ff */
        /* <DEDUP_REMOVED lines=249> */
[----:B------:R-:W-:-:S03]  /*335d0*/  USHF.R.S32.HI UR61, URZ, 0x1f, UR66 ;  /* 0x0000001fff3d7899 */ /* 0x000fc60008011442 */
[----:B------:R-:W-:Y:S01]  /*335e0*/  STL [R1+0x1fa8], R4 ;  /* 0x001fa80401007387 */ /* 0x000fe20000100800 */
[----:B0-----:R-:W-:Y:S02]  /*335f0*/  IADD3.X R2, PT, PT, R13, UR67, RZ, P0, !PT ;  /* 0x000000430d027c10 */ /* 0x001fe400087fe4ff */
[----:B------:R-:W-:-:S03]  /*33600*/  IADD3 R3, P0, PT, R39, UR70, RZ ;  /* 0x0000004627037c10 */ /* 0x000fc6000ff1e0ff */
[----:B------:R0:W-:Y:S04]  /*33610*/  STL [R1+0x1f74], R2 ;  /* 0x001f740201007387 */ /* 0x0001e80000100800 */
[----:B------:R1:W-:Y:S01]  /*33620*/  STL [R1+0x1fb0], R3 ;  /* 0x001fb00301007387 */ /* 0x0003e20000100800 */
[----:B0-----:R-:W-:Y:S02]  /*33630*/  IADD3.X R2, PT, PT, R38, UR67, RZ, P2, !PT ;  /* 0x0000004326027c10 */ /* 0x001fe400097fe4ff */
[----:B-1----:R-:W-:-:S03]  /*33640*/  IADD3.X R3, PT, PT, R13, UR61, RZ, P3, !PT ;  /* 0x0000003d0d037c10 */ /* 0x002fc60009ffe4ff */
[----:B------:R0:W-:Y:S04]  /*33650*/  STL [R1+0x1f7c], R2 ;  /* 0x001f7c0201007387 */ /* 0x0001e80000100800 */
[----:B------:R1:W-:Y:S01]  /*33660*/  STL [R1+0x1f84], R3 ;  /* 0x001f840301007387 */ /* 0x0003e20000100800 */
[----:B0-----:R-:W-:-:S05]  /*33670*/  IADD3.X R2, PT, PT, R38, UR61, RZ, P4, !PT ;  /* 0x0000003d26027c10 */ /* 0x001fca000a7fe4ff */
[----:B------:R0:W-:Y:S01]  /*33680*/  STL [R1+0x1f8c], R2 ;  /* 0x001f8c0201007387 */ /* 0x0001e20000100800 */
[----:B------:R-:W-:Y:S02]  /*33690*/  UIMAD UR72, UR72, 0x21, URZ ;  /* 0x00000021484878a4 */ /* 0x000fe4000f8e02ff */
[----:B------:R-:W-:Y:S02]  /*336a0*/  USHF.L.U32 UR5, UR5, 0x5, URZ ;  /* 0x0000000505057899 */ /* 0x000fe400080006ff */
[----:B------:R-:W-:Y:S02]  /*336b0*/  UIMAD UR6, UR6, 0x1f, URZ ;  /* 0x0000001f060678a4 */ /* 0x000fe4000f8e02ff */
[----:B------:R-:W-:Y:S02]  /*336c0*/  UIMAD UR7, UR7, 0x1e, URZ ;  /* 0x0000001e070778a4 */ /* 0x000fe4000f8e02ff */
[----:B------:R-:W-:Y:S02]  /*336d0*/  UIMAD UR8, UR8, 0x1d, URZ ;  /* 0x0000001d080878a4 */ /* 0x000fe4000f8e02ff */
[----:B------:R-:W-:-:S02]  /*336e0*/  UIMAD UR9, UR9, 0x1c, URZ ;  /* 0x0000001c090978a4 */ /* 0x000fc4000f8e02ff */
[----:B------:R-:W-:Y:S02]  /*336f0*/  UIMAD UR10, UR10, 0x1b, URZ ;  /* 0x0000001b0a0a78a4 */ /* 0x000fe4000f8e02ff */
[----:B------:R-:W-:Y:S02]  /*33700*/  UIMAD UR11, UR11, 0x1a, URZ ;  /* 0x0000001a0b0b78a4 */ /* 0x000fe4000f8e02ff */
        /* <DEDUP_REMOVED lines=9> */
[----:B------:R-:W-:-:S02]  /*337a0*/  USHF.L.U32 UR25, UR25, 0x4, URZ ;  /* 0x0000000419197899 */ /* 0x000fc400080006ff */
[----:B------:R-:W-:Y:S02]  /*337b0*/  UIMAD UR26, UR26, 0xf, URZ ;  /* 0x0000000f1a1a78a4 */ /* 0x000fe4000f8e02ff */
[----:B------:R-:W-:Y:S02]  /*337c0*/  UIMAD UR27, UR27, 0xe, URZ ;  /* 0x0000000e1b1b78a4 */ /* 0x000fe4000f8e02ff */
[----:B------:R-:W-:Y:S02]  /*337d0*/  UIMAD UR28, UR28, 0xd, URZ ;  /* 0x0000000d1c1c78a4 */ /* 0x000fe4000f8e02ff */
[----:B------:R-:W-:Y:S02]  /*337e0*/  UIMAD UR29, UR29, 0xc, URZ ;  /* 0x0000000c1d1d78a4 */ /* 0x000fe4000f8e02ff */
[----:B------:R-:W-:Y:S02]  /*337f0*/  UIMAD UR30, UR30, 0xb, URZ ;  /* 0x0000000b1e1e78a4 */ /* 0x000fe4000f8e02ff */
[----:B------:R-:W-:-:S02]  /*33800*/  UIMAD UR31, UR31, 0xa, URZ ;  /* 0x0000000a1f1f78a4 */ /* 0x000fc4000f8e02ff */
[----:B------:R-:W-:Y:S02]  /*33810*/  UIMAD UR32, UR32, 0x9, URZ ;  /* 0x00000009202078a4 */ /* 0x000fe4000f8e02ff */
[----:B------:R-:W-:Y:S02]  /*33820*/  USHF.L.U32 UR33, UR33, 0x3, URZ ;  /* 0x0000000321217899 */ /* 0x000fe400080006ff */
[----:B------:R-:W-:Y:S02]  /*33830*/  UIMAD UR34, UR34, 0x7, URZ ;  /* 0x00000007222278a4 */ /* 0x000fe4000f8e02ff */
[----:B------:R-:W-:Y:S02]  /*33840*/  UIMAD UR35, UR35, 0x6, URZ ;  /* 0x00000006232378a4 */ /* 0x000fe4000f8e02ff */
[----:B------:R-:W-:Y:S02]  /*33850*/  UIMAD UR36, UR36, 0x5, URZ ;  /* 0x00000005242478a4 */ /* 0x000fe4000f8e02ff */
[----:B------:R-:W-:-:S02]  /*33860*/  USHF.L.U32 UR37, UR37, 0x2, URZ ;  /* 0x0000000225257899 */ /* 0x000fc400080006ff */
[----:B------:R-:W-:Y:S02]  /*33870*/  UIMAD UR38, UR38, 0x3, URZ ;  /* 0x00000003262678a4 */ /* 0x000fe4000f8e02ff */
[----:B------:R-:W-:Y:S02]  /*33880*/  USHF.R.S32.HI UR71, URZ, 0x1f, UR68 ;  /* 0x0000001fff477899 */ /* 0x000fe40008011444 */
[----:B------:R-:W-:Y:S02]  /*33890*/  USHF.R.S32.HI UR41, URZ, 0x1f, UR70 ;  /* 0x0000001fff297899 */ /* 0x000fe40008011446 */
[----:B------:R-:W-:Y:S02]  /*338a0*/  USHF.L.U32 UR39, UR39, 0x1, URZ ;  /* 0x0000000127277899 */ /* 0x000fe400080006ff */
[----:B------:R-:W-:Y:S02]  /*338b0*/  USHF.R.S32.HI UR40, URZ, 0x1f, UR40 ;  /* 0x0000001fff287899 */ /* 0x000fe40008011428 */
[----:B------:R-:W-:-:S02]  /*338c0*/  USHF.L.U32 UR42, UR42, 0x7, URZ ;  /* 0x000000072a2a7899 */ /* 0x000fc400080006ff */
[----:B------:R-:W-:Y:S02]  /*338d0*/  USHF.R.S32.HI UR73, URZ, 0x1f, UR72 ;  /* 0x0000001fff497899 */ /* 0x000fe40008011448 */
[----:B------:R-:W-:Y:S02]  /*338e0*/  USHF.R.S32.HI UR69, URZ, 0x1f, UR5 ;  /* 0x0000001fff457899 */ /* 0x000fe40008011405 */
[----:B------:R-:W-:Y:S02]  /*338f0*/  USHF.R.S32.HI UR44, URZ, 0x1f, UR6 ;  /* 0x0000001fff2c7899 */ /* 0x000fe40008011406 */
[----:B------:R-:W-:Y:S02]  /*33900*/  USHF.R.S32.HI UR22, URZ, 0x1f, UR7 ;  /* 0x0000001fff167899 */ /* 0x000fe40008011407 */
[----:B------:R-:W-:Y:S02]  /*33910*/  USHF.R.S32.HI UR46, URZ, 0x1f, UR8 ;  /* 0x0000001fff2e7899 */ /* 0x000fe40008011408 */
[----:B------:R-:W-:-:S02]  /*33920*/  USHF.R.S32.HI UR43, URZ, 0x1f, UR9 ;  /* 0x0000001fff2b7899 */ /* 0x000fc40008011409 */
        /* <DEDUP_REMOVED lines=24> */
[----:B------:R-:W-:Y:S01]  /*33ab0*/  USHF.R.S32.HI UR61, URZ, 0x1f, UR38 ;  /* 0x0000001fff3d7899 */ /* 0x000fe20008011426 */
[----:B-1----:R-:W-:Y:S01]  /*33ac0*/  IADD3 R3, P4, PT, R21, UR72, RZ ;  /* 0x0000004815037c10 */ /* 0x002fe2000ff9e0ff */
[----:B------:R-:W1:Y:S01]  /*33ad0*/  S2R R34, SR_TID.X ;  /* 0x0000000000227919 */ /* 0x000e620000002100 */
[----:B0-----:R-:W-:Y:S01]  /*33ae0*/  IADD3 R2, P3, PT, R39, UR72, RZ ;  /* 0x0000004827027c10 */ /* 0x001fe2000ff7e0ff */
[----:B------:R-:W-:Y:S01]  /*33af0*/  USHF.R.S32.HI UR77, URZ, 0x1f, UR39 ;  /* 0x0000001fff4d7899 */ /* 0x000fe20008011427 */
[C---:B--2---:R-:W-:Y:S01]  /*33b00*/  LOP3.LUT R4, R0.reuse, 0x10, RZ, 0x3c, !PT ;  /* 0x0000001000047812 */ /* 0x044fe200078e3cff */
[----:B------:R0:W-:Y:S01]  /*33b10*/  STL [R1+0x1fb8], R3 ;  /* 0x001fb80301007387 */ /* 0x0001e20000100800 */
[----:B------:R-:W-:Y:S02]  /*33b20*/  USHF.R.S32.HI UR75, URZ, 0x7, UR75 ;  /* 0x00000007ff4b7899 */ /* 0x000fe4000801144b */
[----:B------:R-:W-:Y:S01]  /*33b30*/  USHF.R.S32.HI UR72, URZ, 0x1f, UR42 ;  /* 0x0000001fff487899 */ /* 0x000fe2000801142a */
[----:B------:R2:W-:Y:S04]  /*33b40*/  STL [R1+0x1fc0], R2 ;  /* 0x001fc00201007387 */ /* 0x0005e80000100800 */
[----:B------:R-:W-:Y:S01]  /*33b50*/  STL [R1+0xb60], RZ ;  /* 0x000b60ff01007387 */ /* 0x000fe20000100800 */
[----:B0-----:R-:W-:-:S03]  /*33b60*/  LOP3.LUT R3, R0, 0x20, RZ, 0x3c, !PT ;  /* 0x0000002000037812 */ /* 0x001fc600078e3cff */
[----:B------:R-:W-:Y:S01]  /*33b70*/  STL [R1+0xb64], RZ ;  /* 0x000b64ff01007387 */ /* 0x000fe20000100800 */
[----:B------:R-:W-:Y:S02]  /*33b80*/  IADD3 R3, P2, PT, R21, UR5, RZ ;  /* 0x0000000515037c10 */ /* 0x000fe4000ff5e0ff */
[----:B--2---:R-:W-:Y:S01]  /*33b90*/  LOP3.LUT R2, R0, 0x30, RZ, 0x3c, !PT ;  /* 0x0000003000027812 */ /* 0x004fe200078e3cff */
[----:B------:R-:W-:Y:S01]  /*33ba0*/  STL [R1+0xb68], RZ ;  /* 0x000b68ff01007387 */ /* 0x000fe20000100800 */
[----:B------:R-:W-:-:S03]  /*33bb0*/  IADD3.X R2, PT, PT, R13, UR71, RZ, P1, !PT ;  /* 0x000000470d027c10 */ /* 0x000fc60008ffe4ff */
[----:B------:R-:W-:Y:S04]  /*33bc0*/  STL [R1+0xb6c], RZ ;  /* 0x000b6cff01007387 */ /* 0x000fe80000100800 */
[----:B------:R-:W-:Y:S04]  /*33bd0*/  STL [R1+0xb50], RZ ;  /* 0x000b50ff01007387 */ /* 0x000fe80000100800 */
[----:B------:R-:W-:Y:S01]  /*33be0*/  STL [R1+0xb54], RZ ;  /* 0x000b54ff01007387 */ /* 0x000fe20000100800 */
[----:B-1----:R-:W-:-:S03]  /*33bf0*/  LOP3.LUT R34, R34, 0x7, RZ, 0xc0, !PT ;  /* 0x0000000722227812 */ /* 0x002fc600078ec0ff */
[----:B------:R-:W-:Y:S02]  /*33c00*/  STL [R1+0xb58], RZ ;  /* 0x000b58ff01007387 */ /* 0x000fe40000100800 */
[----:B------:R-:W-:Y:S01]  /*33c10*/  IMAD R34, R34, 0x90, RZ ;  /* 0x0000009022227824 */ /* 0x000fe200078e02ff */
[----:B------:R-:W0:Y:S01]  /*33c20*/  S2R R11, SR_TID.X ;  /* 0x00000000000b7919 */ /* 0x000e220000002100 */
        /* <DEDUP_REMOVED lines=8> */
[----:B0-----:R-:W-:-:S03]  /*33cb0*/  IMAD.SHL.U32 R11, R11, 0x2, RZ ;  /* 0x000000020b0b7824 */ /* 0x001fc600078e00ff */
[----:B------:R-:W-:Y:S02]  /*33cc0*/  STL [R1+0xb3c], RZ ;  /* 0x000b3cff01007387 */ /* 0x000fe40000100800 */
[----:B------:R-:W-:Y:S02]  /*33cd0*/  LOP3.LUT R34, R34, 0x30, R11, 0x78, !PT ;  /* 0x0000003022227812 */ /* 0x000fe400078e780b */
[----:B------:R-:W-:Y:S02]  /*33ce0*/  STL [R1+0x5b0], RZ ;  /* 0x0005b0ff01007387 */ /* 0x000fe40000100800 */
[----:B------:R-:W-:Y:S02]  /*33cf0*/  LOP3.LUT R4, R34, 0x40, RZ, 0x3c, !PT ;  /* 0x0000004022047812 */ /* 0x000fe400078e3cff */
[----:B------:R-:W-:Y:S01]  /*33d00*/  STL [R1+0x5b4], RZ ;  /* 0x0005b4ff01007387 */ /* 0x000fe20000100800 */
[----:B------:R-:W-:-:S03]  /*33d10*/  IADD3 R4, P1, PT, R39, UR5, RZ ;  /* 0x0000000527047c10 */ /* 0x000fc6000ff3e0ff */
        /* <DEDUP_REMOVED lines=30> */
[----:B------:R0:W-:Y:S04]  /*33f00*/  STL [R1+0x1fc8], R3 ;  /* 0x001fc80301007387 */ /* 0x0001e80000100800 */
[----:B------:R1:W-:Y:S04]  /*33f10*/  STL [R1+0x1f94], R2 ;  /* 0x001f940201007387 */ /* 0x0003e80000100800 */
[----:B------:R2:W-:Y:S01]  /*33f20*/  STL [R1+0x1fd0], R4 ;  /* 0x001fd00401007387 */ /* 0x0005e20000100800 */
[----:B0-----:R-:W-:-:S02]  /*33f30*/  IADD3.X R3, PT, PT, R38, UR71, RZ, P6, !PT ;  /* 0x0000004726037c10 */ /* 0x001fc4000b7fe4ff */
[----:B-1----:R-:W-:-:S03]  /*33f40*/  IADD3 R2, P6, PT, R21, UR6, RZ ;  /* 0x0000000615027c10 */ /* 0x002fc6000ffde0ff */
[----:B------:R0:W-:Y:S01]  /*33f50*/  STL [R1+0x1f9c], R3 ;  /* 0x001f9c0301007387 */ /* 0x0001e20000100800 */
[----:B--2---:R-:W-:-:S03]  /*33f60*/  IADD3.X R4, PT, PT, R13, UR41, RZ, P5, !PT ;  /* 0x000000290d047c10 */ /* 0x004fc6000affe4ff */
[----:B------:R1:W-:Y:S04]  /*33f70*/  STL [R1+0x1fd8], R2 ;  /* 0x001fd80201007387 */ /* 0x0003e80000100800 */
[----:B------:R2:W-:Y:S01]  /*33f80*/  STL [R1+0x1fa4], R4 ;  /* 0x001fa40401007387 */ /* 0x0005e20000100800 */
[----:B0-----:R-:W-:Y:S02]  /*33f90*/  IADD3 R3, P5, PT, R39, UR6, RZ ;  /* 0x0000000627037c10 */ /* 0x001fe4000ffbe0ff */
[----:B-1----:R-:W-:-:S03]  /*33fa0*/  IADD3.X R2, PT, PT, R38, UR41, RZ, P0, !PT ;  /* 0x0000002926027c10 */ /* 0x002fc600087fe4ff */
[----:B------:R0:W-:Y:S01]  /*33fb0*/  STL [R1+0x1fe0], R3 ;  /* 0x001fe00301007387 */ /* 0x0001e20000100800 */
[----:B--2---:R-:W-:-:S03]  /*33fc0*/  IADD3 R4, P0, PT, R21, UR7, RZ ;  /* 0x0000000715047c10 */ /* 0x004fc6000ff1e0ff */
[----:B------:R1:W-:Y:S04]  /*33fd0*/  STL [R1+0x1fac], R2 ;  /* 0x001fac0201007387 */ /* 0x0003e80000100800 */
[----:B------:R2:W-:Y:S01]  /*33fe0*/  STL [R1+0x1fe8], R4 ;  /* 0x001fe80401007387 */ /* 0x0005e20000100800 */
[----:B0-----:R-:W-:Y:S02]  /*33ff0*/  IADD3.X R3, PT, PT, R13, UR73, RZ, P4, !PT ;  /* 0x000000490d037c10 */ /* 0x001fe4000a7fe4ff */
        /* <DEDUP_REMOVED lines=236> */
[----:B--2---:R-:W-:-:S03]  /*34ec0*/  IADD3.X R4, PT, PT, R13, UR61, RZ, P6, !PT ;  /* 0x0000003d0d047c10 */ /* 0x004fc6000b7fe4ff */
[----:B------:R1:W-:Y:S04]  /*34ed0*/  STL [R1+0x218c], R2 ;  /* 0x00218c0201007387 */ /* 0x0003e80000100800 */
[----:B------:R2:W-:Y:S01]  /*34ee0*/  STL [R1+0x2194], R4 ;  /* 0x0021940401007387 */ /* 0x0005e20000100800 */
[----:B0-----:R-:W-:Y:S02]  /*34ef0*/  IADD3.X R3, PT, PT, R38, UR61, RZ, P5, !PT ;  /* 0x0000003d26037c10 */ /* 0x001fe4000affe4ff */
[----:B-1----:R-:W-:-:S03]  /*34f00*/  IADD3.X R2, PT, PT, R13, UR77, RZ, P0, !PT ;  /* 0x0000004d0d027c10 */ /* 0x002fc600087fe4ff */
[----:B------:R0:W-:Y:S01]  /*34f10*/  STL [R1+0x219c], R3 ;  /* 0x00219c0301007387 */ /* 0x0001e20000100800 */
[----:B--2---:R-:W-:-:S03]  /*34f20*/  IADD3.X R4, PT, PT, R38, UR77, RZ, P4, !PT ;  /* 0x0000004d26047c10 */ /* 0x004fc6000a7fe4ff */
[----:B------:R1:W-:Y:S04]  /*34f30*/  STL [R1+0x21a4], R2 ;  /* 0x0021a40201007387 */ /* 0x0003e80000100800 */
[----:B------:R2:W-:Y:S01]  /*34f40*/  STL [R1+0x21ac], R4 ;  /* 0x0021ac0401007387 */ /* 0x0005e20000100800 */
[----:B0-----:R-:W-:Y:S02]  /*34f50*/  IADD3.X R3, PT, PT, R13, UR40, RZ, P3, !PT ;  /* 0x000000280d037c10 */ /* 0x001fe40009ffe4ff */
[----:B-1----:R-:W-:-:S05]  /*34f60*/  IADD3.X R2, PT, PT, R38, UR40, RZ, P2, !PT ;  /* 0x0000002826027c10 */ /* 0x002fca00097fe4ff */
[----:B------:R2:W-:Y:S04]  /*34f70*/  STL [R1+0x21bc], R2 ;  /* 0x0021bc0201007387 */ /* 0x0005e80000100800 */
[----:B------:R2:W-:Y:S02]  /*34f80*/  STL [R1+0x21b4], R3 ;  /* 0x0021b40301007387 */ /* 0x0005e40000100800 */
.L_x_1:
[----:B0-----:R-:W3:Y:S01]  /*34f90*/  LDL R5, [R1+0x10ec] ;  /* 0x0010ec0001057983 */ /* 0x001ee20000100800 */
[----:B--2---:R-:W0:Y:S03]  /*34fa0*/  LDC R2, c[0x0][0x3a0] ;  /* 0x0000e800ff027b82 */ /* 0x004e260000000800 */
[----:B---3--:R1:W-:Y:S04]  /*34fb0*/  STL [R1+0x55a4], R5 ;  /* 0x0055a40501007387 */ /* 0x0083e80000100800 */
[----:B------:R-:W2:Y:S04]  /*34fc0*/  LDL R4, [R1+0x10f0] ;  /* 0x0010f00001047983 */ /* 0x000ea80000100800 */
[----:B-1----:R-:W0:Y:S04]  /*34fd0*/  LDL R5, [R1+0x1968] ;  /* 0x0019680001057983 */ /* 0x002e280000100800 */
[----:B------:R-:W-:Y:S04]  /*34fe0*/  STL [R1+0x538c], R60 ;  /* 0x00538c3c01007387 */ /* 0x000fe80000100800 */
        /* <DEDUP_REMOVED lines=189> */
[----:B-----5:R-:W-:Y:S04]  /*35bc0*/  STL [R1+0x434c], R0 ;  /* 0x00434c0001007387 */ /* 0x020fe80000100800 */
        /* <DEDUP_REMOVED lines=468> */
[----:B------:R-:W-:Y:S01]  /*37910*/  STL [R1+0x51e8], R0 ;  /* 0x0051e80001007387 */ /* 0x000fe20000100800 */
[----:B0-----:R-:W-:-:S03]  /*37920*/  IMAD R2, R5, -0x80, R2 ;  /* 0xffffff8005027824 */ /* 0x001fc600078e0202 */
[----:B------:R-:W-:Y:S04]  /*37930*/  STL [R1+0x51f0], R0 ;  /* 0x0051f00001007387 */ /* 0x000fe80000100800 */
[----:B------:R-:W-:Y:S04]  /*37940*/  STL [R1+0x51f8], R0 ;  /* 0x0051f80001007387 */ /* 0x000fe80000100800 */
[----:B------:R-:W-:Y:S04]  /*37950*/  STL [R1+0x5200], R0 ;  /* 0x0052000001007387 */ /* 0x000fe80000100800 */
[----:B------:R-:W-:Y:S04]  /*37960*/  STL [R1+0x5208], R0 ;  /* 0x0052080001007387 */ /* 0x000fe80000100800 */
[----:B------:R-:W2:Y:S01]  /*37970*/  LDL.LU R5, [R1+0x55a4] ;  /* 0x0055a40001057983 */ /* 0x000ea20000300800 */
[----:B------:R-:W-:-:S02]  /*37980*/  ISETP.GT.AND P0, PT, R2, RZ, PT ;  /* 0x000000ff0200720c */ /* 0x000fc40003f04270 */
[----:B-1----:R-:W-:-:S11]  /*37990*/  PRMT R59, RZ, 0x7610, R59 ;  /* 0x00007610ff3b7816 */ /* 0x002fd6000000003b */
[----:B--2---:R-:W2:Y:S04]  /*379a0*/  @P0 LDG.E.U8 R59, desc[UR54][R4.64] ;  /* 0x00000036043b0981 */ /* 0x004ea8000c1e1100 */
[----:B--2---:R0:W-:Y:S04]  /*379b0*/  STL [R1+0x320], R59 ;  /* 0x0003203b01007387 */ /* 0x0041e80000100800 */
[----:B0-----:R-:W2:Y:S04]  /*379c0*/  LDL.LU R59, [R1+0x55a0] ;  /* 0x0055a000013b7983 */ /* 0x001ea80000300800 */
[----:B------:R-:W3:Y:S04]  /*379d0*/  LDL R4, [R1+0x10f4] ;  /* 0x0010f40001047983 */ /* 0x000ee80000100800 */
[----:B------:R-:W3:Y:S01]  /*379e0*/  LDL R5, [R1+0x10f8] ;  /* 0x0010f80001057983 */ /* 0x000ee20000100800 */
[----:B------:R-:W-:-:S02]  /*379f0*/  PRMT R60, RZ, 0x7610, R60 ;  /* 0x00007610ff3c7816 */ /* 0x000fc4000000003c */
[----:B---3--:R-:W-:-:S04]  /*37a00*/  @P0 LOP3.LUT R5, R5, R4, RZ, 0x3c, !PT ;  /* 0x0000000405050212 */ /* 0x008fc800078e3cff */
[----:B------:R-:W-:-:S04]  /*37a10*/  @P0 LOP3.LUT R4, R5, R4, RZ, 0x3c, !PT ;  /* 0x0000000405040212 */ /* 0x000fc800078e3cff */
[----:B------:R-:W-:-:S05]  /*37a20*/  @P0 LOP3.LUT R5, R5, R4, RZ, 0x3c, !PT ;  /* 0x0000000405050212 */ /* 0x000fca00078e3cff */
[----:B------:R-:W3:Y:S01]  /*37a30*/  @P0 LDG.E.U8 R60, desc[UR54][R4.64] ;  /* 0x00000036043c0981 */ /* 0x000ee2000c1e1100 */
[----:B------:R-:W-:-:S03]  /*37a40*/  ISETP.GT.AND P1, PT, R2, 0x1, PT ;  /* 0x000000010200780c */ /* 0x000fc60003f24270 */
[----:B---3--:R0:W-:Y:S04]  /*37a50*/  STL [R1+0x31c], R60 ;  /* 0x00031c3c01007387 */ /* 0x0081e80000100800 */
[----:B0-----:R-:W3:Y:S04]  /*37a60*/  LDL.LU R60, [R1+0x559c] ;  /* 0x00559c00013c7983 */ /* 0x001ee80000300800 */
[----:B------:R-:W4:Y:S04]  /*37a70*/  LDL R4, [R1+0x21bc] ;  /* 0x0021bc0001047983 */ /* 0x000f280000100800 */
[----:B------:R-:W4:Y:S01]  /*37a80*/  LDL R5, [R1+0x21c0] ;  /* 0x0021c00001057983 */ /* 0x000f220000100800 */
[----:B--2---:R-:W-:-:S02]  /*37a90*/  PRMT R59, RZ, 0x7610, R59 ;  /* 0x00007610ff3b7816 */ /* 0x004fc4000000003b */
[----:B----4-:R-:W-:-:S04]  /*37aa0*/  @P1 LOP3.LUT R5, R5, R4, RZ, 0x3c, !PT ;  /* 0x0000000405051212 */ /* 0x010fc800078e3cff */
[----:B------:R-:W-:-:S04]  /*37ab0*/  @P1 LOP3.LUT R4, R5, R4, RZ, 0x3c, !PT ;  /* 0x0000000405041212 */ /* 0x000fc800078e3cff */
[----:B------:R-:W-:-:S05]  /*37ac0*/  @P1 LOP3.LUT R5, R5, R4, RZ, 0x3c, !PT ;  /* 0x0000000405051212 */ /* 0x000fca00078e3cff */
[----:B------:R-:W2:Y:S04]  /*37ad0*/  @P1 LDG.E.U8 R59, desc[UR54][R4.64] ;  /* 0x00000036043b1981 */ /* 0x000ea8000c1e1100 */
[----:B--2---:R0:W-:Y:S04]  /*37ae0*/  STL [R1+0x318], R59 ;  /* 0x0003183b01007387 */ /* 0x0041e80000100800 */
[----:B0-----:R-:W2:Y:S04]  /*37af0*/  LDL.LU R59, [R1+0x5598] ;  /* 0x00559800013b7983 */ /* 0x001ea80000300800 */
[----:B------:R-:W4:Y:S04]  /*37b00*/  LDL R4, [R1+0x21b4] ;  /* 0x0021b40001047983 */ /* 0x000f280000100800 */
[----:B------:R-:W4:Y:S01]  /*37b10*/  LDL R5, [R1+0x21b8] ;  /* 0x0021b80001057983 */ /* 0x000f220000100800 */
[----:B---3--:R-:W-:-:S02]  /*37b20*/  PRMT R60, RZ, 0x7610, R60 ;  /* 0x00007610ff3c7816 */ /* 0x008fc4000000003c */
[----:B----4-:R-:W-:-:S04]  /*37b30*/  @P1 LOP3.LUT R5, R5, R4, RZ, 0x3c, !PT ;  /* 0x0000000405051212 */ /* 0x010fc800078e3cff */
        /* <DEDUP_REMOVED lines=1252> */
[----:B------:R-:W-:-:S02]  /*3c980*/  PRMT R58, RZ, 0x7610, R58 ;  /* 0x00007610ff3a7816 */ /* 0x000fc4000000003a */
[----:B----4-:R-:W-:-:S04]  /*3c990*/  @P1 LOP3.LUT R5, R5, R4, RZ, 0x3c, !PT ;  /* 0x0000000405051212 */ /* 0x010fc800078e3cff */
[----:B------:R-:W-:-:S04]  /*3c9a0*/  @P1 LOP3.LUT R4, R5, R4, RZ, 0x3c, !PT ;  /* 0x0000000405041212 */ /* 0x000fc800078e3cff */
[----:B------:R-:W-:-:S05]  /*3c9b0*/  @P1 LOP3.LUT R5, R5, R4, RZ, 0x3c, !PT ;  /* 0x0000000405051212 */ /* 0x000fca00078e3cff */
[----:B------:R-:W4:Y:S01]  /*3c9c0*/  @P1 LDG.E.U8 R58, desc[UR54][R4.64] ;  /* 0x00000036043a1981 */ /* 0x000f22000c1e1100 */
[----:B------:R-:W-:-:S03]  /*3c9d0*/  ISETP.GT.AND P2, PT, R2, 0x44, PT ;  /* 0x000000440200780c */ /* 0x000fc60003f44270 */
[----:B----4-:R0:W-:Y:S04]  /*3c9e0*/  STL [R1+0x104], R58 ;  /* 0x0001043a01007387 */ /* 0x0101e80000100800 */
[----:B0-----:R-:W4:Y:S04]  /*3c9f0*/  LDL.LU R58, [R1+0x5384] ;  /* 0x00538400013a7983 */ /* 0x001f280000300800 */
[----:B------:R-:W2:Y:S04]  /*3ca00*/  LDL R4, [R1+0x1d8c] ;  /* 0x001d8c0001047983 */ /* 0x000ea80000100800 */
[----:B------:R-:W2:Y:S01]  /*3ca10*/  LDL R5, [R1+0x1d90] ;  /* 0x001d900001057983 */ /* 0x000ea20000100800 */
[----:B------:R-:W-:-:S02]  /*3ca20*/  PRMT R57, RZ, 0x7610, R57 ;  /* 0x00007610ff397816 */ /* 0x000fc40000000039 */
[----:B--2---:R-:W-:-:S04]  /*3ca30*/  @P2 LOP3.LUT R5, R5, R4, RZ, 0x3c, !PT ;  /* 0x0000000405052212 */ /* 0x004fc800078e3cff */
[----:B------:R-:W-:-:S04]  /*3ca40*/  @P2 LOP3.LUT R4, R5, R4, RZ, 0x3c, !PT ;  /* 0x0000000405042212 */ /* 0x000fc800078e3cff */
[----:B------:R-:W-:-:S05]  /*3ca50*/  @P2 LOP3.LUT R5, R5, R4, RZ, 0x3c, !PT ;  /* 0x0000000405052212 */ /* 0x000fca00078e3cff */
[----:B------:R-:W2:Y:S04]  /*3ca60*/  @P2 LDG.E.U8 R57, desc[UR54][R4.64] ;  /* 0x0000003604392981 */ /* 0x000ea8000c1e1100 */
[----:B--2---:R0:W-:Y:S04]  /*3ca70*/  STL [R1+0x100], R57 ;  /* 0x0001003901007387 */ /* 0x0041e80000100800 */
[----:B0-----:R-:W2:Y:S04]  /*3ca80*/  LDL.LU R57, [R1+0x5380] ;  /* 0x0053800001397983 */ /* 0x001ea80000300800 */
[----:B------:R-:W2:Y:S04]  /*3ca90*/  LDL R4, [R1+0x1d84] ;  /* 0x001d840001047983 */ /* 0x000ea80000100800 */
[----:B------:R-:W2:Y:S01]  /*3caa0*/  LDL R5, [R1+0x1d88] ;  /* 0x001d880001057983 */ /* 0x000ea20000100800 */
[----:B------:R-:W-:-:S02]  /*3cab0*/  PRMT R27, RZ, 0x7610, R27 ;  /* 0x00007610ff1b7816 */ /* 0x000fc4000000001b */
[----:B--2---:R-:W-:-:S04]  /*3cac0*/  @P2 LOP3.LUT R5, R5, R4, RZ, 0x3c, !PT ;  /* 0x0000000405052212 */ /* 0x004fc800078e3cff */
[----:B------:R-:W-:-:S04]  /*3cad0*/  @P2 LOP3.LUT R4, R5, R4, RZ, 0x3c, !PT ;  /* 0x0000000405042212 */ /* 0x000fc800078e3cff */
[----:B------:R-:W-:-:S05]  /*3cae0*/  @P2 LOP3.LUT R5, R5, R4, RZ, 0x3c, !PT ;  /* 0x0000000405052212 */ /* 0x000fca00078e3cff */
[----:B------:R-:W2:Y:S01]  /*3caf0*/  @P2 LDG.E.U8 R27, desc[UR54][R4.64] ;  /* 0x00000036041b2981 */ /* 0x000ea2000c1e1100 */
[----:B------:R-:W-:-:S03]  /*3cb00*/  ISETP.GT.AND P0, PT, R2, 0x45, PT ;  /* 0x000000450200780c */ /* 0x000fc60003f04270 */
        /* <DEDUP_REMOVED lines=359> */
[----:B------:R0:W2:Y:S04]  /*3e180*/  @P0 LDG.E.U8 R0, desc[UR54][R4.64] ;  /* 0x0000003604000981 */ /* 0x0000a8000c1e1100 */
[----:B------:R-:W0:Y:S04]  /*3e190*/  LDL R4, [R1+0x1c4c] ;  /* 0x001c4c0001047983 */ /* 0x000e280000100800 */
[----:B------:R-:W0:Y:S01]  /*3e1a0*/  LDL R5, [R1+0x1c50] ;  /* 0x001c500001057983 */ /* 0x000e220000100800 */
[----:B------:R-:W-:Y:S02]  /*3e1b0*/  ISETP.GT.AND P1, PT, R2, 0x58, PT ;  /* 0x000000580200780c */ /* 0x000fe40003f24270 */
[----:B------:R-:W-:-:S11]  /*3e1c0*/  PRMT R30, RZ, 0x7610, R30 ;  /* 0x00007610ff1e7816 */ /* 0x000fd6000000001e */
[----:B0-----:R-:W-:-:S04]  /*3e1d0*/  @P1 LOP3.LUT R5, R5, R4, RZ, 0x3c, !PT ;  /* 0x0000000405051212 */ /* 0x001fc800078e3cff */
[----:B------:R-:W-:-:S04]  /*3e1e0*/  @P1 LOP3.LUT R4, R5, R4, RZ, 0x3c, !PT ;  /* 0x0000000405041212 */ /* 0x000fc800078e3cff */
[----:B------:R-:W-:-:S05]  /*3e1f0*/  @P1 LOP3.LUT R5, R5, R4, RZ, 0x3c, !PT ;  /* 0x0000000405051212 */ /* 0x000fca00078e3cff */
[----:B------:R-:W3:Y:S04]  /*3e200*/  @P1 LDG.E.U8 R30, desc[UR54][R4.64] ;  /* 0x00000036041e1981 */ /* 0x000ee8000c1e1100 */
[----:B--2---:R-:W-:Y:S04]  /*3e210*/  STL [R1+0x520c], R0 ;  /* 0x00520c0001007387 */ /* 0x004fe80000100800 */
[----:B---3--:R0:W-:Y:S04]  /*3e220*/  STL [R1+0x60], R30 ;  /* 0x0000601e01007387 */ /* 0x0081e80000100800 */
        /* <DEDUP_REMOVED lines=115> */
[----:B------:R-:W-:Y:S02]  /*3e960*/  PRMT R59, RZ, 0x7610, R59 ;  /* 0x00007610ff3b7816 */ /* 0x000fe4000000003b */
[----:B0-----:R-:W-:-:S04]  /*3e970*/  @P1 LOP3.LUT R5, R5, R4, RZ, 0x3c, !PT ;  /* 0x0000000405051212 */ /* 0x001fc800078e3cff */
[----:B------:R-:W-:-:S04]  /*3e980*/  @P1 LOP3.LUT R4, R5, R4, RZ, 0x3c, !PT ;  /* 0x0000000405041212 */ /* 0x000fc800078e3cff */
[----:B------:R-:W-:Y:S01]  /*3e990*/  @P1 LOP3.LUT R5, R5, R4, RZ, 0x3c, !PT ;  /* 0x0000000405051212 */ /* 0x000fe200078e3cff */
[----:B--2---:R0:W-:Y:S04]  /*3e9a0*/  STL [R1+0x528c], R60 ;  /* 0x00528c3c01007387 */ /* 0x0041e80000100800 */
[----:B------:R1:W2:Y:S01]  /*3e9b0*/  @P1 LDG.E.U8 R59, desc[UR54][R4.64] ;  /* 0x00000036043b1981 */ /* 0x0002a2000c1e1100 */
[----:B------:R-:W-:Y:S02]  /*3e9c0*/  ISETP.GT.AND P2, PT, R2, 0x69, PT ;  /* 0x000000690200780c */ /* 0x000fe40003f44270 */
[----:B----4-:R-:W-:Y:S01]  /*3e9d0*/  PRMT R58, RZ, 0x7610, R58 ;  /* 0x00007610ff3a7816 */ /* 0x010fe2000000003a */
[----:B0-----:R-:W4:Y:S04]  /*3e9e0*/  LDL R60, [R1+0x1ac8] ;  /* 0x001ac800013c7983 */ /* 0x001f280000100800 */
[----:B------:R-:W1:Y:S04]  /*3e9f0*/  LDL R4, [R1+0x1b3c] ;  /* 0x001b3c0001047983 */ /* 0x000e680000100800 */
[----:B------:R-:W1:Y:S02]  /*3ea00*/  LDL R5, [R1+0x1b40] ;  /* 0x001b400001057983 */ /* 0x000e640000100800 */
[----:B-1----:R-:W-:-:S04]  /*3ea10*/  @P2 LOP3.LUT R5, R5, R4, RZ, 0x3c, !PT ;  /* 0x0000000405052212 */ /* 0x002fc800078e3cff */
[----:B------:R-:W-:-:S04]  /*3ea20*/  @P2 LOP3.LUT R4, R5, R4, RZ, 0x3c, !PT ;  /* 0x0000000405042212 */ /* 0x000fc800078e3cff */
[----:B------:R-:W-:Y:S01]  /*3ea30*/  @P2 LOP3.LUT R5, R5, R4, RZ, 0x3c, !PT ;  /* 0x0000000405052212 */ /* 0x000fe200078e3cff */
[----:B--2---:R0:W-:Y:S04]  /*3ea40*/  STL [R1+0x5290], R59 ;  /* 0x0052903b01007387 */ /* 0x0041e80000100800 */
[----:B------:R1:W2:Y:S01]  /*3ea50*/  @P2 LDG.E.U8 R58, desc[UR54][R4.64] ;  /* 0x00000036043a2981 */ /* 0x0002a2000c1e1100 */
[----:B------:R-:W-:-:S03]  /*3ea60*/  PRMT R57, RZ, 0x7610, R57 ;  /* 0x00007610ff397816 */ /* 0x000fc60000000039 */
[----:B0-----:R-:W2:Y:S04]  /*3ea70*/  LDL R59, [R1+0x1ac4] ;  /* 0x001ac400013b7983 */ /* 0x001ea80000100800 */
[----:B------:R-:W1:Y:S04]  /*3ea80*/  LDL R4, [R1+0x1b34] ;  /* 0x001b340001047983 */ /* 0x000e680000100800 */
[----:B------:R-:W1:Y:S02]  /*3ea90*/  LDL R5, [R1+0x1b38] ;  /* 0x001b380001057983 */ /* 0x000e640000100800 */
[----:B-1----:R-:W-:-:S04]  /*3eaa0*/  @P2 LOP3.LUT R5, R5, R4, RZ, 0x3c, !PT ;  /* 0x0000000405052212 */ /* 0x002fc800078e3cff */
[----:B------:R-:W-:-:S04]  /*3eab0*/  @P2 LOP3.LUT R4, R5, R4, RZ, 0x3c, !PT ;  /* 0x0000000405042212 */ /* 0x000fc800078e3cff */
[----:B------:R-:W-:Y:S01]  /*3eac0*/  @P2 LOP3.LUT R5, R5, R4, RZ, 0x3c, !PT ;  /* 0x0000000405052212 */ /* 0x000fe200078e3cff */
[----:B--2---:R0:W-:Y:S04]  /*3ead0*/  STL [R1+0x5294], R58 ;  /* 0x0052943a01007387 */ /* 0x0041e80000100800 */
[----:B------:R1:W2:Y:S01]  /*3eae0*/  @P2 LDG.E.U8 R57, desc[UR54][R4.64] ;  /* 0x0000003604392981 */ /* 0x0002a2000c1e1100 */
[----:B------:R-:W-:Y:S02]  /*3eaf0*/  ISETP.GT.AND P0, PT, R2, 0x70, PT ;  /* 0x000000700200780c */ /* 0x000fe40003f04270 */
[----:B------:R-:W-:Y:S02]  /*3eb00*/  PRMT R27, RZ, 0x7610, R27 ;  /* 0x00007610ff1b7816 */ /* 0x000fe4000000001b */
[----:B------:R-:W-:Y:S01]  /*3eb10*/  PRMT R26, RZ, 0x7610, R26 ;  /* 0x00007610ff1a7816 */ /* 0x000fe2000000001a */
[----:B0-----:R-:W2:Y:S04]  /*3eb20*/  LDL R58, [R1+0x1ac0] ;  /* 0x001ac000013a7983 */ /* 0x001ea80000100800 */
[----:B------:R-:W1:Y:S04]  /*3eb30*/  LDL R4, [R1+0x1acc] ;  /* 0x001acc0001047983 */ /* 0x000e680000100800 */
[----:B------:R-:W1:Y:S02]  /*3eb40*/  LDL R5, [R1+0x1ad0] ;  /* 0x001ad00001057983 */ /* 0x000e640000100800 */
[----:B-1----:R-:W-:-:S04]  /*3eb50*/  @P0 LOP3.LUT R5, R5, R4, RZ, 0x3c, !PT ;  /* 0x0000000405050212 */ /* 0x002fc800078e3cff */
[----:B------:R-:W-:-:S04]  /*3eb60*/  @P0 LOP3.LUT R4, R5, R4, RZ, 0x3c, !PT ;  /* 0x0000000405040212 */ /* 0x000fc800078e3cff */
[----:B------:R-:W-:-:S05]  /*3eb70*/  @P0 LOP3.LUT R5, R5, R4, RZ, 0x3c, !PT ;  /* 0x0000000405050212 */ /* 0x000fca00078e3cff */
[----:B------:R4:W3:Y:S04]  /*3eb80*/  @P0 LDG.E.U8 R27, desc[UR54][R4.64] ;  /* 0x00000036041b0981 */ /* 0x0008e8000c1e1100 */
[----:B--2---:R-:W-:Y:S01]  /*3eb90*/  STL [R1+0x5298], R57 ;  /* 0x0052983901007387 */ /* 0x004fe20000100800 */
[----:B----4-:R-:W-:Y:S02]  /*3eba0*/  @P0 IMAD.MOV.U32 R4, RZ, RZ, R60 ;  /* 0x000000ffff040224 */ /* 0x010fe400078e003c */
[----:B------:R-:W-:-:S05]  /*3ebb0*/  @P0 IMAD.MOV.U32 R5, RZ, RZ, R59 ;  /* 0x000000ffff050224 */ /* 0x000fca00078e003b */
[----:B------:R0:W2:Y:S01]  /*3ebc0*/  @P0 LDG.E.U8 R26, desc[UR54][R4.64] ;  /* 0x00000036041a0981 */ /* 0x0000a2000c1e1100 */
[----:B------:R-:W-:-:S03]  /*3ebd0*/  ISETP.GT.AND P1, PT, R2, 0x71, PT ;  /* 0x000000710200780c */ /* 0x000fc60003f24270 */
[----:B---3--:R-:W-:Y:S04]  /*3ebe0*/  STL [R1+0x529c], R27 ;  /* 0x00529c1b01007387 */ /* 0x008fe80000100800 */
[----:B------:R-:W3:Y:S01]  /*3ebf0*/  LDL R5, [R1+0x1abc] ;  /* 0x001abc0001057983 */ /* 0x000ee20000100800 */
[----:B------:R-:W-:-:S05]  /*3ec00*/  PRMT R25, RZ, 0x7610, R25 ;  /* 0x00007610ff197816 */ /* 0x000fca0000000019 */
[----:B0-----:R-:W-:Y:S01]  /*3ec10*/  @P1 IMAD.MOV.U32 R4, RZ, RZ, R58 ;  /* 0x000000ffff041224 */ /* 0x001fe200078e003a */
[----:B------:R-:W4:Y:S04]  /*3ec20*/  LDL R60, [R1+0x1a44] ;  /* 0x001a4400013c7983 */ /* 0x000f280000100800 */
[----:B------:R-:W4:Y:S04]  /*3ec30*/  LDL R59, [R1+0x1a48] ;  /* 0x001a4800013b7983 */ /* 0x000f280000100800 */
[----:B--2---:R0:W-:Y:S01]  /*3ec40*/  STL [R1+0x52a0], R26 ;  /* 0x0052a01a01007387 */ /* 0x0041e20000100800 */
[----:B------:R-:W-:-:S03]  /*3ec50*/  PRMT R24, RZ, 0x7610, R24 ;  /* 0x00007610ff187816 */ /* 0x000fc60000000018 */
[----:B------:R-:W2:Y:S04]  /*3ec60*/  LDL R58, [R1+0x1a40] ;  /* 0x001a4000013a7983 */ /* 0x000ea80000100800 */
[----:B0-----:R-:W2:Y:S04]  /*3ec70*/  LDL R26, [R1+0x1a50] ;  /* 0x001a5000011a7983 */ /* 0x001ea80000100800 */
[----:B---3--:R0:W3:Y:S04]  /*3ec80*/  @P1 LDG.E.U8 R25, desc[UR54][R4.64] ;  /* 0x0000003604191981 */ /* 0x0080e8000c1e1100 */
[----:B------:R-:W0:Y:S04]  /*3ec90*/  LDL R4, [R1+0x1ab4] ;  /* 0x001ab40001047983 */ /* 0x000e280000100800 */
[----:B------:R-:W0:Y:S01]  /*3eca0*/  LDL R5, [R1+0x1ab8] ;  /* 0x001ab80001057983 */ /* 0x000e220000100800 */
[----:B------:R-:W-:-:S02]  /*3ecb0*/  ISETP.GT.AND P2, PT, R2, 0x78, PT ;  /* 0x000000780200780c */ /* 0x000fc40003f44270 */
[----:B0-----:R-:W-:-:S04]  /*3ecc0*/  @P1 LOP3.LUT R5, R5, R4, RZ, 0x3c, !PT ;  /* 0x0000000405051212 */ /* 0x001fc800078e3cff */
[----:B------:R-:W-:-:S04]  /*3ecd0*/  @P1 LOP3.LUT R4, R5, R4, RZ, 0x3c, !PT ;  /* 0x0000000405041212 */ /* 0x000fc800078e3cff */
[----:B------:R-:W-:Y:S01]  /*3ece0*/  @P1 LOP3.LUT R5, R5, R4, RZ, 0x3c, !PT ;  /* 0x0000000405051212 */ /* 0x000fe200078e3cff */
[----:B---3--:R0:W-:Y:S04]  /*3ecf0*/  STL [R1+0x52a4], R25 ;  /* 0x0052a41901007387 */ /* 0x0081e80000100800 */
[----:B------:R2:W3:Y:S04]  /*3ed00*/  @P1 LDG.E.U8 R24, desc[UR54][R4.64] ;  /* 0x0000003604181981 */ /* 0x0004e8000c1e1100 */
[----:B------:R-:W4:Y:S01]  /*3ed10*/  LDL R5, [R1+0x1a4c] ;  /* 0x001a4c0001057983 */ /* 0x000f220000100800 */
[----:B------:R-:W-:Y:S01]  /*3ed20*/  PRMT R23, RZ, 0x7610, R23 ;  /* 0x00007610ff177816 */ /* 0x000fe20000000017 */
[----:B--2---:R-:W-:Y:S01]  /*3ed30*/  @P2 IMAD.MOV.U32 R4, RZ, RZ, R26 ;  /* 0x000000ffff042224 */ /* 0x004fe200078e001a */
[----:B------:R-:W-:-:S02]  /*3ed40*/  PRMT R22, RZ, 0x7610, R22 ;  /* 0x00007610ff167816 */ /* 0x000fc40000000016 */
[----:B------:R-:W-:Y:S01]  /*3ed50*/  ISETP.GT.AND P3, PT, R2, 0x79, PT ;  /* 0x000000790200780c */ /* 0x000fe20003f64270 */
[----:B---3--:R-:W-:Y:S01]  /*3ed60*/  STL [R1+0x52a8], R24 ;  /* 0x0052a81801007387 */ /* 0x008fe20000100800 */
[----:B------:R-:W-:Y:S02]  /*3ed70*/  PRMT R21, RZ, 0x7610, R21 ;  /* 0x00007610ff157816 */ /* 0x000fe40000000015 */
[----:B------:R-:W-:Y:S01]  /*3ed80*/  PRMT R20, RZ, 0x7610, R20 ;  /* 0x00007610ff147816 */ /* 0x000fe20000000014 */
[----:B------:R-:W2:Y:S04]  /*3ed90*/  LDL R26, [R1+0x1c10] ;  /* 0x001c1000011a7983 */ /* 0x000ea80000100800 */
[----:B----4-:R1:W3:Y:S02]  /*3eda0*/  @P2 LDG.E.U8 R23, desc[UR54][R4.64] ;  /* 0x0000003604172981 */ /* 0x0102e4000c1e1100 */
[----:B-1----:R-:W-:-:S02]  /*3edb0*/  @P2 IMAD.MOV.U32 R4, RZ, RZ, R59 ;  /* 0x000000ffff042224 */ /* 0x002fc400078e003b */
[----:B------:R-:W-:Y:S01]  /*3edc0*/  @P2 IMAD.MOV.U32 R5, RZ, RZ, R60 ;  /* 0x000000ffff052224 */ /* 0x000fe200078e003c */
[----:B------:R-:W-:Y:S02]  /*3edd0*/  ISETP.GT.AND P0, PT, R2, 0x5c, PT ;  /* 0x0000005c0200780c */ /* 0x000fe40003f04270 */
[----:B0-----:R-:W-:Y:S01]  /*3ede0*/  PRMT R25, RZ, 0x7610, R25 ;  /* 0x00007610ff197816 */ /* 0x001fe20000000019 */
[----:B------:R-:W4:Y:S04]  /*3edf0*/  LDL R60, [R1+0x1c04] ;  /* 0x001c0400013c7983 */ /* 0x000f280000100800 */
[----:B------:R0:W2:Y:S04]  /*3ee00*/  @P2 LDG.E.U8 R22, desc[UR54][R4.64] ;  /* 0x0000003604162981 */ /* 0x0000a8000c1e1100 */
[----:B------:R-:W2:Y:S04]  /*3ee10*/  LDL R59, [R1+0x1c08] ;  /* 0x001c0800013b7983 */ /* 0x000ea80000100800 */
[----:B------:R-:W2:Y:S01]  /*3ee20*/  LDL R5, [R1+0x1a3c] ;  /* 0x001a3c0001057983 */ /* 0x000ea20000100800 */
[----:B0-----:R-:W-:Y:S01]  /*3ee30*/  @P3 IMAD.MOV.U32 R4, RZ, RZ, R58 ;  /* 0x000000ffff043224 */ /* 0x001fe200078e003a */
[----:B------:R-:W-:-:S02]  /*3ee40*/  PRMT R0, RZ, 0x7610, R0 ;  /* 0x00007610ff007816 */ /* 0x000fc40000000000 */
[----:B------:R-:W3:Y:S04]  /*3ee50*/  LDL R58, [R1+0x1bb0] ;  /* 0x001bb000013a7983 */ /* 0x000ee80000100800 */
[----:B--2---:R0:W2:Y:S04]  /*3ee60*/  @P3 LDG.E.U8 R21, desc[UR54][R4.64] ;  /* 0x0000003604153981 */ /* 0x0040a8000c1e1100 */
[----:B------:R-:W0:Y:S04]  /*3ee70*/  LDL R4, [R1+0x1a34] ;  /* 0x001a340001047983 */ /* 0x000e280000100800 */
[----:B------:R-:W0:Y:S02]  /*3ee80*/  LDL R5, [R1+0x1a38] ;  /* 0x001a380001057983 */ /* 0x000e240000100800 */
[----:B0-----:R-:W-:-:S04]  /*3ee90*/  @P3 LOP3.LUT R5, R5, R4, RZ, 0x3c, !PT ;  /* 0x0000000405053212 */ /* 0x001fc800078e3cff */
[----:B------:R-:W-:-:S04]  /*3eea0*/  @P3 LOP3.LUT R4, R5, R4, RZ, 0x3c, !PT ;  /* 0x0000000405043212 */ /* 0x000fc800078e3cff */
[----:B------:R-:W-:-:S05]  /*3eeb0*/  @P3 LOP3.LUT R5, R5, R4, RZ, 0x3c, !PT ;  /* 0x0000000405053212 */ /* 0x000fca00078e3cff */
[----:B------:R0:W2:Y:S04]  /*3eec0*/  @P3 LDG.E.U8 R20, desc[UR54][R4.64] ;  /* 0x0000003604143981 */ /* 0x0000a8000c1e1100 */
[----:B------:R-:W2:Y:S01]  /*3eed0*/  LDL R5, [R1+0x1c0c] ;  /* 0x001c0c0001057983 */ /* 0x000ea20000100800 */
[----:B0-----:R-:W-:-:S03]  /*3eee0*/  @P0 IMAD.MOV.U32 R4, RZ, RZ, R26 ;  /* 0x000000ffff040224 */ /* 0x001fc600078e001a */
[----:B------:R-:W3:Y:S04]  /*3eef0*/  LDL R26, [R1+0x1b9c] ;  /* 0x001b9c00011a7983 */ /* 0x000ee80000100800 */
[----:B--2---:R0:W2:Y:S02]  /*3ef00*/  @P0 LDG.E.U8 R25, desc[UR54][R4.64] ;  /* 0x0000003604190981 */ /* 0x0040a4000c1e1100 */
[----:B0-----:R-:W-:Y:S02]  /*3ef10*/  @P0 IMAD.MOV.U32 R4, RZ, RZ, R59 ;  /* 0x000000ffff040224 */ /* 0x001fe400078e003b */
[----:B----4-:R-:W-:-:S05]  /*3ef20*/  @P0 IMAD.MOV.U32 R5, RZ, RZ, R60 ;  /* 0x000000ffff050224 */ /* 0x010fca00078e003c */
[----:B------:R3:W4:Y:S01]  /*3ef30*/  @P0 LDG.E.U8 R0, desc[UR54][R4.64] ;  /* 0x0000003604000981 */ /* 0x000722000c1e1100 */
[----:B------:R-:W-:-:S03]  /*3ef40*/  ISETP.GT.AND P1, PT, R2, 0x62, PT ;  /* 0x000000620200780c */ /* 0x000fc60003f24270 */
[----:B--2---:R0:W-:Y:S04]  /*3ef50*/  STL [R1+0x40], R25 ;  /* 0x0000401901007387 */ /* 0x0041e80000100800 */
[----:B------:R-:W2:Y:S01]  /*3ef60*/  LDL R5, [R1+0x1bac] ;  /* 0x001bac0001057983 */ /* 0x000ea20000100800 */
[----:B------:R-:W-:-:S05]  /*3ef70*/  PRMT R29, RZ, 0x7610, R29 ;  /* 0x00007610ff1d7816 */ /* 0x000fca000000001d */
[----:B---3--:R-:W-:Y:S01]  /*3ef80*/  @P1 IMAD.MOV.U32 R4, RZ, RZ, R58 ;  /* 0x000000ffff041224 */ /* 0x008fe200078e003a */
[----:B------:R-:W3:Y:S04]  /*3ef90*/  LDL R60, [R1+0x1b94] ;  /* 0x001b9400013c7983 */ /* 0x000ee80000100800 */
[----:B------:R-:W3:Y:S04]  /*3efa0*/  LDL R59, [R1+0x1b98] ;  /* 0x001b9800013b7983 */ /* 0x000ee80000100800 */
[----:B0-----:R-:W3:Y:S04]  /*3efb0*/  LDL R25, [R1+0x1ba0] ;  /* 0x001ba00001197983 */ /* 0x001ee80000100800 */
[----:B----4-:R-:W-:Y:S04]  /*3efc0*/  STL [R1+0x5280], R0 ;  /* 0x0052800001007387 */ /* 0x010fe80000100800 */
[----:B------:R-:W4:Y:S04]  /*3efd0*/  LDL R58, [R1+0x1b2c] ;  /* 0x001b2c00013a7983 */ /* 0x000f280000100800 */
[----:B--2---:R-:W2:Y:S04]  /*3efe0*/  @P1 LDG.E.U8 R29, desc[UR54][R4.64] ;  /* 0x00000036041d1981 */ /* 0x004ea8000c1e1100 */
[----:B------:R-:W3:Y:S04]  /*3eff0*/  LDL R4, [R1+0x1ba4] ;  /* 0x001ba40001047983 */ /* 0x000ee80000100800 */
[----:B------:R-:W3:Y:S01]  /*3f000*/  LDL R5, [R1+0x1ba8] ;  /* 0x001ba80001057983 */ /* 0x000ee20000100800 */
[----:B------:R-:W-:-:S02]  /*3f010*/  PRMT R53, RZ, 0x7610, R53 ;  /* 0x00007610ff357816 */ /* 0x000fc40000000035 */
[----:B------:R-:W-:Y:S01]  /*3f020*/  ISETP.GT.AND P2, PT, R2, 0x63, PT ;  /* 0x000000630200780c */ /* 0x000fe20003f44270 */
[----:B--2---:R0:W-:Y:S04]  /*3f030*/  STL [R1+0x28], R29 ;  /* 0x0000281d01007387 */ /* 0x0041e80000100800 */
[----:B0-----:R-:W2:Y:S01]  /*3f040*/  LDL R29, [R1+0x1b30] ;  /* 0x001b3000011d7983 */ /* 0x001ea20000100800 */
[----:B---3--:R-:W-:-:S04]  /*3f050*/  @P1 LOP3.LUT R5, R5, R4, RZ, 0x3c, !PT ;  /* 0x0000000405051212 */ /* 0x008fc800078e3cff */
[----:B------:R-:W-:-:S04]  /*3f060*/  @P1 LOP3.LUT R4, R5, R4, RZ, 0x3c, !PT ;  /* 0x0000000405041212 */ /* 0x000fc800078e3cff */
[----:B------:R-:W-:-:S05]  /*3f070*/  @P1 LOP3.LUT R5, R5, R4, RZ, 0x3c, !PT ;  /* 0x0000000405051212 */ /* 0x000fca00078e3cff */
[----:B------:R0:W3:Y:S01]  /*3f080*/  @P1 LDG.E.U8 R53, desc[UR54][R4.64] ;  /* 0x0000003604351981 */ /* 0x0000e2000c1e1100 */
[----:B------:R-:W-:Y:S02]  /*3f090*/  ISETP.GT.AND P0, PT, R2, 0x6a, PT ;  /* 0x0000006a0200780c */ /* 0x000fe40003f04270 */
[----:B------:R-:W-:Y:S02]  /*3f0a0*/  PRMT R54, RZ, 0x7610, R54 ;  /* 0x00007610ff367816 */ /* 0x000fe40000000036 */
[----:B------:R-:W-:Y:S01]  /*3f0b0*/  PRMT R0, RZ, 0x7610, R0 ;  /* 0x00007610ff007816 */ /* 0x000fe20000000000 */
[----:B0-----:R-:W-:Y:S02]  /*3f0c0*/  @P2 IMAD.MOV.U32 R4, RZ, RZ, R25 ;  /* 0x000000ffff042224 */ /* 0x001fe400078e0019 */
[----:B------:R-:W-:-:S05]  /*3f0d0*/  @P2 IMAD.MOV.U32 R5, RZ, RZ, R26 ;  /* 0x000000ffff052224 */ /* 0x000fca00078e001a */
[----:B------:R0:W3:Y:S01]  /*3f0e0*/  @P2 LDG.E.U8 R54, desc[UR54][R4.64] ;  /* 0x0000003604362981 */ /* 0x0000e2000c1e1100 */
[----:B------:R-:W-:Y:S01]  /*3f0f0*/  PRMT R56, RZ, 0x7610, R56 ;  /* 0x00007610ff387816 */ /* 0x000fe20000000038 */
[----:B0-----:R-:W-:Y:S02]  /*3f100*/  @P2 IMAD.MOV.U32 R4, RZ, RZ, R59 ;  /* 0x000000ffff042224 */ /* 0x001fe400078e003b */
[----:B------:R-:W-:-:S05]  /*3f110*/  @P2 IMAD.MOV.U32 R5, RZ, RZ, R60 ;  /* 0x000000ffff052224 */ /* 0x000fca00078e003c */
[----:B------:R4:W3:Y:S02]  /*3f120*/  @P2 LDG.E.U8 R0, desc[UR54][R4.64] ;  /* 0x0000003604002981 */ /* 0x0008e4000c1e1100 */
[----:B----4-:R-:W-:Y:S02]  /*3f130*/  @P0 IMAD.MOV.U32 R5, RZ, RZ, R58 ;  /* 0x000000ffff050224 */ /* 0x010fe400078e003a */
[----:B--2---:R-:W-:-:S05]  /*3f140*/  @P0 IMAD.MOV.U32 R4, RZ, RZ, R29 ;  /* 0x000000ffff040224 */ /* 0x004fca00078e001d */
[----:B------:R-:W2:Y:S04]  /*3f150*/  @P0 LDG.E.U8 R56, desc[UR54][R4.64] ;  /* 0x0000003604380981 */ /* 0x000ea8000c1e1100 */
[----:B---3--:R0:W-:Y:S04]  /*3f160*/  STL [R1+0x1c], R53 ;  /* 0x00001c3501007387 */ /* 0x0081e80000100800 */
[----:B0-----:R-:W3:Y:S04]  /*3f170*/  LDL.LU R53, [R1+0x52b4] ;  /* 0x0052b40001357983 */ /* 0x001ee80000300800 */
[----:B------:R-:W4:Y:S04]  /*3f180*/  LDL R26, [R1+0x1b24] ;  /* 0x001b2400011a7983 */ /* 0x000f280000100800 */
[----:B------:R-:W3:Y:S04]  /*3f190*/  LDL R25, [R1+0x1b28] ;  /* 0x001b280001197983 */ /* 0x000ee80000100800 */
[----:B------:R0:W-:Y:S04]  /*3f1a0*/  STL [R1+0x18], R54 ;  /* 0x0000183601007387 */ /* 0x0001e80000100800 */
[----:B0-----:R-:W3:Y:S04]  /*3f1b0*/  LDL.LU R54, [R1+0x52b0] ;  /* 0x0052b00001367983 */ /* 0x001ee80000300800 */
[----:B------:R-:W3:Y:S04]  /*3f1c0*/  LDL R60, [R1+0x1b1c] ;  /* 0x001b1c00013c7983 */ /* 0x000ee80000100800 */
[----:B------:R-:W3:Y:S04]  /*3f1d0*/  LDL R59, [R1+0x1b20] ;  /* 0x001b2000013b7983 */ /* 0x000ee80000100800 */
[----:B------:R0:W-:Y:S04]  /*3f1e0*/  STL [R1+0x5284], R0 ;  /* 0x0052840001007387 */ /* 0x0001e80000100800 */
[----:B------:R-:W3:Y:S04]  /*3f1f0*/  LDL R58, [R1+0x1b18] ;  /* 0x001b1800013a7983 */ /* 0x000ee80000100800 */
[----:B--2---:R1:W-:Y:S04]  /*3f200*/  STL [R1+0x5288], R56 ;  /* 0x0052883801007387 */ /* 0x0043e80000100800 */
[----:B------:R-:W2:Y:S04]  /*3f210*/  LDL R29, [R1+0x1aac] ;  /* 0x001aac00011d7983 */ /* 0x000ea80000100800 */
[----:B0-----:R-:W2:Y:S04]  /*3f220*/  LDL R0, [R1+0x1aa8] ;  /* 0x001aa80001007983 */ /* 0x001ea80000100800 */
[----:B-1----:R-:W2:Y:S01]  /*3f230*/  LDL R56, [R1+0x1b14] ;  /* 0x001b140001387983 */ /* 0x002ea20000100800 */
[----:B----4-:R-:W-:-:S03]  /*3f240*/  @P0 IMAD.MOV.U32 R5, RZ, RZ, R26 ;  /* 0x000000ffff050224 */ /* 0x010fc600078e001a */
[----:B------:R-:W4:Y:S01]  /*3f250*/  LDL R26, [R1+0x1ab0] ;  /* 0x001ab000011a7983 */ /* 0x000f220000100800 */
[----:B---3--:R-:W-:-:S03]  /*3f260*/  @P0 IMAD.MOV.U32 R4, RZ, RZ, R25 ;  /* 0x000000ffff040224 */ /* 0x008fc600078e0019 */
[----:B------:R-:W3:Y:S01]  /*3f270*/  LDL R25, [R1+0x1aa4] ;  /* 0x001aa40001197983 */ /* 0x000ee20000100800 */
[C---:B------:R-:W-:Y:S02]  /*3f280*/  ISETP.GT.AND P1, PT, R2.reuse, 0x6b, PT ;  /* 0x0000006b0200780c */ /* 0x040fe40003f24270 */
[----:B------:R-:W-:Y:S02]  /*3f290*/  PRMT R52, RZ, 0x7610, R52 ;  /* 0x00007610ff347816 */ /* 0x000fe40000000034 */
[----:B------:R-:W-:Y:S02]  /*3f2a0*/  ISETP.GT.AND P2, PT, R2, 0x72, PT ;  /* 0x000000720200780c */ /* 0x000fe40003f44270 */
[----:B------:R-:W-:Y:S02]  /*3f2b0*/  PRMT R50, RZ, 0x7610, R50 ;  /* 0x00007610ff327816 */ /* 0x000fe40000000032 */
[----:B------:R0:W3:Y:S01]  /*3f2c0*/  @P0 LDG.E.U8 R52, desc[UR54][R4.64] ;  /* 0x0000003604340981 */ /* 0x0000e2000c1e1100 */
[----:B------:R-:W-:-:S04]  /*3f2d0*/  PRMT R48, RZ, 0x7610, R48 ;  /* 0x00007610ff307816 */ /* 0x000fc80000000030 */
[----:B0-----:R-:W-:Y:S02]  /*3f2e0*/  @P1 IMAD.MOV.U32 R4, RZ, RZ, R59 ;  /* 0x000000ffff041224 */ /* 0x001fe400078e003b */
[----:B------:R-:W-:Y:S01]  /*3f2f0*/  @P1 IMAD.MOV.U32 R5, RZ, RZ, R60 ;  /* 0x000000ffff051224 */ /* 0x000fe200078e003c */
[----:B------:R-:W3:Y:S04]  /*3f300*/  LDL R59, [R1+0x1aa0] ;  /* 0x001aa000013b7983 */ /* 0x000ee80000100800 */
[----:B------:R-:W3:Y:S04]  /*3f310*/  LDL R60, [R1+0x1a9c] ;  /* 0x001a9c00013c7983 */ /* 0x000ee80000100800 */
[----:B------:R0:W3:Y:S01]  /*3f320*/  @P1 LDG.E.U8 R50, desc[UR54][R4.64] ;  /* 0x0000003604321981 */ /* 0x0000e2000c1e1100 */
[----:B------:R-:W-:Y:S01]  /*3f330*/  PRMT R19, RZ, 0x7610, R19 ;  /* 0x00007610ff137816 */ /* 0x000fe20000000013 */
[----:B0-----:R-:W-:-:S02]  /*3f340*/  @P1 IMAD.MOV.U32 R4, RZ, RZ, R58 ;  /* 0x000000ffff041224 */ /* 0x001fc400078e003a */
[----:B------:R-:W3:Y:S01]  /*3f350*/  LDL R58, [R1+0x1a94] ;  /* 0x001a9400013a7983 */ /* 0x000ee20000100800 */
[----:B--2---:R-:W-:-:S03]  /*3f360*/  @P1 IMAD.MOV.U32 R5, RZ, RZ, R56 ;  /* 0x000000ffff051224 */ /* 0x004fc600078e0038 */
[----:B------:R-:W2:Y:S04]  /*3f370*/  LDL R56, [R1+0x1a98] ;  /* 0x001a980001387983 */ /* 0x000ea80000100800 */
[----:B------:R4:W2:Y:S02]  /*3f380*/  @P1 LDG.E.U8 R48, desc[UR54][R4.64] ;  /* 0x0000003604301981 */ /* 0x0008a4000c1e1100 */
[----:B----4-:R-:W-:Y:S02]  /*3f390*/  @P2 IMAD.MOV.U32 R4, RZ, RZ, R26 ;  /* 0x000000ffff042224 */ /* 0x010fe400078e001a */
[----:B------:R-:W-:Y:S01]  /*3f3a0*/  @P2 IMAD.MOV.U32 R5, RZ, RZ, R29 ;  /* 0x000000ffff052224 */ /* 0x000fe200078e001d */
[----:B------:R-:W4:Y:S04]  /*3f3b0*/  LDL R26, [R1+0x1a30] ;  /* 0x001a3000011a7983 */ /* 0x000f280000100800 */
[----:B------:R-:W4:Y:S04]  /*3f3c0*/  LDL R29, [R1+0x1a2c] ;  /* 0x001a2c00011d7983 */ /* 0x000f280000100800 */
[----:B------:R0:W4:Y:S02]  /*3f3d0*/  @P2 LDG.E.U8 R19, desc[UR54][R4.64] ;  /* 0x0000003604132981 */ /* 0x000124000c1e1100 */
[----:B0-----:R-:W-:-:S02]  /*3f3e0*/  @P2 IMAD.MOV.U32 R4, RZ, RZ, R0 ;  /* 0x000000ffff042224 */ /* 0x001fc400078e0000 */
        /* <DEDUP_REMOVED lines=11> */
[----:B------:R-:W3:Y:S01]  /*3f4a0*/  LDL R59, [R1+0x1a1c] ;  /* 0x001a1c00013b7983 */ /* 0x000ee20000100800 */
[----:B------:R-:W-:-:S03]  /*3f4b0*/  PRMT R15, RZ, 0x7610, R15 ;  /* 0x00007610ff0f7816 */ /* 0x000fc6000000000f */
[----:B------:R-:W3:Y:S04]  /*3f4c0*/  LDL R60, [R1+0x1bf4] ;  /* 0x001bf400013c7983 */ /* 0x000ee80000100800 */
[----:B------:R0:W3:Y:S02]  /*3f4d0*/  @P0 LDG.E.U8 R17, desc[UR54][R4.64] ;  /* 0x0000003604110981 */ /* 0x0000e4000c1e1100 */
[----:B0-----:R-:W-:Y:S02]  /*3f4e0*/  @P0 IMAD.MOV.U32 R5, RZ, RZ, R58 ;  /* 0x000000ffff050224 */ /* 0x001fe400078e003a */
        /* <DEDUP_REMOVED lines=20> */
[----:B------:R-:W3:Y:S01]  /*3f630*/  LDL R59, [R1+0x1b8c] ;  /* 0x001b8c00013b7983 */ /* 0x000ee20000100800 */
[----:B------:R-:W-:Y:S01]  /*3f640*/  PRMT R55, RZ, 0x7610, R55 ;  /* 0x00007610ff377816 */ /* 0x000fe20000000037 */
[----:B------:R-:W-:Y:S02]  /*3f650*/  @P2 IMAD.MOV.U32 R4, RZ, RZ, R58 ;  /* 0x000000ffff042224 */ /* 0x000fe400078e003a */
[----:B------:R-:W3:Y:S04]  /*3f660*/  LDL R58, [R1+0x1b90] ;  /* 0x001b9000013a7983 */ /* 0x000ee80000100800 */
[----:B------:R2:W3:Y:S01]  /*3f670*/  @P2 LDG.E.U8 R13, desc[UR54][R4.64] ;  /* 0x00000036040d2981 */ /* 0x0004e2000c1e1100 */
[----:B------:R-:W-:Y:S01]  /*3f680*/  PRMT R24, RZ, 0x7610, R24 ;  /* 0x00007610ff187816 */ /* 0x000fe20000000018 */
[----:B--2---:R-:W-:-:S02]  /*3f690*/  @P2 IMAD.MOV.U32 R5, RZ, RZ, R56 ;  /* 0x000000ffff052224 */ /* 0x004fc400078e0038 */
[----:B------:R-:W2:Y:S01]  /*3f6a0*/  LDL R56, [R1+0x1b84] ;  /* 0x001b840001387983 */ /* 0x000ea20000100800 */
[----:B----4-:R-:W-:-:S03]  /*3f6b0*/  @P2 IMAD.MOV.U32 R4, RZ, RZ, R29 ;  /* 0x000000ffff042224 */ /* 0x010fc600078e001d */
[----:B------:R-:W4:Y:S04]  /*3f6c0*/  LDL R29, [R1+0x1b88] ;  /* 0x001b8800011d7983 */ /* 0x000f280000100800 */
[----:B------:R0:W4:Y:S02]  /*3f6d0*/  @P2 LDG.E.U8 R12, desc[UR54][R4.64] ;  /* 0x00000036040c2981 */ /* 0x000124000c1e1100 */
[----:B0-----:R-:W-:Y:S02]  /*3f6e0*/  @P0 IMAD.MOV.U32 R4, RZ, RZ, R0 ;  /* 0x000000ffff040224 */ /* 0x001fe400078e0000 */
[----:B------:R-:W-:Y:S01]  /*3f6f0*/  @P0 IMAD.MOV.U32 R5, RZ, RZ, R26 ;  /* 0x000000ffff050224 */ /* 0x000fe200078e001a */
[----:B------:R-:W4:Y:S04]  /*3f700*/  LDL R0, [R1+0x1b80] ;  /* 0x001b800001007983 */ /* 0x000f280000100800 */
[----:B------:R-:W4:Y:S04]  /*3f710*/  LDL R26, [R1+0x1b7c] ;  /* 0x001b7c00011a7983 */ /* 0x000f280000100800 */
[----:B------:R3:W4:Y:S02]  /*3f720*/  @P0 LDG.E.U8 R55, desc[UR54][R4.64] ;  /* 0x0000003604370981 */ /* 0x000724000c1e1100 */
[----:B---3--:R-:W-:-:S02]  /*3f730*/  @P0 IMAD.MOV.U32 R4, RZ, RZ, R25 ;  /* 0x000000ffff040224 */ /* 0x008fc400078e0019 */
[----:B------:R-:W-:-:S05]  /*3f740*/  @P0 IMAD.MOV.U32 R5, RZ, RZ, R60 ;  /* 0x000000ffff050224 */ /* 0x000fca00078e003c */
[----:B------:R0:W3:Y:S01]  /*3f750*/  @P0 LDG.E.U8 R24, desc[UR54][R4.64] ;  /* 0x0000003604180981 */ /* 0x0000e2000c1e1100 */
[C---:B------:R-:W-:Y:S02]  /*3f760*/  ISETP.GT.AND P1, PT, R2.reuse, 0x64, PT ;  /* 0x000000640200780c */ /* 0x040fe40003f24270 */
[----:B------:R-:W-:Y:S02]  /*3f770*/  ISETP.GT.AND P2, PT, R2, 0x65, PT ;  /* 0x000000650200780c */ /* 0x000fe40003f44270 */
[----:B------:R-:W-:Y:S02]  /*3f780*/  PRMT R57, RZ, 0x7610, R57 ;  /* 0x00007610ff397816 */ /* 0x000fe40000000039 */
[----:B------:R-:W-:-:S07]  /*3f790*/  PRMT R28, RZ, 0x7610, R28 ;  /* 0x00007610ff1c7816 */ /* 0x000fce000000001c */
[----:B0-----:R-:W-:Y:S02]  /*3f7a0*/  @P1 IMAD.MOV.U32 R5, RZ, RZ, R59 ;  /* 0x000000ffff051224 */ /* 0x001fe400078e003b */
[----:B------:R-:W-:-:S05]  /*3f7b0*/  @P1 IMAD.MOV.U32 R4, RZ, RZ, R58 ;  /* 0x000000ffff041224 */ /* 0x000fca00078e003a */
[----:B------:R2:W3:Y:S01]  /*3f7c0*/  @P1 LDG.E.U8 R57, desc[UR54][R4.64] ;  /* 0x0000003604391981 */ /* 0x0004e2000c1e1100 */
[----:B------:R-:W-:Y:S01]  /*3f7d0*/  PRMT R27, RZ, 0x7610, R27 ;  /* 0x00007610ff1b7816 */ /* 0x000fe2000000001b */
[----:B--2---:R-:W-:Y:S02]  /*3f7e0*/  @P1 IMAD.MOV.U32 R5, RZ, RZ, R56 ;  /* 0x000000ffff051224 */ /* 0x004fe400078e0038 */
[----:B----4-:R-:W-:-:S05]  /*3f7f0*/  @P1 IMAD.MOV.U32 R4, RZ, RZ, R29 ;  /* 0x000000ffff041224 */ /* 0x010fca00078e001d */
[----:B------:R0:W2:Y:S02]  /*3f800*/  @P1 LDG.E.U8 R28, desc[UR54][R4.64] ;  /* 0x00000036041c1981 */ /* 0x0000a4000c1e1100 */
[----:B0-----:R-:W-:Y:S02]  /*3f810*/  @P2 IMAD.MOV.U32 R4, RZ, RZ, R0 ;  /* 0x000000ffff042224 */ /* 0x001fe400078e0000 */
[----:B------:R-:W-:Y:S01]  /*3f820*/  @P2 IMAD.MOV.U32 R5, RZ, RZ, R26 ;  /* 0x000000ffff052224 */ /* 0x000fe200078e001a */
[----:B------:R0:W-:Y:S04]  /*3f830*/  STL [R1+0x14], R55 ;  /* 0x0000143701007387 */ /* 0x0001e80000100800 */
[----:B------:R-:W4:Y:S04]  /*3f840*/  @P2 LDG.E.U8 R27, desc[UR54][R4.64] ;  /* 0x00000036041b2981 */ /* 0x000f28000c1e1100 */
[----:B0-----:R-:W2:Y:S04]  /*3f850*/  LDL.LU R55, [R1+0x52ac] ;  /* 0x0052ac0001377983 */ /* 0x001ea80000300800 */
[----:B------:R-:W2:Y:S04]  /*3f860*/  LDL R25, [R1+0x1b74] ;  /* 0x001b740001197983 */ /* 0x000ea80000100800 */
[----:B---3--:R0:W-:Y:S04]  /*3f870*/  STL [R1+0x10], R24 ;  /* 0x0000101801007387 */ /* 0x0081e80000100800 */
[----:B------:R-:W3:Y:S04]  /*3f880*/  LDL R56, [R1+0x1b0c] ;  /* 0x001b0c0001387983 */ /* 0x000ee80000100800 */
[----:B------:R-:W3:Y:S04]  /*3f890*/  LDL R29, [R1+0x1b10] ;  /* 0x001b1000011d7983 */ /* 0x000ee80000100800 */
[----:B------:R-:W3:Y:S04]  /*3f8a0*/  LDL R26, [R1+0x1b04] ;  /* 0x001b0400011a7983 */ /* 0x000ee80000100800 */
[----:B------:R-:W3:Y:S04]  /*3f8b0*/  LDL R0, [R1+0x1b08] ;  /* 0x001b080001007983 */ /* 0x000ee80000100800 */
[----:B0-----:R-:W3:Y:S01]  /*3f8c0*/  LDL R24, [R1+0x1b78] ;  /* 0x001b780001187983 */ /* 0x001ee20000100800 */
[----:B------:R-:W-:-:S02]  /*3f8d0*/  ISETP.GT.AND P0, PT, R2, 0x6c, PT ;  /* 0x0000006c0200780c */ /* 0x000fc40003f04270 */
[----:B------:R-:W-:Y:S02]  /*3f8e0*/  PRMT R61, RZ, 0x7610, R61 ;  /* 0x00007610ff3d7816 */ /* 0x000fe4000000003d */
[----:B------:R-:W-:Y:S01]  /*3f8f0*/  PRMT R46, RZ, 0x7610, R46 ;  /* 0x00007610ff2e7816 */ /* 0x000fe2000000002e */
[----:B----4-:R0:W-:Y:S04]  /*3f900*/  STL [R1], R27 ;  /* 0x0000001b01007387 */ /* 0x0101e80000100800 */
[----:B0-----:R-:W4:Y:S01]  /*3f910*/  LDL R27, [R1+0x1afc] ;  /* 0x001afc00011b7983 */ /* 0x001f220000100800 */
[----:B--2---:R-:W-:Y:S02]  /*3f920*/  @P2 IMAD.MOV.U32 R5, RZ, RZ, R25 ;  /* 0x000000ffff052224 */ /* 0x004fe400078e0019 */
[----:B---3--:R-:W-:-:S02]  /*3f930*/  @P2 IMAD.MOV.U32 R4, RZ, RZ, R24 ;  /* 0x000000ffff042224 */ /* 0x008fc400078e0018 */
[----:B------:R-:W2:Y:S04]  /*3f940*/  LDL R24, [R1+0x1b00] ;  /* 0x001b000001187983 */ /* 0x000ea80000100800 */
[----:B------:R0:W-:Y:S04]  /*3f950*/  STL [R1+0x4], R28 ;  /* 0x0000041c01007387 */ /* 0x0001e80000100800 */
[----:B------:R-:W3:Y:S04]  /*3f960*/  LDL R25, [R1+0x1af8] ;  /* 0x001af80001197983 */ /* 0x000ee80000100800 */
[----:B------:R1:W3:Y:S04]  /*3f970*/  @P2 LDG.E.U8 R61, desc[UR54][R4.64] ;  /* 0x00000036043d2981 */ /* 0x0002e8000c1e1100 */
[----:B0-----:R-:W3:Y:S01]  /*3f980*/  LDL R28, [R1+0x1af4] ;  /* 0x001af400011c7983 */ /* 0x001ee20000100800 */
[----:B-1----:R-:W-:-:S02]  /*3f990*/  @P0 IMAD.MOV.U32 R4, RZ, RZ, R29 ;  /* 0x000000ffff040224 */ /* 0x002fc400078e001d */
[----:B------:R-:W-:Y:S01]  /*3f9a0*/  @P0 IMAD.MOV.U32 R5, RZ, RZ, R56 ;  /* 0x000000ffff050224 */ /* 0x000fe200078e0038 */
[----:B------:R-:W3:Y:S04]  /*3f9b0*/  LDL R29, [R1+0x1a90] ;  /* 0x001a9000011d7983 */ /* 0x000ee80000100800 */
[----:B------:R-:W3:Y:S04]  /*3f9c0*/  LDL R56, [R1+0x1a8c] ;  /* 0x001a8c0001387983 */ /* 0x000ee80000100800 */
[----:B------:R0:W3:Y:S02]  /*3f9d0*/  @P0 LDG.E.U8 R46, desc[UR54][R4.64] ;  /* 0x00000036042e0981 */ /* 0x0000e4000c1e1100 */
[----:B0-----:R-:W-:-:S02]  /*3f9e0*/  @P0 IMAD.MOV.U32 R4, RZ, RZ, R0 ;  /* 0x000000ffff040224 */ /* 0x001fc400078e0000 */
[----:B------:R-:W-:Y:S01]  /*3f9f0*/  @P0 IMAD.MOV.U32 R5, RZ, RZ, R26 ;  /* 0x000000ffff050224 */ /* 0x000fe200078e001a */
[----:B------:R-:W3:Y:S04]  /*3fa00*/  LDL R0, [R1+0x1a88] ;  /* 0x001a880001007983 */ /* 0x000ee80000100800 */
[----:B------:R-:W3:Y:S01]  /*3fa10*/  LDL R26, [R1+0x1a84] ;  /* 0x001a8400011a7983 */ /* 0x000ee20000100800 */
[C---:B------:R-:W-:Y:S02]  /*3fa20*/  ISETP.GT.AND P1, PT, R2.reuse, 0x6d, PT ;  /* 0x0000006d0200780c */ /* 0x040fe40003f24270 */
[----:B------:R-:W-:Y:S02]  /*3fa30*/  PRMT R44, RZ, 0x7610, R44 ;  /* 0x00007610ff2c7816 */ /* 0x000fe4000000002c */
[----:B------:R-:W-:-:S02]  /*3fa40*/  ISETP.GT.AND P2, PT, R2, 0x74, PT ;  /* 0x000000740200780c */ /* 0x000fc40003f44270 */
[----:B------:R-:W-:Y:S01]  /*3fa50*/  PRMT R42, RZ, 0x7610, R42 ;  /* 0x00007610ff2a7816 */ /* 0x000fe2000000002a */
[----:B------:R0:W-:Y:S04]  /*3fa60*/  STL [R1+0x8], R57 ;  /* 0x0000083901007387 */ /* 0x0001e80000100800 */
[----:B------:R4:W3:Y:S01]  /*3fa70*/  @P0 LDG.E.U8 R44, desc[UR54][R4.64] ;  /* 0x00000036042c0981 */ /* 0x0008e2000c1e1100 */
[----:B------:R-:W-:Y:S02]  /*3fa80*/  PRMT R11, RZ, 0x7610, R11 ;  /* 0x00007610ff0b7816 */ /* 0x000fe4000000000b */
[----:B------:R-:W-:Y:S02]  /*3fa90*/  PRMT R10, RZ, 0x7610, R10 ;  /* 0x00007610ff0a7816 */ /* 0x000fe4000000000a */
[----:B------:R-:W-:-:S02]  /*3faa0*/  PRMT R9, RZ, 0x7610, R9 ;  /* 0x00007610ff097816 */ /* 0x000fc40000000009 */
[----:B------:R-:W-:Y:S01]  /*3fab0*/  PRMT R8, RZ, 0x7610, R8 ;  /* 0x00007610ff087816 */ /* 0x000fe20000000008 */
[----:B------:R-:W3:Y:S04]  /*3fac0*/  LDL R58, [R1+0x19f4] ;  /* 0x0019f400013a7983 */ /* 0x000ee80000100800 */
[----:B0-----:R-:W3:Y:S01]  /*3fad0*/  LDL R57, [R1+0x19f8] ;  /* 0x0019f80001397983 */ /* 0x001ee20000100800 */
[----:B----4-:R-:W-:-:S03]  /*3fae0*/  @P1 IMAD.MOV.U32 R5, RZ, RZ, R27 ;  /* 0x000000ffff051224 */ /* 0x010fc600078e001b */
[----:B------:R-:W4:Y:S01]  /*3faf0*/  LDL R27, [R1+0x1a7c] ;  /* 0x001a7c00011b7983 */ /* 0x000f220000100800 */
[----:B--2---:R-:W-:-:S03]  /*3fb00*/  @P1 IMAD.MOV.U32 R4, RZ, RZ, R24 ;  /* 0x000000ffff041224 */ /* 0x004fc600078e0018 */
[----:B------:R-:W2:Y:S04]  /*3fb10*/  LDL R24, [R1+0x1a80] ;  /* 0x001a800001187983 */ /* 0x000ea80000100800 */
[----:B------:R3:W2:Y:S02]  /*3fb20*/  @P1 LDG.E.U8 R42, desc[UR54][R4.64] ;  /* 0x00000036042a1981 */ /* 0x0006a4000c1e1100 */
[----:B---3--:R-:W-:Y:S02]  /*3fb30*/  @P1 IMAD.MOV.U32 R4, RZ, RZ, R25 ;  /* 0x000000ffff041224 */ /* 0x008fe400078e0019 */
[----:B------:R-:W-:Y:S01]  /*3fb40*/  @P1 IMAD.MOV.U32 R5, RZ, RZ, R28 ;  /* 0x000000ffff051224 */ /* 0x000fe200078e001c */
[----:B------:R-:W3:Y:S04]  /*3fb50*/  LDL R25, [R1+0x1a78] ;  /* 0x001a780001197983 */ /* 0x000ee80000100800 */
[----:B------:R-:W3:Y:S04]  /*3fb60*/  LDL R28, [R1+0x1a74] ;  /* 0x001a7400011c7983 */ /* 0x000ee80000100800 */
[----:B------:R0:W3:Y:S02]  /*3fb70*/  @P1 LDG.E.U8 R11, desc[UR54][R4.64] ;  /* 0x00000036040b1981 */ /* 0x0000e4000c1e1100 */
[----:B0-----:R-:W-:-:S02]  /*3fb80*/  @P2 IMAD.MOV.U32 R4, RZ, RZ, R29 ;  /* 0x000000ffff042224 */ /* 0x001fc400078e001d */
[----:B------:R-:W-:Y:S01]  /*3fb90*/  @P2 IMAD.MOV.U32 R5, RZ, RZ, R56 ;  /* 0x000000ffff052224 */ /* 0x000fe200078e0038 */
[C---:B------:R-:W-:Y:S02]  /*3fba0*/  ISETP.GT.AND P0, PT, R2.reuse, 0x75, PT ;  /* 0x000000750200780c */ /* 0x040fe40003f04270 */
[----:B------:R-:W-:Y:S01]  /*3fbb0*/  ISETP.GT.AND P1, PT, R2, 0x7c, PT ;  /* 0x0000007c0200780c */ /* 0x000fe20003f24270 */
[----:B------:R-:W3:Y:S04]  /*3fbc0*/  LDL R56, [R1+0x19fc] ;  /* 0x0019fc0001387983 */ /* 0x000ee80000100800 */
[----:B------:R0:W3:Y:S02]  /*3fbd0*/  @P2 LDG.E.U8 R10, desc[UR54][R4.64] ;  /* 0x00000036040a2981 */ /* 0x0000e4000c1e1100 */
[----:B0-----:R-:W-:-:S02]  /*3fbe0*/  @P2 IMAD.MOV.U32 R4, RZ, RZ, R0 ;  /* 0x000000ffff042224 */ /* 0x001fc400078e0000 */
[----:B------:R-:W-:Y:S01]  /*3fbf0*/  @P2 IMAD.MOV.U32 R5, RZ, RZ, R26 ;  /* 0x000000ffff052224 */ /* 0x000fe200078e001a */
[----:B------:R-:W3:Y:S04]  /*3fc00*/  LDL R0, [R1+0x1a10] ;  /* 0x001a100001007983 */ /* 0x000ee80000100800 */
[----:B------:R-:W3:Y:S04]  /*3fc10*/  LDL R26, [R1+0x1a0c] ;  /* 0x001a0c00011a7983 */ /* 0x000ee80000100800 */
[----:B------:R4:W3:Y:S02]  /*3fc20*/  @P2 LDG.E.U8 R9, desc[UR54][R4.64] ;  /* 0x0000003604092981 */ /* 0x0008e4000c1e1100 */
[----:B----4-:R-:W-:-:S02]  /*3fc30*/  @P0 IMAD.MOV.U32 R5, RZ, RZ, R27 ;  /* 0x000000ffff050224 */ /* 0x010fc400078e001b */
[----:B------:R-:W4:Y:S01]  /*3fc40*/  LDL R27, [R1+0x1a04] ;  /* 0x001a0400011b7983 */ /* 0x000f220000100800 */
[----:B--2---:R-:W-:-:S03]  /*3fc50*/  @P0 IMAD.MOV.U32 R4, RZ, RZ, R24 ;  /* 0x000000ffff040224 */ /* 0x004fc600078e0018 */
[----:B------:R-:W2:Y:S04]  /*3fc60*/  LDL R24, [R1+0x1a08] ;  /* 0x001a080001187983 */ /* 0x000ea80000100800 */
[----:B------:R3:W2:Y:S02]  /*3fc70*/  @P0 LDG.E.U8 R8, desc[UR54][R4.64] ;  /* 0x0000003604080981 */ /* 0x0006a4000c1e1100 */
[----:B---3--:R-:W-:Y:S02]  /*3fc80*/  @P0 IMAD.MOV.U32 R4, RZ, RZ, R25 ;  /* 0x000000ffff040224 */ /* 0x008fe400078e0019 */
[----:B------:R-:W3:Y:S01]  /*3fc90*/  LDL R25, [R1+0x1a00] ;  /* 0x001a000001197983 */ /* 0x000ee20000100800 */
[----:B------:R-:W-:Y:S02]  /*3fca0*/  @P0 IMAD.MOV.U32 R5, RZ, RZ, R28 ;  /* 0x000000ffff050224 */ /* 0x000fe400078e001c */
[----:B------:R-:W-:-:S02]  /*3fcb0*/  @P1 IMAD.MOV.U32 R28, RZ, RZ, R0 ;  /* 0x000000ffff1c1224 */ /* 0x000fc400078e0000 */
[----:B------:R-:W-:Y:S01]  /*3fcc0*/  @P1 IMAD.MOV.U32 R29, RZ, RZ, R26 ;  /* 0x000000ffff1d1224 */ /* 0x000fe200078e001a */
[----:B------:R-:W3:Y:S04]  /*3fcd0*/  LDL R0, [R1+0x1bf0] ;  /* 0x001bf00001007983 */ /* 0x000ee80000100800 */
[----:B------:R-:W3:Y:S01]  /*3fce0*/  LDL R26, [R1+0x1bec] ;  /* 0x001bec00011a7983 */ /* 0x000ee20000100800 */
[----:B------:R-:W-:Y:S02]  /*3fcf0*/  PRMT R7, RZ, 0x7610, R7 ;  /* 0x00007610ff077816 */ /* 0x000fe40000000007 */
[----:B------:R-:W-:Y:S02]  /*3fd00*/  ISETP.GT.AND P2, PT, R2, 0x7d, PT ;  /* 0x0000007d0200780c */ /* 0x000fe40003f44270 */
[----:B------:R-:W-:-:S02]  /*3fd10*/  PRMT R6, RZ, 0x7610, R6 ;  /* 0x00007610ff067816 */ /* 0x000fc40000000006 */
[----:B------:R0:W3:Y:S04]  /*3fd20*/  @P0 LDG.E.U8 R7, desc[UR54][R4.64] ;  /* 0x0000003604070981 */ /* 0x0000e8000c1e1100 */
[----:B------:R4:W3:Y:S01]  /*3fd30*/  @P1 LDG.E.U8 R6, desc[UR54][R28.64] ;  /* 0x000000361c061981 */ /* 0x0008e2000c1e1100 */
[----:B------:R-:W-:Y:S02]  /*3fd40*/  ISETP.GT.AND P0, PT, R2, 0x5e, PT ;  /* 0x0000005e0200780c */ /* 0x000fe40003f04270 */
[----:B0-----:R-:W-:Y:S02]  /*3fd50*/  PRMT R5, RZ, 0x7610, R5 ;  /* 0x00007610ff057816 */ /* 0x001fe40000000005 */
[----:B------:R-:W-:Y:S02]  /*3fd60*/  PRMT R4, RZ, 0x7610, R4 ;  /* 0x00007610ff047816 */ /* 0x000fe40000000004 */
[----:B------:R-:W-:-:S02]  /*3fd70*/  PRMT R3, RZ, 0x7610, R3 ;  /* 0x00007610ff037816 */ /* 0x000fc40000000003 */
[----:B------:R-:W-:Y:S01]  /*3fd80*/  PRMT R40, RZ, 0x7610, R40 ;  /* 0x00007610ff287816 */ /* 0x000fe20000000028 */
[----:B----4-:R-:W-:Y:S02]  /*3fd90*/  @P1 IMAD.MOV.U32 R29, RZ, RZ, R27 ;  /* 0x000000ffff1d1224 */ /* 0x010fe400078e001b */
        /* <DEDUP_REMOVED lines=10> */
[----:B------:R-:W-:-:S05]  /*3fe40*/  @P2 IMAD.MOV.U32 R29, RZ, RZ, R58 ;  /* 0x000000ffff1d2224 */ /* 0x000fca00078e003a */
[----:B------:R0:W3:Y:S02]  /*3fe50*/  @P2 LDG.E.U8 R3, desc[UR54][R28.64] ;  /* 0x000000361c032981 */ /* 0x0000e4000c1e1100 */
[----:B0-----:R-:W-:Y:S02]  /*3fe60*/  @P0 IMAD.MOV.U32 R28, RZ, RZ, R0 ;  /* 0x000000ffff1c0224 */ /* 0x001fe400078e0000 */
[----:B------:R-:W-:Y:S01]  /*3fe70*/  @P0 IMAD.MOV.U32 R29, RZ, RZ, R26 ;  /* 0x000000ffff1d0224 */ /* 0x000fe200078e001a */
[----:B------:R-:W3:Y:S04]  /*3fe80*/  LDL R0, [R1+0x1bd8] ;  /* 0x001bd80001007983 */ /* 0x000ee80000100800 */
[----:B------:R-:W3:Y:S04]  /*3fe90*/  LDL R26, [R1+0x1bd4] ;  /* 0x001bd400011a7983 */ /* 0x000ee80000100800 */
[----:B------:R4:W3:Y:S01]  /*3fea0*/  @P0 LDG.E.U8 R40, desc[UR54][R28.64] ;  /* 0x000000361c280981 */ /* 0x0008e2000c1e1100 */
[----:B------:R-:W-:Y:S01]  /*3feb0*/  PRMT R38, RZ, 0x7610, R38 ;  /* 0x00007610ff267816 */ /* 0x000fe20000000026 */
[----:B----4-:R-:W-:-:S02]  /*3fec0*/  @P0 IMAD.MOV.U32 R29, RZ, RZ, R27 ;  /* 0x000000ffff1d0224 */ /* 0x010fc400078e001b */
[----:B--2---:R-:W-:-:S05]  /*3fed0*/  @P0 IMAD.MOV.U32 R28, RZ, RZ, R24 ;  /* 0x000000ffff1c0224 */ /* 0x004fca00078e0018 */
[----:B------:R0:W2:Y:S04]  /*3fee0*/  @P0 LDG.E.U8 R38, desc[UR54][R28.64] ;  /* 0x000000361c260981 */ /* 0x0000a8000c1e1100 */
[----:B---3--:R-:W-:Y:S04]  /*3fef0*/  STL [R1+0x5210], R40 ;  /* 0x0052102801007387 */ /* 0x008fe80000100800 */
[----:B------:R-:W3:Y:S04]  /*3ff00*/  LDL R27, [R1+0x1b6c] ;  /* 0x001b6c00011b7983 */ /* 0x000ee80000100800 */
[----:B------:R-:W4:Y:S01]  /*3ff10*/  LDL R24, [R1+0x1b70] ;  /* 0x001b700001187983 */ /* 0x000f220000100800 */
[----:B------:R-:W-:-:S02]  /*3ff20*/  ISETP.GT.AND P1, PT, R2, 0x5f, PT ;  /* 0x0000005f0200780c */ /* 0x000fc40003f24270 */
[----:B------:R-:W-:Y:S02]  /*3ff30*/  PRMT R36, RZ, 0x7610, R36 ;  /* 0x00007610ff247816 */ /* 0x000fe40000000024 */
[----:B------:R-:W-:-:S09]  /*3ff40*/  ISETP.GT.AND P2, PT, R2, 0x66, PT ;  /* 0x000000660200780c */ /* 0x000fd20003f44270 */
[----:B0-----:R-:W-:Y:S02]  /*3ff50*/  @P1 IMAD.MOV.U32 R28, RZ, RZ, R25 ;  /* 0x000000ffff1c1224 */ /* 0x001fe400078e0019 */
[----:B------:R-:W-:-:S05]  /*3ff60*/  @P1 IMAD.MOV.U32 R29, RZ, RZ, R56 ;  /* 0x000000ffff1d1224 */ /* 0x000fca00078e0038 */
[----:B------:R0:W4:Y:S01]  /*3ff70*/  @P1 LDG.E.U8 R36, desc[UR54][R28.64] ;  /* 0x000000361c241981 */ /* 0x000122000c1e1100 */
[----:B------:R-:W-:Y:S02]  /*3ff80*/  PRMT R34, RZ, 0x7610, R34 ;  /* 0x00007610ff227816 */ /* 0x000fe40000000022 */
[----:B------:R-:W-:Y:S01]  /*3ff90*/  PRMT R32, RZ, 0x7610, R32 ;  /* 0x00007610ff207816 */ /* 0x000fe20000000020 */
[----:B0-----:R-:W-:Y:S02]  /*3ffa0*/  @P1 IMAD.MOV.U32 R28, RZ, RZ, R0 ;  /* 0x000000ffff1c1224 */ /* 0x001fe400078e0000 */
[----:B------:R-:W-:-:S05]  /*3ffb0*/  @P1 IMAD.MOV.U32 R29, RZ, RZ, R26 ;  /* 0x000000ffff1d1224 */ /* 0x000fca00078e001a */
[----:B------:R3:W4:Y:S04]  /*3ffc0*/  @P1 LDG.E.U8 R34, desc[UR54][R28.64] ;  /* 0x000000361c221981 */ /* 0x000728000c1e1100 */
[----:B--2---:R0:W-:Y:S04]  /*3ffd0*/  STL [R1+0x5214], R38 ;  /* 0x0052142601007387 */ /* 0x0041e80000100800 */
[----:B------:R-:W2:Y:S04]  /*3ffe0*/  LDL R25, [R1+0x1b68] ;  /* 0x001b680001197983 */ /* 0x000ea80000100800 */
[----:B0-----:R-:W2:Y:S01]  /*3fff0*/  LDL R38, [R1+0x1b64] ;  /* 0x001b640001267983 */ /* 0x001ea20000100800 */
[----:B---3--:R-:W-:-:S02]  /*40000*/  @P2 IMAD.MOV.U32 R29, RZ, RZ, R27 ;  /* 0x000000ffff1d2224 */ /* 0x008fc400078e001b */
[----:B----4-:R-:W-:-:S05]  /*40010*/  @P2 IMAD.MOV.U32 R28, RZ, RZ, R24 ;  /* 0x000000ffff1c2224 */ /* 0x010fca00078e0018 */
[----:B------:R2:W3:Y:S04]  /*40020*/  @P2 LDG.E.U8 R32, desc[UR54][R28.64] ;  /* 0x000000361c202981 */ /* 0x0004e8000c1e1100 */
[----:B------:R-:W-:Y:S04]  /*40030*/  STL [R1+0x5218], R36 ;  /* 0x0052182401007387 */ /* 0x000fe80000100800 */
[----:B------:R-:W4:Y:S04]  /*40040*/  LDL R26, [R1+0x1b5c] ;  /* 0x001b5c00011a7983 */ /* 0x000f280000100800 */
[----:B------:R-:W4:Y:S01]  /*40050*/  LDL R0, [R1+0x1b60] ;  /* 0x001b600001007983 */ /* 0x000f220000100800 */
[----:B------:R-:W-:-:S03]  /*40060*/  PRMT R30, RZ, 0x7610, R30 ;  /* 0x00007610ff1e7816 */ /* 0x000fc6000000001e */
[----:B------:R0:W-:Y:S04]  /*40070*/  STL [R1+0x521c], R34 ;  /* 0x00521c2201007387 */ /* 0x0001e80000100800 */
[----:B------:R-:W4:Y:S04]  /*40080*/  LDL R27, [R1+0x1b54] ;  /* 0x001b5400011b7983 */ /* 0x000f280000100800 */
[----:B------:R-:W4:Y:S01]  /*40090*/  LDL R24, [R1+0x1b58] ;  /* 0x001b580001187983 */ /* 0x000f220000100800 */
[----:B--2---:R-:W-:Y:S02]  /*400a0*/  @P2 IMAD.MOV.U32 R28, RZ, RZ, R25 ;  /* 0x000000ffff1c2224 */ /* 0x004fe400078e0019 */
[----:B------:R-:W-:-:S05]  /*400b0*/  @P2 IMAD.MOV.U32 R29, RZ, RZ, R38 ;  /* 0x000000ffff1d2224 */ /* 0x000fca00078e0026 */
[----:B------:R4:W2:Y:S04]  /*400c0*/  @P2 LDG.E.U8 R30, desc[UR54][R28.64] ;  /* 0x000000361c1e2981 */ /* 0x0008a8000c1e1100 */
[----:B---3--:R1:W-:Y:S04]  /*400d0*/  STL [R1+0x5220], R32 ;  /* 0x0052202001007387 */ /* 0x0083e80000100800 */
[----:B0-----:R-:W3:Y:S04]  /*400e0*/  LDL R34, [R1+0x1aec] ;  /* 0x001aec0001227983 */ /* 0x001ee80000100800 */
[----:B------:R-:W3:Y:S01]  /*400f0*/  LDL R25, [R1+0x1af0] ;  /* 0x001af00001197983 */ /* 0x000ee20000100800 */
[----:B------:R-:W-:-:S02]  /*40100*/  ISETP.GT.AND P0, PT, R2, 0x67, PT ;  /* 0x000000670200780c */ /* 0x000fc40003f04270 */
[----:B------:R-:W-:Y:S02]  /*40110*/  PRMT R31, RZ, 0x7610, R31 ;  /* 0x00007610ff1f7816 */ /* 0x000fe4000000001f */
[----:B------:R-:W-:-:S09]  /*40120*/  ISETP.GT.AND P1, PT, R2, 0x6e, PT ;  /* 0x0000006e0200780c */ /* 0x000fd20003f24270 */
[----:B----4-:R-:W-:Y:S02]  /*40130*/  @P0 IMAD.MOV.U32 R29, RZ, RZ, R26 ;  /* 0x000000ffff1d0224 */ /* 0x010fe400078e001a */
        /* <DEDUP_REMOVED lines=9> */
[----:B-1----:R-:W2:Y:S04]  /*401d0*/  LDL R32, [R1+0x1ae4] ;  /* 0x001ae40001207983 */ /* 0x002ea80000100800 */
[----:B------:R-:W2:Y:S01]  /*401e0*/  LDL R0, [R1+0x1ae0] ;  /* 0x001ae00001007983 */ /* 0x000ea20000100800 */
[----:B---3--:R-:W-:-:S02]  /*401f0*/  @P1 IMAD.MOV.U32 R29, RZ, RZ, R34 ;  /* 0x000000ffff1d1224 */ /* 0x008fc400078e0022 */
[----:B------:R-:W-:-:S05]  /*40200*/  @P1 IMAD.MOV.U32 R28, RZ, RZ, R25 ;  /* 0x000000ffff1c1224 */ /* 0x000fca00078e0019 */
[----:B------:R2:W3:Y:S04]  /*40210*/  @P1 LDG.E.U8 R35, desc[UR54][R28.64] ;  /* 0x000000361c231981 */ /* 0x0004e8000c1e1100 */
[----:B----4-:R-:W-:Y:S04]  /*40220*/  STL [R1+0x5228], R31 ;  /* 0x0052281f01007387 */ /* 0x010fe80000100800 */
[----:B------:R-:W4:Y:S04]  /*40230*/  LDL R24, [R1+0x1adc] ;  /* 0x001adc0001187983 */ /* 0x000f280000100800 */
[----:B0-----:R-:W4:Y:S04]  /*40240*/  LDL R30, [R1+0x1ad4] ;  /* 0x001ad400011e7983 */ /* 0x001f280000100800 */
[----:B------:R-:W4:Y:S04]  /*40250*/  LDL R27, [R1+0x1ad8] ;  /* 0x001ad800011b7983 */ /* 0x000f280000100800 */
[----:B------:R-:W-:Y:S04]  /*40260*/  STL [R1+0x522c], R33 ;  /* 0x00522c2101007387 */ /* 0x000fe80000100800 */
[----:B------:R-:W4:Y:S01]  /*40270*/  LDL R25, [R1+0x1a70] ;  /* 0x001a700001197983 */ /* 0x000f220000100800 */
[----:B------:R-:W-:Y:S01]  /*40280*/  PRMT R37, RZ, 0x7610, R37 ;  /* 0x00007610ff257816 */ /* 0x000fe20000000025 */
[----:B--2---:R-:W-:-:S02]  /*40290*/  @P1 IMAD.MOV.U32 R28, RZ, RZ, R26 ;  /* 0x000000ffff1c1224 */ /* 0x004fc400078e001a */
[----:B------:R-:W-:-:S05]  /*402a0*/  @P1 IMAD.MOV.U32 R29, RZ, RZ, R32 ;  /* 0x000000ffff1d1224 */ /* 0x000fca00078e0020 */
[----:B------:R0:W2:Y:S04]  /*402b0*/  @P1 LDG.E.U8 R37, desc[UR54][R28.64] ;  /* 0x000000361c251981 */ /* 0x0000a8000c1e1100 */
[----:B---3--:R1:W-:Y:S04]  /*402c0*/  STL [R1+0x5230], R35 ;  /* 0x0052302301007387 */ /* 0x0083e80000100800 */
[----:B------:R-:W3:Y:S01]  /*402d0*/  LDL R26, [R1+0x1a6c] ;  /* 0x001a6c00011a7983 */ /* 0x000ee20000100800 */
[----:B------:R-:W-:Y:S02]  /*402e0*/  ISETP.GT.AND P2, PT, R2, 0x6f, PT ;  /* 0x0000006f0200780c */ /* 0x000fe40003f44270 */
[----:B------:R-:W-:-:S02]  /*402f0*/  PRMT R39, RZ, 0x7610, R39 ;  /* 0x00007610ff277816 */ /* 0x000fc40000000027 */
[----:B------:R-:W-:-:S09]  /*40300*/  ISETP.GT.AND P0, PT, R2, 0x76, PT ;  /* 0x000000760200780c */ /* 0x000fd20003f04270 */
[----:B0-----:R-:W-:Y:S02]  /*40310*/  @P2 IMAD.MOV.U32 R28, RZ, RZ, R0 ;  /* 0x000000ffff1c2224 */ /* 0x001fe400078e0000 */
[----:B----4-:R-:W-:-:S05]  /*40320*/  @P2 IMAD.MOV.U32 R29, RZ, RZ, R24 ;  /* 0x000000ffff1d2224 */ /* 0x010fca00078e0018 */
[----:B------:R0:W4:Y:S01]  /*40330*/  @P2 LDG.E.U8 R39, desc[UR54][R28.64] ;  /* 0x000000361c272981 */ /* 0x000122000c1e1100 */
[----:B------:R-:W-:Y:S01]  /*40340*/  PRMT R41, RZ, 0x7610, R41 ;  /* 0x00007610ff297816 */ /* 0x000fe20000000029 */
[----:B0-----:R-:W-:Y:S02]  /*40350*/  @P2 IMAD.MOV.U32 R28, RZ, RZ, R27 ;  /* 0x000000ffff1c2224 */ /* 0x001fe400078e001b */
[----:B------:R-:W-:-:S05]  /*40360*/  @P2 IMAD.MOV.U32 R29, RZ, RZ, R30 ;  /* 0x000000ffff1d2224 */ /* 0x000fca00078e001e */
[----:B------:R0:W4:Y:S01]  /*40370*/  @P2 LDG.E.U8 R41, desc[UR54][R28.64] ;  /* 0x000000361c292981 */ /* 0x000122000c1e1100 */
[----:B------:R-:W-:Y:S01]  /*40380*/  PRMT R43, RZ, 0x7610, R43 ;  /* 0x00007610ff2b7816 */ /* 0x000fe2000000002b */
[----:B0-----:R-:W-:Y:S02]  /*40390*/  @P0 IMAD.MOV.U32 R28, RZ, RZ, R25 ;  /* 0x000000ffff1c0224 */ /* 0x001fe400078e0019 */
[----:B--2---:R-:W-:Y:S04]  /*403a0*/  STL [R1+0x5234], R37 ;  /* 0x0052342501007387 */ /* 0x004fe80000100800 */
[----:B------:R-:W2:Y:S04]  /*403b0*/  LDL R24, [R1+0x1a64] ;  /* 0x001a640001187983 */ /* 0x000ea80000100800 */
[----:B------:R-:W2:Y:S01]  /*403c0*/  LDL R0, [R1+0x1a68] ;  /* 0x001a680001007983 */ /* 0x000ea20000100800 */
[----:B---3--:R-:W-:-:S05]  /*403d0*/  @P0 IMAD.MOV.U32 R29, RZ, RZ, R26 ;  /* 0x000000ffff1d0224 */ /* 0x008fca00078e001a */
[----:B------:R2:W3:Y:S04]  /*403e0*/  @P0 LDG.E.U8 R43, desc[UR54][R28.64] ;  /* 0x000000361c2b0981 */ /* 0x0004e8000c1e1100 */
[----:B----4-:R-:W-:Y:S04]  /*403f0*/  STL [R1+0x5238], R39 ;  /* 0x0052382701007387 */ /* 0x010fe80000100800 */
[----:B------:R-:W4:Y:S04]  /*40400*/  LDL R36, [R1+0x1a5c] ;  /* 0x001a5c0001247983 */ /* 0x000f280000100800 */
[----:B-1----:R-:W4:Y:S04]  /*40410*/  LDL R35, [R1+0x1a60] ;  /* 0x001a600001237983 */ /* 0x002f280000100800 */
[----:B------:R-:W4:Y:S04]  /*40420*/  LDL R34, [R1+0x1a54] ;  /* 0x001a540001227983 */ /* 0x000f280000100800 */
[----:B------:R-:W4:Y:S04]  /*40430*/  LDL R33, [R1+0x1a58] ;  /* 0x001a580001217983 */ /* 0x000f280000100800 */
[----:B------:R0:W-:Y:S04]  /*40440*/  STL [R1+0x523c], R41 ;  /* 0x00523c2901007387 */ /* 0x0001e80000100800 */
[----:B------:R-:W4:Y:S04]  /*40450*/  LDL R32, [R1+0x19ec] ;  /* 0x0019ec0001207983 */ /* 0x000f280000100800 */
[----:B------:R-:W4:Y:S04]  /*40460*/  LDL R31, [R1+0x19f0] ;  /* 0x0019f000011f7983 */ /* 0x000f280000100800 */
[----:B------:R-:W4:Y:S04]  /*40470*/  LDL R30, [R1+0x19e4] ;  /* 0x0019e400011e7983 */ /* 0x000f280000100800 */
[----:B------:R-:W4:Y:S04]  /*40480*/  LDL R27, [R1+0x19e8] ;  /* 0x0019e800011b7983 */ /* 0x000f280000100800 */
[----:B------:R-:W4:Y:S01]  /*40490*/  LDL R25, [R1+0x19e0] ;  /* 0x0019e00001197983 */ /* 0x000f220000100800 */
[----:B--2---:R-:W-:-:S02]  /*404a0*/  @P0 IMAD.MOV.U32 R29, RZ, RZ, R24 ;  /* 0x000000ffff1d0224 */ /* 0x004fc400078e0018 */
[----:B------:R-:W-:Y:S01]  /*404b0*/  @P0 IMAD.MOV.U32 R28, RZ, RZ, R0 ;  /* 0x000000ffff1c0224 */ /* 0x000fe200078e0000 */
[----:B---3--:R-:W-:Y:S04]  /*404c0*/  STL [R1+0x5240], R43 ;  /* 0x0052402b01007387 */ /* 0x008fe80000100800 */
[----:B------:R-:W2:Y:S04]  /*404d0*/  LDL R26, [R1+0x19dc] ;  /* 0x0019dc00011a7983 */ /* 0x000ea80000100800 */
[----:B------:R-:W3:Y:S04]  /*404e0*/  LDL R24, [R1+0x19d4] ;  /* 0x0019d40001187983 */ /* 0x000ee80000100800 */
[----:B------:R-:W3:Y:S01]  /*404f0*/  LDL R0, [R1+0x19d8] ;  /* 0x0019d80001007983 */ /* 0x000ee20000100800 */
[----:B------:R-:W-:-:S02]  /*40500*/  ISETP.GT.AND P1, PT, R2, 0x77, PT ;  /* 0x000000770200780c */ /* 0x000fc40003f24270 */
[----:B------:R-:W-:Y:S02]  /*40510*/  PRMT R45, RZ, 0x7610, R45 ;  /* 0x00007610ff2d7816 */ /* 0x000fe4000000002d */
[----:B------:R-:W-:Y:S02]  /*40520*/  ISETP.GT.AND P2, PT, R2, 0x7e, PT ;  /* 0x0000007e0200780c */ /* 0x000fe40003f44270 */
[----:B------:R-:W-:Y:S02]  /*40530*/  PRMT R47, RZ, 0x7610, R47 ;  /* 0x00007610ff2f7816 */ /* 0x000fe4000000002f */
[----:B------:R4:W3:Y:S01]  /*40540*/  @P0 LDG.E.U8 R45, desc[UR54][R28.64] ;  /* 0x000000361c2d0981 */ /* 0x0008e2000c1e1100 */
[----:B------:R-:W-:-:S04]  /*40550*/  PRMT R49, RZ, 0x7610, R49 ;  /* 0x00007610ff317816 */ /* 0x000fc80000000031 */
[----:B----4-:R-:W-:Y:S02]  /*40560*/  @P1 IMAD.MOV.U32 R28, RZ, RZ, R35 ;  /* 0x000000ffff1c1224 */ /* 0x010fe400078e0023 */
[----:B------:R-:W-:-:S05]  /*40570*/  @P1 IMAD.MOV.U32 R29, RZ, RZ, R36 ;  /* 0x000000ffff1d1224 */ /* 0x000fca00078e0024 */
[----:B------:R1:W4:Y:S01]  /*40580*/  @P1 LDG.E.U8 R47, desc[UR54][R28.64] ;  /* 0x000000361c2f1981 */ /* 0x000322000c1e1100 */
[----:B------:R-:W-:Y:S02]  /*40590*/  ISETP.GT.AND P0, PT, R2, 0x7f, PT ;  /* 0x0000007f0200780c */ /* 0x000fe40003f04270 */
[----:B------:R-:W-:Y:S01]  /*405a0*/  PRMT R51, RZ, 0x7610, R51 ;  /* 0x00007610ff337816 */ /* 0x000fe20000000033 */
[----:B-1----:R-:W-:Y:S02]  /*405b0*/  @P1 IMAD.MOV.U32 R28, RZ, RZ, R33 ;  /* 0x000000ffff1c1224 */ /* 0x002fe400078e0021 */
[----:B------:R-:W-:-:S05]  /*405c0*/  @P1 IMAD.MOV.U32 R29, RZ, RZ, R34 ;  /* 0x000000ffff1d1224 */ /* 0x000fca00078e0022 */
[----:B------:R1:W4:Y:S01]  /*405d0*/  @P1 LDG.E.U8 R49, desc[UR54][R28.64] ;  /* 0x000000361c311981 */ /* 0x000322000c1e1100 */
[----:B------:R-:W-:Y:S01]  /*405e0*/  PRMT R53, RZ, 0x7610, R53 ;  /* 0x00007610ff357816 */ /* 0x000fe20000000035 */
[----:B-1----:R-:W-:Y:S02]  /*405f0*/  @P2 IMAD.MOV.U32 R28, RZ, RZ, R31 ;  /* 0x000000ffff1c2224 */ /* 0x002fe400078e001f */
[----:B------:R-:W-:-:S05]  /*40600*/  @P2 IMAD.MOV.U32 R29, RZ, RZ, R32 ;  /* 0x000000ffff1d2224 */ /* 0x000fca00078e0020 */
[----:B------:R1:W4:Y:S01]  /*40610*/  @P2 LDG.E.U8 R51, desc[UR54][R28.64] ;  /* 0x000000361c332981 */ /* 0x000322000c1e1100 */
[----:B------:R-:W-:Y:S01]  /*40620*/  PRMT R54, RZ, 0x7610, R54 ;  /* 0x00007610ff367816 */ /* 0x000fe20000000036 */
[----:B-1----:R-:W-:Y:S02]  /*40630*/  @P2 IMAD.MOV.U32 R28, RZ, RZ, R27 ;  /* 0x000000ffff1c2224 */ /* 0x002fe400078e001b */
[----:B------:R-:W-:-:S05]  /*40640*/  @P2 IMAD.MOV.U32 R29, RZ, RZ, R30 ;  /* 0x000000ffff1d2224 */ /* 0x000fca00078e001e */
[----:B------:R1:W4:Y:S02]  /*40650*/  @P2 LDG.E.U8 R53, desc[UR54][R28.64] ;  /* 0x000000361c352981 */ /* 0x000324000c1e1100 */
[----:B-1----:R-:W-:Y:S01]  /*40660*/  @P0 IMAD.MOV.U32 R28, RZ, RZ, R25 ;  /* 0x000000ffff1c0224 */ /* 0x002fe200078e0019 */
[----:B------:R-:W-:Y:S01]  /*40670*/  PRMT R55, RZ, 0x7610, R55 ;  /* 0x00007610ff377816 */ /* 0x000fe20000000037 */
[----:B--2---:R-:W-:-:S05]  /*40680*/  @P0 IMAD.MOV.U32 R29, RZ, RZ, R26 ;  /* 0x000000ffff1d0224 */ /* 0x004fca00078e001a */
[----:B------:R3:W2:Y:S02]  /*40690*/  @P0 LDG.E.U8 R54, desc[UR54][R28.64] ;  /* 0x000000361c360981 */ /* 0x0006a4000c1e1100 */
[----:B---3--:R-:W-:Y:S02]  /*406a0*/  @P0 IMAD.MOV.U32 R28, RZ, RZ, R0 ;  /* 0x000000ffff1c0224 */ /* 0x008fe400078e0000 */
[----:B------:R-:W-:-:S05]  /*406b0*/  @P0 IMAD.MOV.U32 R29, RZ, RZ, R24 ;  /* 0x000000ffff1d0224 */ /* 0x000fca00078e0018 */
[----:B------:R-:W3:Y:S04]  /*406c0*/  @P0 LDG.E.U8 R55, desc[UR54][R28.64] ;  /* 0x000000361c370981 */ /* 0x000ee8000c1e1100 */
[----:B------:R-:W-:Y:S01]  /*406d0*/  STL [R1+0x5244], R45 ;  /* 0x0052442d01007387 */ /* 0x000fe20000100800 */
[----:B0-----:R-:W0:Y:S03]  /*406e0*/  S2R R41, SR_TID.X ;  /* 0x0000000000297919 */ /* 0x001e260000002100 */
[----:B----4-:R-:W-:Y:S01]  /*406f0*/  STL [R1+0x5248], R47 ;  /* 0x0052482f01007387 */ /* 0x010fe20000100800 */
[----:B------:R-:W-:Y:S06]  /*40700*/  BAR.SYNC.DEFER_BLOCKING 0x0 ;  /* 0x0000000000007b1d */ /* 0x000fec0000010000 */
[----:B------:R-:W-:Y:S04]  /*40710*/  STL [R1+0x524c], R49 ;  /* 0x00524c3101007387 */ /* 0x000fe80000100800 */
[----:B------:R-:W-:Y:S04]  /*40720*/  STL [R1+0x5250], R51 ;  /* 0x0052503301007387 */ /* 0x000fe80000100800 */
[----:B------:R-:W-:Y:S04]  /*40730*/  STL [R1+0x5254], R53 ;  /* 0x0052543501007387 */ /* 0x000fe80000100800 */
[----:B--2---:R-:W-:Y:S04]  /*40740*/  STL [R1+0x5258], R54 ;  /* 0x0052583601007387 */ /* 0x004fe80000100800 */
[----:B------:R-:W2:Y:S04]  /*40750*/  LDL.LU R39, [R1+0x320] ;  /* 0x0003200001277983 */ /* 0x000ea80000300800 */
[----:B------:R-:W4:Y:S04]  /*40760*/  LDL.LU R37, [R1+0x31c] ;  /* 0x00031c0001257983 */ /* 0x000f280000300800 */
[----:B------:R-:W2:Y:S04]  /*40770*/  LDL.LU R35, [R1+0x318] ;  /* 0x0003180001237983 */ /* 0x000ea80000300800 */
        /* <DEDUP_REMOVED lines=18> */
[----:B---3--:R1:W-:Y:S04]  /*408a0*/  STL [R1+0x525c], R55 ;  /* 0x00525c3701007387 */ /* 0x0083e80000100800 */
        /* <DEDUP_REMOVED lines=421> */
[----:B-1----:R-:W1:Y:S03]  /*42300*/  S2R R55, SR_TID.X ;  /* 0x0000000000377919 */ /* 0x002e660000002100 */
        /* <DEDUP_REMOVED lines=13> */
[----:B------:R-:W3:Y:S03]  /*423e0*/  S2R R28, SR_TID.X ;  /* 0x00000000001c7919 */ /* 0x000ee60000002100 */
        /* <DEDUP_REMOVED lines=10> */
[----:B0-----:R-:W-:-:S03]  /*42490*/  LOP3.LUT R43, R41, 0x1f, RZ, 0xc0, !PT ;  /* 0x0000001f292b7812 */ /* 0x001fc600078ec0ff */
[----:B------:R-:W-:Y:S04]  /*424a0*/  STL [R1+0x513c], R29 ;  /* 0x00513c1d01007387 */ /* 0x000fe80000100800 */
[----:B------:R-:W-:Y:S04]  /*424b0*/  STL [R1+0x5144], R29 ;  /* 0x0051441d01007387 */ /* 0x000fe80000100800 */
[----:B------:R-:W-:Y:S04]  /*424c0*/  STL [R1+0x514c], R29 ;  /* 0x00514c1d01007387 */ /* 0x000fe80000100800 */
[----:B------:R-:W-:Y:S01]  /*424d0*/  STL [R1+0x5154], R29 ;  /* 0x0051541d01007387 */ /* 0x000fe20000100800 */
[----:B------:R-:W-:-:S03]  /*424e0*/  LOP3.LUT R41, R43, 0x20, RZ, 0xfc, !PT ;  /* 0x000000202b297812 */ /* 0x000fc600078efcff */
[----:B------:R-:W-:Y:S04]  /*424f0*/  STL [R1+0x515c], R29 ;  /* 0x00515c1d01007387 */ /* 0x000fe80000100800 */
[----:B------:R-:W-:Y:S04]  /*42500*/  STL [R1+0x5164], R29 ;  /* 0x0051641d01007387 */ /* 0x000fe80000100800 */
[----:B------:R-:W-:Y:S04]  /*42510*/  STL [R1+0x516c], R29 ;  /* 0x00516c1d01007387 */ /* 0x000fe80000100800 */
[----:B------:R-:W-:Y:S01]  /*42520*/  STL [R1+0x5174], R29 ;  /* 0x0051741d01007387 */ /* 0x000fe20000100800 */
[----:B------:R-:W-:-:S03]  /*42530*/  ISETP.GE.AND P1, PT, R41, R2, PT ;  /* 0x000000022900720c */ /* 0x000fc60003f26270 */
[----:B------:R-:W-:Y:S01]  /*42540*/  STL [R1+0x517c], R29 ;  /* 0x00517c1d01007387 */ /* 0x000fe20000100800 */
[----:B-1----:R-:W-:-:S03]  /*42550*/  LOP3.LUT R41, R55, 0x1f, RZ, 0xc0, !PT ;  /* 0x0000001f37297812 */ /* 0x002fc600078ec0ff */
[----:B------:R-:W-:Y:S04]  /*42560*/  STL [R1+0x5184], R29 ;  /* 0x0051841d01007387 */ /* 0x000fe80000100800 */
[----:B------:R-:W-:Y:S04]  /*42570*/  STL [R1+0x518c], R29 ;  /* 0x00518c1d01007387 */ /* 0x000fe80000100800 */
[----:B------:R-:W-:Y:S04]  /*42580*/  STL [R1+0x5194], R29 ;  /* 0x0051941d01007387 */ /* 0x000fe80000100800 */
[----:B------:R-:W-:Y:S04]  /*42590*/  STL [R1+0x519c], R29 ;  /* 0x00519c1d01007387 */ /* 0x000fe80000100800 */
[----:B------:R-:W-:Y:S04]  /*425a0*/  STL [R1+0x51a4], R29 ;  /* 0x0051a41d01007387 */ /* 0x000fe80000100800 */
[----:B--2---:R-:W-:Y:S04]  /*425b0*/  STS.U8 [R41+UR4], R39 ;  /* 0x0000002729007988 */ /* 0x004fe80008000004 */
[----:B------:R-:W-:Y:S04]  /*425c0*/  STL [R1+0x51ac], R29 ;  /* 0x0051ac1d01007387 */ /* 0x000fe80000100800 */
[----:B----4-:R-:W-:Y:S04]  /*425d0*/  STS.U8 [R41+UR4+0x20], R37 ;  /* 0x0000202529007988 */ /* 0x010fe80008000004 */
[----:B------:R-:W-:Y:S04]  /*425e0*/  STL [R1+0x51b4], R29 ;  /* 0x0051b41d01007387 */ /* 0x000fe80000100800 */
[----:B------:R-:W-:Y:S04]  /*425f0*/  STS.U8 [R41+UR4+0x40], R35 ;  /* 0x0000402329007988 */ /* 0x000fe80008000004 */
        /* <DEDUP_REMOVED lines=10> */
[----:B------:R-:W-:Y:S01]  /*426a0*/  STL [R1+0x51e4], R29 ;  /* 0x0051e41d01007387 */ /* 0x000fe20000100800 */
[----:B---3--:R-:W-:-:S03]  /*426b0*/  LOP3.LUT R28, R28, 0x1f, RZ, 0xc0, !PT ;  /* 0x0000001f1c1c7812 */ /* 0x008fc600078ec0ff */
        /* <DEDUP_REMOVED lines=10> */
[----:B------:R0:W-:Y:S04]  /*42760*/  STS.U8 [R41+UR4+0x600], R24 ;  /* 0x0006001829007988 */ /* 0x0001e80008000004 */
[----:B------:R1:W-:Y:S04]  /*42770*/  STS.U8 [R41+UR4+0x660], R25 ;  /* 0x0006601929007988 */ /* 0x0003e80008000004 */
[----:B------:R2:W-:Y:S04]  /*42780*/  STS.U8 [R41+UR4+0x640], R26 ;  /* 0x0006401a29007988 */ /* 0x0005e80008000004 */
[----:B------:R3:W-:Y:S04]  /*42790*/  STS.U8 [R41+UR4+0x800], R27 ;  /* 0x0008001b29007988 */ /* 0x0007e80008000004 */
[----:B------:R4:W-:Y:S04]  /*427a0*/  STS.U8 [R41+UR4+0x820], R57 ;  /* 0x0008203929007988 */ /* 0x0009e80008000004 */
[----:B------:R2:W-:Y:S04]  /*427b0*/  STS.U8 [R41+UR4+0x840], R58 ;  /* 0x0008403a29007988 */ /* 0x0005e80008000004 */
[----:B0-----:R-:W4:Y:S04]  /*427c0*/  LDL.LU R24, [R1+0x1dc] ;  /* 0x0001dc0001187983 */ /* 0x001f280000300800 */
[----:B-1----:R-:W4:Y:S04]  /*427d0*/  LDL.LU R25, [R1+0x1d8] ;  /* 0x0001d80001197983 */ /* 0x002f280000300800 */
[----:B--2---:R-:W2:Y:S04]  /*427e0*/  LDL.LU R26, [R1+0x1d4] ;  /* 0x0001d400011a7983 */ /* 0x004ea80000300800 */
[----:B---3--:R-:W3:Y:S04]  /*427f0*/  LDL.LU R27, [R1+0x1a0] ;  /* 0x0001a000011b7983 */ /* 0x008ee80000300800 */
[----:B----4-:R-:W4:Y:S04]  /*42800*/  LDL.LU R57, [R1+0x19c] ;  /* 0x00019c0001397983 */ /* 0x010f280000300800 */
[----:B------:R0:W-:Y:S04]  /*42810*/  STS.U8 [R41+UR4+0x860], R59 ;  /* 0x0008603b29007988 */ /* 0x0001e80008000004 */
[----:B------:R-:W4:Y:S04]  /*42820*/  LDL.LU R58, [R1+0x198] ;  /* 0x00019800013a7983 */ /* 0x000f280000300800 */
[----:B------:R1:W-:Y:S01]  /*42830*/  STS.U8 [R41+UR4+0xa20], R60 ;  /* 0x000a203c29007988 */ /* 0x0003e20008000004 */
[----:B------:R-:W-:-:S02]  /*42840*/  LOP3.LUT R45, R43, 0x60, RZ, 0xfc, !PT ;  /* 0x000000602b2d7812 */ /* 0x000fc400078efcff */
[----:B------:R-:W-:Y:S01]  /*42850*/  LOP3.LUT R43, R43, 0x40, RZ, 0xfc, !PT ;  /* 0x000000402b2b7812 */ /* 0x000fe200078efcff */
[----:B0-----:R-:W4:Y:S04]  /*42860*/  LDL.LU R59, [R1+0x194] ;  /* 0x00019400013b7983 */ /* 0x001f280000300800 */
[----:B-1----:R-:W4:Y:S01]  /*42870*/  LDL.LU R60, [R1+0x160] ;  /* 0x00016000013c7983 */ /* 0x002f220000300800 */
[-C--:B------:R-:W-:Y:S02]  /*42880*/  ISETP.GE.AND P0, PT, R28, R2.reuse, PT ;  /* 0x000000021c00720c */ /* 0x080fe40003f06270 */
[-C--:B------:R-:W-:Y:S02]  /*42890*/  ISETP.GE.AND P3, PT, R45, R2.reuse, PT ;  /* 0x000000022d00720c */ /* 0x080fe40003f66270 */
[----:B------:R-:W-:-:S02]  /*428a0*/  ISETP.GE.AND P2, PT, R43, R2, PT ;  /* 0x000000022b00720c */ /* 0x000fc40003f46270 */
        /* <DEDUP_REMOVED lines=23> */
[----:B------:R0:W-:Y:S04]  /*42a20*/  STS.U8 [R41+UR4+0xa00], R24 ;  /* 0x000a001829007988 */ /* 0x0001e80008000004 */
[----:B------:R1:W-:Y:S04]  /*42a30*/  STS.U8 [R41+UR4+0xa60], R25 ;  /* 0x000a601929007988 */ /* 0x0003e80008000004 */
[----:B--2---:R2:W-:Y:S04]  /*42a40*/  STS.U8 [R41+UR4+0xa40], R26 ;  /* 0x000a401a29007988 */ /* 0x0045e80008000004 */
[----:B---3--:R3:W-:Y:S04]  /*42a50*/  STS.U8 [R41+UR4+0xc00], R27 ;  /* 0x000c001b29007988 */ /* 0x0087e80008000004 */
[----:B----4-:R4:W-:Y:S04]  /*42a60*/  STS.U8 [R41+UR4+0xc20], R57 ;  /* 0x000c203929007988 */ /* 0x0109e80008000004 */
[----:B------:R2:W-:Y:S04]  /*42a70*/  STS.U8 [R41+UR4+0xc40], R58 ;  /* 0x000c403a29007988 */ /* 0x0005e80008000004 */
[----:B0-----:R-:W4:Y:S04]  /*42a80*/  LDL.LU R24, [R1+0x52a8] ;  /* 0x0052a80001187983 */ /* 0x001f280000300800 */
[----:B-1----:R-:W4:Y:S04]  /*42a90*/  LDL.LU R25, [R1+0x52a4] ;  /* 0x0052a40001197983 */ /* 0x002f280000300800 */
[----:B--2---:R-:W2:Y:S04]  /*42aa0*/  LDL.LU R26, [R1+0x52a0] ;  /* 0x0052a000011a7983 */ /* 0x004ea80000300800 */
[----:B---3--:R-:W3:Y:S04]  /*42ab0*/  LDL.LU R27, [R1+0x529c] ;  /* 0x00529c00011b7983 */ /* 0x008ee80000300800 */
[----:B----4-:R-:W4:Y:S04]  /*42ac0*/  LDL.LU R57, [R1+0x5298] ;  /* 0x0052980001397983 */ /* 0x010f280000300800 */
[----:B------:R-:W2:Y:S04]  /*42ad0*/  LDL.LU R58, [R1+0x5294] ;  /* 0x00529400013a7983 */ /* 0x000ea80000300800 */
[----:B------:R0:W-:Y:S04]  /*42ae0*/  STS.U8 [R41+UR4+0xc60], R59 ;  /* 0x000c603b29007988 */ /* 0x0001e80008000004 */
[----:B------:R1:W-:Y:S04]  /*42af0*/  STS.U8 [R41+UR4+0xe20], R60 ;  /* 0x000e203c29007988 */ /* 0x0003e80008000004 */
[----:B0-----:R-:W2:Y:S04]  /*42b00*/  LDL.LU R59, [R1+0x5290] ;  /* 0x00529000013b7983 */ /* 0x001ea80000300800 */
[----:B-1----:R-:W2:Y:S04]  /*42b10*/  LDL.LU R60, [R1+0x528c] ;  /* 0x00528c00013c7983 */ /* 0x002ea80000300800 */
[----:B------:R-:W-:Y:S04]  /*42b20*/  STS.U8 [R41+UR4+0xe00], R2 ;  /* 0x000e000229007988 */ /* 0x000fe80008000004 */
[----:B------:R-:W-:Y:S04]  /*42b30*/  STS.U8 [R41+UR4+0xe60], R28 ;  /* 0x000e601c29007988 */ /* 0x000fe80008000004 */
[----:B------:R-:W-:Y:S04]  /*42b40*/  STS.U8 [R41+UR4+0xe40], R29 ;  /* 0x000e401d29007988 */ /* 0x000fe80008000004 */
[----:B------:R0:W-:Y:S04]  /*42b50*/  STS.U8 [R41+UR4+0x1000], R54 ;  /* 0x0010003629007988 */ /* 0x0001e80008000004 */
[----:B------:R1:W-:Y:S04]  /*42b60*/  STS.U8 [R41+UR4+0x1020], R53 ;  /* 0x0010203529007988 */ /* 0x0003e80008000004 */
[----:B------:R0:W-:Y:S04]  /*42b70*/  STS.U8 [R41+UR4+0x1040], R51 ;  /* 0x0010403329007988 */ /* 0x0001e80008000004 */
[----:B------:R0:W-:Y:S04]  /*42b80*/  STS.U8 [R41+UR4+0x1060], R49 ;  /* 0x0010603129007988 */ /* 0x0001e80008000004 */
[----:B------:R1:W-:Y:S04]  /*42b90*/  STS.U8 [R41+UR4+0x1220], R47 ;  /* 0x0012202f29007988 */ /* 0x0003e80008000004 */
[----:B------:R1:W-:Y:S04]  /*42ba0*/  STS.U8 [R41+UR4+0x1200], R45 ;  /* 0x0012002d29007988 */ /* 0x0003e80008000004 */
[----:B0-----:R-:W3:Y:S04]  /*42bb0*/  LDL.LU R54, [R1+0x310] ;  /* 0x0003100001367983 */ /* 0x001ee80000300800 */
[----:B-1----:R-:W3:Y:S04]  /*42bc0*/  LDL.LU R53, [R1+0x30c] ;  /* 0x00030c0001357983 */ /* 0x002ee80000300800 */
[----:B------:R-:W3:Y:S04]  /*42bd0*/  LDL.LU R51, [R1+0x308] ;  /* 0x0003080001337983 */ /* 0x000ee80000300800 */
[----:B------:R-:W3:Y:S04]  /*42be0*/  LDL.LU R49, [R1+0x304] ;  /* 0x0003040001317983 */ /* 0x000ee80000300800 */
[----:B------:R-:W3:Y:S04]  /*42bf0*/  LDL.LU R47, [R1+0x2d0] ;  /* 0x0002d000012f7983 */ /* 0x000ee80000300800 */
[----:B------:R0:W-:Y:S04]  /*42c00*/  STS.U8 [R41+UR4+0x1260], R43 ;  /* 0x0012602b29007988 */ /* 0x0001e80008000004 */
[----:B------:R-:W3:Y:S04]  /*42c10*/  LDL.LU R45, [R1+0x2cc] ;  /* 0x0002cc00012d7983 */ /* 0x000ee80000300800 */
        /* <DEDUP_REMOVED lines=25> */
[----:B0-----:R-:W3:Y:S04]  /*42db0*/  LDL.LU R56, [R1+0x208] ;  /* 0x0002080001387983 */ /* 0x001ee80000300800 */
[----:B-1----:R-:W3:Y:S01]  /*42dc0*/  LDL.LU R0, [R1+0x204] ;  /* 0x0002040001007983 */ /* 0x002ee20000300800 */
[----:B------:R-:W-:-:S04]  /*42dd0*/  LOP3.LUT R55, R55, 0x1f, RZ, 0xc0, !PT ;  /* 0x0000001f37377812 */ /* 0x000fc800078ec0ff */
[----:B------:R-:W-:Y:S01]  /*42de0*/  LOP3.LUT R28, R55, 0x8, RZ, 0x3c, !PT ;  /* 0x00000008371c7812 */ /* 0x000fe200078e3cff */
[----:B--2---:R-:W-:Y:S04]  /*42df0*/  STS.U8 [R41+UR4+0x1a20], R60 ;  /* 0x001a203c29007988 */ /* 0x004fe80008000004 */
[----:B------:R-:W-:Y:S04]  /*42e00*/  STS.U8 [R41+UR4+0x1a00], R59 ;  /* 0x001a003b29007988 */ /* 0x000fe80008000004 */
[----:B------:R-:W-:Y:S04]  /*42e10*/  STS.U8 [R41+UR4+0x1a60], R58 ;  /* 0x001a603a29007988 */ /* 0x000fe80008000004 */
[----:B----4-:R-:W-:Y:S04]  /*42e20*/  STS.U8 [R41+UR4+0x1a40], R57 ;  /* 0x001a403929007988 */ /* 0x010fe80008000004 */
[----:B---3--:R-:W-:Y:S04]  /*42e30*/  STS.U8 [R41+UR4+0x1c00], R27 ;  /* 0x001c001b29007988 */ /* 0x008fe80008000004 */
[----:B------:R-:W-:Y:S04]  /*42e40*/  STS.U8 [R41+UR4+0x1c20], R26 ;  /* 0x001c201a29007988 */ /* 0x000fe80008000004 */
        /* <DEDUP_REMOVED lines=12> */
[----:B------:R-:W-:Y:S04]  /*42f10*/  STL [R1+0x5264], R60 ;  /* 0x0052643c01007387 */ /* 0x000fe80000100800 */
[----:B------:R-:W-:Y:S04]  /*42f20*/  STL [R1+0x5268], R59 ;  /* 0x0052683b01007387 */ /* 0x000fe80000100800 */
[----:B------:R-:W-:Y:S04]  /*42f30*/  STL [R1+0x526c], R58 ;  /* 0x00526c3a01007387 */ /* 0x000fe80000100800 */
        /* <DEDUP_REMOVED lines=9> */
[----:B------:R-:W-:Y:S04]  /*42fd0*/  STL [R1+0x527c], R25 ;  /* 0x00527c1901007387 */ /* 0x000fe80000100800 */
[----:B------:R-:W-:Y:S04]  /*42fe0*/  STS.U8 [R28+UR4+0x6a0], R30 ;  /* 0x0006a01e1c007988 */ /* 0x000fe80008000004 */
[----:B------:R-:W-:Y:S04]  /*42ff0*/  STS.U8 [R28+UR4+0x680], R32 ;  /* 0x000680201c007988 */ /* 0x000fe80008000004 */
[----:B------:R-:W-:Y:S04]  /*43000*/  STS.U8 [R28+UR4+0x6e0], R34 ;  /* 0x0006e0221c007988 */ /* 0x000fe80008000004 */
[----:B------:R-:W-:Y:S04]  /*43010*/  STS.U8 [R28+UR4+0x6c0], R36 ;  /* 0x0006c0241c007988 */ /* 0x000fe80008000004 */
[----:B------:R0:W-:Y:S04]  /*43020*/  STS.U8 [R28+UR4+0x880], R38 ;  /* 0x000880261c007988 */ /* 0x0001e80008000004 */
[----:B------:R-:W-:Y:S04]  /*43030*/  STS.U8 [R28+UR4+0x8a0], R40 ;  /* 0x0008a0281c007988 */ /* 0x000fe80008000004 */
[----:B0-----:R-:W2:Y:S04]  /*43040*/  LDL.LU R38, [R1+0x1d0] ;  /* 0x0001d00001267983 */ /* 0x001ea80000300800 */
[----:B------:R0:W-:Y:S04]  /*43050*/  STS.U8 [R28+UR4+0x8c0], R56 ;  /* 0x0008c0381c007988 */ /* 0x0001e80008000004 */
[----:B------:R1:W-:Y:S04]  /*43060*/  STS.U8 [R28+UR4+0x8e0], R0 ;  /* 0x0008e0001c007988 */ /* 0x0003e80008000004 */
[----:B0-----:R-:W3:Y:S04]  /*43070*/  LDL.LU R56, [R1+0x1cc] ;  /* 0x0001cc0001387983 */ /* 0x001ee80000300800 */
[----:B-1----:R-:W4:Y:S04]  /*43080*/  LDL.LU R0, [R1+0x1c8] ;  /* 0x0001c80001007983 */ /* 0x002f280000300800 */
        /* <DEDUP_REMOVED lines=27> */
[----:B--2---:R0:W-:Y:S04]  /*43240*/  STS.U8 [R28+UR4+0xaa0], R38 ;  /* 0x000aa0261c007988 */ /* 0x0041e80008000004 */
[----:B0-----:R-:W2:Y:S04]  /*43250*/  LDL.LU R38, [R1+0x18] ;  /* 0x0000180001267983 */ /* 0x001ea80000300800 */
[----:B---3--:R0:W-:Y:S04]  /*43260*/  STS.U8 [R28+UR4+0xa80], R56 ;  /* 0x000a80381c007988 */ /* 0x0081e80008000004 */
[----:B----4-:R1:W-:Y:S04]  /*43270*/  STS.U8 [R28+UR4+0xae0], R0 ;  /* 0x000ae0001c007988 */ /* 0x0103e80008000004 */
[----:B------:R-:W-:Y:S04]  /*43280*/  STS.U8 [R28+UR4+0xac0], R25 ;  /* 0x000ac0191c007988 */ /* 0x000fe80008000004 */
[----:B0-----:R-:W3:Y:S04]  /*43290*/  LDL.LU R56, [R1+0x5288] ;  /* 0x0052880001387983 */ /* 0x001ee80000300800 */
[----:B-1----:R-:W4:Y:S04]  /*432a0*/  LDL.LU R0, [R1+0x5284] ;  /* 0x0052840001007983 */ /* 0x002f280000300800 */
        /* <DEDUP_REMOVED lines=23> */
[----:B------:R0:W-:Y:S04]  /*43420*/  STS.U8 [R28+UR4+0x16c0], R40 ;  /* 0x0016c0281c007988 */ /* 0x0001e80008000004 */
[----:B0-----:R-:W3:Y:S04]  /*43430*/  LDL.LU R40, [R1+0x300] ;  /* 0x0003000001287983 */ /* 0x001ee80000300800 */
[----:B------:R-:W-:Y:S04]  /*43440*/  STS.U8 [R28+UR4+0x1880], R34 ;  /* 0x001880221c007988 */ /* 0x000fe80008000004 */
[----:B------:R-:W-:Y:S01]  /*43450*/  STS.U8 [R28+UR4+0x18a0], R36 ;  /* 0x0018a0241c007988 */ /* 0x000fe20008000004 */
[----:B------:R-:W-:-:S03]  /*43460*/  LOP3.LUT R2, R41, 0x10, RZ, 0x3c, !PT ;  /* 0x0000001029027812 */ /* 0x000fc600078e3cff */
[----:B--2---:R-:W-:Y:S04]  /*43470*/  STS.U8 [R28+UR4+0x18c0], R38 ;  /* 0x0018c0261c007988 */ /* 0x004fe80008000004 */
[----:B----4-:R0:W-:Y:S04]  /*43480*/  STS.U8 [R28+UR4+0x18e0], R0 ;  /* 0x0018e0001c007988 */ /* 0x0101e80008000004 */
[----:B0-----:R-:W2:Y:S04]  /*43490*/  LDL.LU R0, [R1+0x5280] ;  /* 0x0052800001007983 */ /* 0x001ea80000300800 */
[----:B------:R-:W4:Y:S04]  /*434a0*/  LDL.LU R54, [R1+0x2fc] ;  /* 0x0002fc0001367983 */ /* 0x000f280000300800 */
[----:B------:R-:W2:Y:S04]  /*434b0*/  LDL.LU R53, [R1+0x2f8] ;  /* 0x0002f80001357983 */ /* 0x000ea80000300800 */
[----:B------:R-:W2:Y:S04]  /*434c0*/  LDL.LU R51, [R1+0x2f4] ;  /* 0x0002f40001337983 */ /* 0x000ea80000300800 */
[----:B------:R-:W2:Y:S04]  /*434d0*/  LDL.LU R49, [R1+0x2c0] ;  /* 0x0002c00001317983 */ /* 0x000ea80000300800 */
[----:B------:R-:W2:Y:S04]  /*434e0*/  LDL.LU R47, [R1+0x2bc] ;  /* 0x0002bc00012f7983 */ /* 0x000ea80000300800 */
[----:B------:R-:W2:Y:S04]  /*434f0*/  LDL.LU R45, [R1+0x2b8] ;  /* 0x0002b800012d7983 */ /* 0x000ea80000300800 */
[----:B------:R-:W2:Y:S04]  /*43500*/  LDL.LU R43, [R1+0x2b4] ;  /* 0x0002b400012b7983 */ /* 0x000ea80000300800 */
[----:B---3--:R-:W-:Y:S04]  /*43510*/  STS.U8 [R28+UR4+0x1aa0], R56 ;  /* 0x001aa0381c007988 */ /* 0x008fe80008000004 */
[----:B------:R-:W-:Y:S04]  /*43520*/  STS.U8 [R28+UR4+0x1a80], R52 ;  /* 0x001a80341c007988 */ /* 0x000fe80008000004 */
[----:B------:R-:W-:Y:S04]  /*43530*/  STS.U8 [R28+UR4+0x1ae0], R50 ;  /* 0x001ae0321c007988 */ /* 0x000fe80008000004 */
[----:B------:R-:W3:Y:S04]  /*43540*/  LDL.LU R39, [R1+0x280] ;  /* 0x0002800001277983 */ /* 0x000ee80000300800 */
        /* <DEDUP_REMOVED lines=11> */
[----:B------:R-:W-:Y:S04]  /*43600*/  STS.U8 [R28+UR4+0x1e80], R14 ;  /* 0x001e800e1c007988 */ /* 0x000fe80008000004 */
[----:B------:R-:W3:Y:S04]  /*43610*/  LDL.LU R32, [R1+0x238] ;  /* 0x0002380001207983 */ /* 0x000ee80000300800 */
[----:B------:R-:W-:Y:S04]  /*43620*/  STS.U8 [R28+UR4+0x1ee0], R13 ;  /* 0x001ee00d1c007988 */ /* 0x000fe80008000004 */
[----:B------:R-:W3:Y:S04]  /*43630*/  LDL.LU R34, [R1+0x234] ;  /* 0x0002340001227983 */ /* 0x000ee80000300800 */
[----:B------:R-:W-:Y:S04]  /*43640*/  STS.U8 [R28+UR4+0x1ec0], R12 ;  /* 0x001ec00c1c007988 */ /* 0x000fe80008000004 */
[----:B------:R-:W3:Y:S04]  /*43650*/  LDL.LU R36, [R1+0x200] ;  /* 0x0002000001247983 */ /* 0x000ee80000300800 */
[----:B------:R0:W-:Y:S04]  /*43660*/  STS.U8 [R2+UR4+0x100], R40 ;  /* 0x0001002802007988 */ /* 0x0001e80008000004 */
[----:B------:R-:W3:Y:S04]  /*43670*/  LDL.LU R38, [R1+0x1fc] ;  /* 0x0001fc0001267983 */ /* 0x000ee80000300800 */
[----:B0-----:R-:W3:Y:S04]  /*43680*/  LDL.LU R40, [R1+0x1f8] ;  /* 0x0001f80001287983 */ /* 0x001ee80000300800 */
[----:B------:R-:W3:Y:S04]  /*43690*/  LDL.LU R27, [R1+0x1f4] ;  /* 0x0001f400011b7983 */ /* 0x000ee80000300800 */
[----:B------:R-:W3:Y:S04]  /*436a0*/  LDL.LU R57, [R1+0x1c0] ;  /* 0x0001c00001397983 */ /* 0x000ee80000300800 */
[----:B------:R-:W3:Y:S04]  /*436b0*/  LDL.LU R58, [R1+0x1bc] ;  /* 0x0001bc00013a7983 */ /* 0x000ee80000300800 */
[----:B------:R-:W3:Y:S04]  /*436c0*/  LDL.LU R59, [R1+0x1b8] ;  /* 0x0001b800013b7983 */ /* 0x000ee80000300800 */
[----:B------:R-:W3:Y:S04]  /*436d0*/  LDL.LU R60, [R1+0x1b4] ;  /* 0x0001b400013c7983 */ /* 0x000ee80000300800 */
[----:B------:R-:W3:Y:S04]  /*436e0*/  LDL.LU R28, [R1+0x180] ;  /* 0x00018000011c7983 */ /* 0x000ee80000300800 */
[----:B------:R-:W3:Y:S04]  /*436f0*/  LDL.LU R29, [R1+0x17c] ;  /* 0x00017c00011d7983 */ /* 0x000ee80000300800 */
[----:B------:R-:W3:Y:S04]  /*43700*/  LDL.LU R55, [R1+0x178] ;  /* 0x0001780001377983 */ /* 0x000ee80000300800 */
[----:B----4-:R-:W-:Y:S04]  /*43710*/  STS.U8 [R2+UR4+0x120], R54 ;  /* 0x0001203602007988 */ /* 0x010fe80008000004 */
[----:B--2---:R-:W-:Y:S04]  /*43720*/  STS.U8 [R2+UR4+0x140], R53 ;  /* 0x0001403502007988 */ /* 0x004fe80008000004 */
[----:B------:R0:W-:Y:S04]  /*43730*/  STS.U8 [R2+UR4+0x160], R51 ;  /* 0x0001603302007988 */ /* 0x0001e80008000004 */
[----:B------:R1:W-:Y:S04]  /*43740*/  STS.U8 [R2+UR4+0x320], R49 ;  /* 0x0003203102007988 */ /* 0x0003e80008000004 */
[----:B------:R2:W-:Y:S04]  /*43750*/  STS.U8 [R2+UR4+0x300], R47 ;  /* 0x0003002f02007988 */ /* 0x0005e80008000004 */
[----:B------:R4:W-:Y:S04]  /*43760*/  STS.U8 [R2+UR4+0x360], R45 ;  /* 0x0003602d02007988 */ /* 0x0009e80008000004 */
[----:B------:R2:W-:Y:S04]  /*43770*/  STS.U8 [R2+UR4+0x340], R43 ;  /* 0x0003402b02007988 */ /* 0x0005e80008000004 */
[----:B0-----:R-:W3:Y:S04]  /*43780*/  LDL.LU R51, [R1+0x174] ;  /* 0x0001740001337983 */ /* 0x001ee80000300800 */
[----:B-1----:R-:W3:Y:S04]  /*43790*/  LDL.LU R49, [R1+0x140] ;  /* 0x0001400001317983 */ /* 0x002ee80000300800 */
[----:B--2---:R-:W2:Y:S04]  /*437a0*/  LDL.LU R47, [R1+0x13c] ;  /* 0x00013c00012f7983 */ /* 0x004ea80000300800 */
[----:B----4-:R-:W4:Y:S04]  /*437b0*/  LDL.LU R45, [R1+0x138] ;  /* 0x00013800012d7983 */ /* 0x010f280000300800 */
[----:B------:R-:W4:Y:S04]  /*437c0*/  LDL.LU R43, [R1+0x134] ;  /* 0x00013400012b7983 */ /* 0x000f280000300800 */
[----:B------:R-:W4:Y:S04]  /*437d0*/  LDL.LU R54, [R1+0x100] ;  /* 0x0001000001367983 */ /* 0x000f280000300800 */
[----:B---3--:R0:W-:Y:S04]  /*437e0*/  STS.U8 [R2+UR4+0x500], R39 ;  /* 0x0005002702007988 */ /* 0x0081e80008000004 */
        /* <DEDUP_REMOVED lines=31> */
[----:B------:R1:W-:Y:S04]  /*439e0*/  STS.U8 [R2+UR4+0xf20], R49 ;  /* 0x000f203102007988 */ /* 0x0003e80008000004 */
[----:B--2---:R2:W-:Y:S04]  /*439f0*/  STS.U8 [R2+UR4+0xf00], R47 ;  /* 0x000f002f02007988 */ /* 0x0045e80008000004 */
[----:B----4-:R4:W-:Y:S04]  /*43a00*/  STS.U8 [R2+UR4+0xf60], R45 ;  /* 0x000f602d02007988 */ /* 0x0109e80008000004 */
[----:B------:R2:W-:Y:S04]  /*43a10*/  STS.U8 [R2+UR4+0xf40], R43 ;  /* 0x000f402b02007988 */ /* 0x0005e80008000004 */
[----:B0-----:R-:W3:Y:S04]  /*43a20*/  LDL.LU R51, [R1+0x14] ;  /* 0x0000140001337983 */ /* 0x001ee80000300800 */
[----:B-1----:R-:W3:Y:S04]  /*43a30*/  LDL.LU R49, [R1+0x10] ;  /* 0x0000100001317983 */ /* 0x002ee80000300800 */
[----:B--2---:R-:W2:Y:S04]  /*43a40*/  LDL.LU R47, [R1+0x8] ;  /* 0x00000800012f7983 */ /* 0x004ea80000300800 */
[----:B----4-:R-:W4:Y:S04]  /*43a50*/  LDL.LU R45, [R1+0x4] ;  /* 0x00000400012d7983 */ /* 0x010f280000300800 */
[----:B------:R-:W4:Y:S04]  /*43a60*/  LDL.LU R43, [R1] ;  /* 0x00000000012b7983 */ /* 0x000f280000300800 */
[----:B------:R-:W-:Y:S04]  /*43a70*/  STS.U8 [R2+UR4+0x1100], R54 ;  /* 0x0011003602007988 */ /* 0x000fe80008000004 */
[----:B---3--:R-:W-:Y:S04]  /*43a80*/  STS.U8 [R2+UR4+0x1120], R53 ;  /* 0x0011203502007988 */ /* 0x008fe80008000004 */
        /* <DEDUP_REMOVED lines=8> */
[----:B---3--:R-:W3:Y:S04]  /*43b10*/  LDL.LU R35, [R1+0x2e8] ;  /* 0x0002e80001237983 */ /* 0x008ee80000300800 */
        /* <DEDUP_REMOVED lines=25> */
[----:B------:R-:W3:Y:S01]  /*43cb0*/  LDL.LU R53, [R1+0x1a8] ;  /* 0x0001a80001357983 */ /* 0x000ee20000300800 */
[----:B------:R-:W-:-:S03]  /*43cc0*/  LOP3.LUT R29, R41, 0x18, RZ, 0x3c, !PT ;  /* 0x00000018291d7812 */ /* 0x000fc600078e3cff */
[----:B------:R0:W-:Y:S04]  /*43cd0*/  STS.U8 [R2+UR4+0x1760], R51 ;  /* 0x0017603302007988 */ /* 0x0001e80008000004 */
[----:B------:R1:W-:Y:S04]  /*43ce0*/  STS.U8 [R2+UR4+0x1740], R49 ;  /* 0x0017403102007988 */ /* 0x0003e80008000004 */
[----:B--2---:R2:W-:Y:S04]  /*43cf0*/  STS.U8 [R2+UR4+0x1900], R47 ;  /* 0x0019002f02007988 */ /* 0x0045e80008000004 */
[----:B----4-:R4:W-:Y:S04]  /*43d00*/  STS.U8 [R2+UR4+0x1920], R45 ;  /* 0x0019202d02007988 */ /* 0x0109e80008000004 */
[----:B------:R0:W-:Y:S04]  /*43d10*/  STS.U8 [R2+UR4+0x1940], R43 ;  /* 0x0019402b02007988 */ /* 0x0001e80008000004 */
        /* <DEDUP_REMOVED lines=9> */
[----:B0-----:R-:W3:Y:S04]  /*43db0*/  LDL.LU R51, [R1+0x1a4] ;  /* 0x0001a40001337983 */ /* 0x001ee80000300800 */
[----:B------:R-:W-:Y:S04]  /*43dc0*/  STS.U8 [R2+UR4+0x1f20], R6 ;  /* 0x001f200602007988 */ /* 0x000fe80008000004 */
[----:B-1----:R-:W3:Y:S04]  /*43dd0*/  LDL.LU R49, [R1+0x170] ;  /* 0x0001700001317983 */ /* 0x002ee80000300800 */
[----:B------:R-:W-:Y:S04]  /*43de0*/  STS.U8 [R2+UR4+0x1f00], R5 ;  /* 0x001f000502007988 */ /* 0x000fe80008000004 */
[----:B--2---:R-:W2:Y:S04]  /*43df0*/  LDL.LU R47, [R1+0x16c] ;  /* 0x00016c00012f7983 */ /* 0x004ea80000300800 */
[----:B------:R-:W-:Y:S04]  /*43e00*/  STS.U8 [R2+UR4+0x1f60], R4 ;  /* 0x001f600402007988 */ /* 0x000fe80008000004 */
[----:B----4-:R-:W4:Y:S04]  /*43e10*/  LDL.LU R45, [R1+0x168] ;  /* 0x00016800012d7983 */ /* 0x010f280000300800 */
[----:B------:R-:W-:Y:S04]  /*43e20*/  STS.U8 [R2+UR4+0x1f40], R3 ;  /* 0x001f400302007988 */ /* 0x000fe80008000004 */
[----:B------:R-:W4:Y:S04]  /*43e30*/  LDL.LU R43, [R1+0x164] ;  /* 0x00016400012b7983 */ /* 0x000f280000300800 */
[----:B------:R0:W-:Y:S04]  /*43e40*/  STS.U8 [R29+UR4+0x180], R39 ;  /* 0x000180271d007988 */ /* 0x0001e80008000004 */
[----:B------:R-:W4:Y:S04]  /*43e50*/  LDL.LU R41, [R1+0x130] ;  /* 0x0001300001297983 */ /* 0x000f280000300800 */
[----:B------:R1:W-:Y:S04]  /*43e60*/  STS.U8 [R29+UR4+0x1a0], R37 ;  /* 0x0001a0251d007988 */ /* 0x0003e80008000004 */
[----:B---3--:R3:W-:Y:S04]  /*43e70*/  STS.U8 [R29+UR4+0x1c0], R35 ;  /* 0x0001c0231d007988 */ /* 0x0087e80008000004 */
        /* <DEDUP_REMOVED lines=46> */
[----:B------:R1:W-:Y:S04]  /*44160*/  STS.U8 [R29+UR4+0xd80], R49 ;  /* 0x000d80311d007988 */ /* 0x0003e80008000004 */
[----:B--2---:R2:W-:Y:S04]  /*44170*/  STS.U8 [R29+UR4+0xda0], R47 ;  /* 0x000da02f1d007988 */ /* 0x0045e80008000004 */
[----:B----4-:R4:W-:Y:S04]  /*44180*/  STS.U8 [R29+UR4+0xdc0], R45 ;  /* 0x000dc02d1d007988 */ /* 0x0109e80008000004 */
[----:B0-----:R-:W3:Y:S04]  /*44190*/  LDL.LU R51, [R1+0x5250] ;  /* 0x0052500001337983 */ /* 0x001ee80000300800 */
[----:B-1----:R-:W3:Y:S04]  /*441a0*/  LDL.LU R49, [R1+0x524c] ;  /* 0x00524c0001317983 */ /* 0x002ee80000300800 */
[----:B------:R0:W-:Y:S04]  /*441b0*/  STS.U8 [R29+UR4+0xde0], R43 ;  /* 0x000de02b1d007988 */ /* 0x0001e80008000004 */
[----:B--2---:R-:W2:Y:S04]  /*441c0*/  LDL.LU R47, [R1+0x5248] ;  /* 0x00524800012f7983 */ /* 0x004ea80000300800 */
[----:B----4-:R-:W4:Y:S04]  /*441d0*/  LDL.LU R45, [R1+0x5244] ;  /* 0x00524400012d7983 */ /* 0x010f280000300800 */
[----:B------:R1:W-:Y:S04]  /*441e0*/  STS.U8 [R29+UR4+0xfa0], R41 ;  /* 0x000fa0291d007988 */ /* 0x0003e80008000004 */
[----:B------:R1:W-:Y:S04]  /*441f0*/  STS.U8 [R29+UR4+0xf80], R39 ;  /* 0x000f80271d007988 */ /* 0x0003e80008000004 */
[----:B0-----:R-:W2:Y:S04]  /*44200*/  LDL.LU R43, [R1+0x5240] ;  /* 0x00524000012b7983 */ /* 0x001ea80000300800 */
[----:B------:R0:W-:Y:S04]  /*44210*/  STS.U8 [R29+UR4+0xfe0], R37 ;  /* 0x000fe0251d007988 */ /* 0x0001e80008000004 */
[----:B---3--:R3:W-:Y:S04]  /*44220*/  STS.U8 [R29+UR4+0xfc0], R35 ;  /* 0x000fc0231d007988 */ /* 0x0087e80008000004 */
[----:B-1----:R-:W2:Y:S04]  /*44230*/  LDL.LU R41, [R1+0x523c] ;  /* 0x00523c0001297983 */ /* 0x002ea80000300800 */
[----:B------:R1:W-:Y:S04]  /*44240*/  STS.U8 [R29+UR4+0x1180], R33 ;  /* 0x001180211d007988 */ /* 0x0003e80008000004 */
[----:B------:R-:W2:Y:S04]  /*44250*/  LDL.LU R39, [R1+0x5238] ;  /* 0x0052380001277983 */ /* 0x000ea80000300800 */
[----:B0-----:R-:W2:Y:S04]  /*44260*/  LDL.LU R37, [R1+0x5234] ;  /* 0x0052340001257983 */ /* 0x001ea80000300800 */
[----:B---3--:R-:W3:Y:S04]  /*44270*/  LDL.LU R35, [R1+0x5230] ;  /* 0x0052300001237983 */ /* 0x008ee80000300800 */
[----:B------:R0:W-:Y:S04]  /*44280*/  STS.U8 [R29+UR4+0x11a0], R31 ;  /* 0x0011a01f1d007988 */ /* 0x0001e80008000004 */
[----:B------:R0:W-:Y:S04]  /*44290*/  STS.U8 [R29+UR4+0x11c0], R30 ;  /* 0x0011c01e1d007988 */ /* 0x0001e80008000004 */
[----:B-1----:R-:W2:Y:S04]  /*442a0*/  LDL.LU R33, [R1+0x522c] ;  /* 0x00522c0001217983 */ /* 0x002ea80000300800 */
[----:B------:R1:W-:Y:S04]  /*442b0*/  STS.U8 [R29+UR4+0x11e0], R32 ;  /* 0x0011e0201d007988 */ /* 0x0003e80008000004 */
[----:B------:R1:W-:Y:S04]  /*442c0*/  STS.U8 [R29+UR4+0x13a0], R34 ;  /* 0x0013a0221d007988 */ /* 0x0003e80008000004 */
[----:B------:R1:W-:Y:S04]  /*442d0*/  STS.U8 [R29+UR4+0x1380], R36 ;  /* 0x001380241d007988 */ /* 0x0003e80008000004 */
[----:B0-----:R-:W2:Y:S04]  /*442e0*/  LDL.LU R31, [R1+0x5228] ;  /* 0x00522800011f7983 */ /* 0x001ea80000300800 */
[----:B------:R-:W2:Y:S04]  /*442f0*/  LDL.LU R30, [R1+0x5224] ;  /* 0x00522400011e7983 */ /* 0x000ea80000300800 */
[----:B-1----:R-:W2:Y:S04]  /*44300*/  LDL.LU R32, [R1+0x5220] ;  /* 0x0052200001207983 */ /* 0x002ea80000300800 */
[----:B------:R0:W-:Y:S04]  /*44310*/  STS.U8 [R29+UR4+0x13e0], R38 ;  /* 0x0013e0261d007988 */ /* 0x0001e80008000004 */
[----:B------:R-:W2:Y:S04]  /*44320*/  LDL.LU R34, [R1+0x521c] ;  /* 0x00521c0001227983 */ /* 0x000ea80000300800 */
[----:B------:R-:W2:Y:S04]  /*44330*/  LDL.LU R36, [R1+0x5218] ;  /* 0x0052180001247983 */ /* 0x000ea80000300800 */
[----:B------:R1:W-:Y:S04]  /*44340*/  STS.U8 [R29+UR4+0x13c0], R40 ;  /* 0x0013c0281d007988 */ /* 0x0003e80008000004 */
[----:B------:R1:W-:Y:S04]  /*44350*/  STS.U8 [R29+UR4+0x1580], R0 ;  /* 0x001580001d007988 */ /* 0x0003e80008000004 */
[----:B0-----:R-:W2:Y:S04]  /*44360*/  LDL.LU R38, [R1+0x5214] ;  /* 0x0052140001267983 */ /* 0x001ea80000300800 */
[----:B-1----:R-:W2:Y:S04]  /*44370*/  LDL.LU R40, [R1+0x5210] ;  /* 0x0052100001287983 */ /* 0x002ea80000300800 */
[----:B------:R-:W2:Y:S04]  /*44380*/  LDL.LU R0, [R1+0x520c] ;  /* 0x00520c0001007983 */ /* 0x000ea80000300800 */
[----:B------:R-:W-:Y:S04]  /*44390*/  STS.U8 [R29+UR4+0x15a0], R3 ;  /* 0x0015a0031d007988 */ /* 0x000fe80008000004 */
[----:B------:R-:W-:Y:S04]  /*443a0*/  STS.U8 [R29+UR4+0x15c0], R2 ;  /* 0x0015c0021d007988 */ /* 0x000fe80008000004 */
[----:B--2---:R0:W-:Y:S04]  /*443b0*/  STS.U8 [R29+UR4+0x15e0], R0 ;  /* 0x0015e0001d007988 */ /* 0x0041e80008000004 */
[----:B0-----:R-:W2:Y:S04]  /*443c0*/  LDL.LU R0, [R1+0x5208] ;  /* 0x0052080001007983 */ /* 0x001ea80000300800 */
[----:B------:R-:W2:Y:S04]  /*443d0*/  LDL R3, [R1+0x19d0] ;  /* 0x0019d00001037983 */ /* 0x000ea80000100800 */
[----:B------:R-:W2:Y:S04]  /*443e0*/  LDL R2, [R1+0x21dc] ;  /* 0x0021dc0001027983 */ /* 0x000ea80000100800 */
        /* <DEDUP_REMOVED lines=8> */
[----:B---3--:R-:W-:Y:S04]  /*44470*/  STS.U8 [R29+UR4+0x1ba0], R35 ;  /* 0x001ba0231d007988 */ /* 0x008fe80008000004 */
[----:B------:R-:W-:Y:S04]  /*44480*/  STS.U8 [R29+UR4+0x1b80], R37 ;  /* 0x001b80251d007988 */ /* 0x000fe80008000004 */
[----:B------:R-:W-:Y:S04]  /*44490*/  STS.U8 [R29+UR4+0x1be0], R39 ;  /* 0x001be0271d007988 */ /* 0x000fe80008000004 */
[----:B------:R-:W-:Y:S04]  /*444a0*/  STS.U8 [R29+UR4+0x1bc0], R41 ;  /* 0x001bc0291d007988 */ /* 0x000fe80008000004 */
[----:B------:R-:W-:Y:S04]  /*444b0*/  STS.U8 [R29+UR4+0x1d80], R43 ;  /* 0x001d802b1d007988 */ /* 0x000fe80008000004 */
[----:B----4-:R-:W-:Y:S04]  /*444c0*/  STS.U8 [R29+UR4+0x1da0], R45 ;  /* 0x001da02d1d007988 */ /* 0x010fe80008000004 */
[----:B------:R-:W-:Y:S04]  /*444d0*/  STS.U8 [R29+UR4+0x1dc0], R47 ;  /* 0x001dc02f1d007988 */ /* 0x000fe80008000004 */
[----:B------:R-:W-:Y:S04]  /*444e0*/  STS.U8 [R29+UR4+0x1de0], R49 ;  /* 0x001de0311d007988 */ /* 0x000fe80008000004 */
[----:B------:R-:W-:Y:S04]  /*444f0*/  STS.U8 [R29+UR4+0x1fa0], R51 ;  /* 0x001fa0331d007988 */ /* 0x000fe80008000004 */
[----:B------:R-:W-:Y:S04]  /*44500*/  STS.U8 [R29+UR4+0x1f80], R53 ;  /* 0x001f80351d007988 */ /* 0x000fe80008000004 */
[----:B------:R-:W-:Y:S04]  /*44510*/  STS.U8 [R29+UR4+0x1fe0], R54 ;  /* 0x001fe0361d007988 */ /* 0x000fe80008000004 */
[----:B------:R0:W-:Y:S01]  /*44520*/  STS.U8 [R29+UR4+0x1fc0], R55 ;  /* 0x001fc0371d007988 */ /* 0x0001e20008000004 */
[----:B------:R-:W-:Y:S06]  /*44530*/  BAR.SYNC.DEFER_BLOCKING 0x0 ;  /* 0x0000000000007b1d */ /* 0x000fec0000010000 */
[----:B0-----:R-:W3:Y:S01]  /*44540*/  LDL.LU R29, [R1+0x5204] ;  /* 0x00520400011d7983 */ /* 0x001ee20000300800 */
[----:B--2---:R-:W-:-:S06]  /*44550*/  PRMT R0, RZ, 0x7610, R0 ;  /* 0x00007610ff007816 */ /* 0x004fcc0000000000 */
[----:B------:R-:W2:Y:S04]  /*44560*/  @!P0 LDG.E.U8 R0, desc[UR54][R2.64] ;  /* 0x0000003602008981 */ /* 0x000ea8000c1e1100 */
[----:B--2---:R0:W-:Y:S04]  /*44570*/  STL [R1+0x17dc], R0 ;  /* 0x0017dc0001007387 */ /* 0x0041e80000100800 */
[----:B0-----:R-:W2:Y:S04]  /*44580*/  LDL.LU R0, [R1+0x5200] ;  /* 0x0052000001007983 */ /* 0x001ea80000300800 */
[----:B------:R-:W4:Y:S04]  /*44590*/  LDL R2, [R1+0x21c4] ;  /* 0x0021c40001027983 */ /* 0x000f280000100800 */
[----:B------:R-:W4:Y:S01]  /*445a0*/  LDL R3, [R1+0x21e4] ;  /* 0x0021e40001037983 */ /* 0x000f220000100800 */
[----:B---3--:R-:W-:-:S02]  /*445b0*/  PRMT R29, RZ, 0x7610, R29 ;  /* 0x00007610ff1d7816 */ /* 0x008fc4000000001d */
[----:B----4-:R-:W-:-:S04]  /*445c0*/  @!P1 LOP3.LUT R3, R3, R2, RZ, 0x3c, !PT ;  /* 0x0000000203039212 */ /* 0x010fc800078e3cff */
[----:B------:R-:W-:-:S04]  /*445d0*/  @!P1 LOP3.LUT R2, R3, R2, RZ, 0x3c, !PT ;  /* 0x0000000203029212 */ /* 0x000fc800078e3cff */
[----:B------:R-:W-:-:S05]  /*445e0*/  @!P1 LOP3.LUT R3, R3, R2, RZ, 0x3c, !PT ;  /* 0x0000000203039212 */ /* 0x000fca00078e3cff */
[----:B------:R-:W3:Y:S04]  /*445f0*/  @!P1 LDG.E.U8 R29, desc[UR54][R2.64] ;  /* 0x00000036021d9981 */ /* 0x000ee8000c1e1100 */
[----:B---3--:R0:W-:Y:S04]  /*44600*/  STL [R1+0x17d8], R29 ;  /* 0x0017d81d01007387 */ /* 0x0081e80000100800 */
[----:B0-----:R-:W3:Y:S04]  /*44610*/  LDL.LU R29, [R1+0x51fc] ;  /* 0x0051fc00011d7983 */ /* 0x001ee80000300800 */
[----:B------:R-:W4:Y:S04]  /*44620*/  LDL R2, [R1+0x21c8] ;  /* 0x0021c80001027983 */ /* 0x000f280000100800 */
[----:B------:R-:W4:Y:S01]  /*44630*/  LDL R3, [R1+0x21ec] ;  /* 0x0021ec0001037983 */ /* 0x000f220000100800 */
[----:B--2---:R-:W-:-:S02]  /*44640*/  PRMT R0, RZ, 0x7610, R0 ;  /* 0x00007610ff007816 */ /* 0x004fc40000000000 */
[----:B----4-:R-:W-:-:S04]  /*44650*/  @!P2 LOP3.LUT R3, R3, R2, RZ, 0x3c, !PT ;  /* 0x000000020303a212 */ /* 0x010fc800078e3cff */
[----:B------:R-:W-:-:S04]  /*44660*/  @!P2 LOP3.LUT R2, R3, R2, RZ, 0x3c, !PT ;  /* 0x000000020302a212 */ /* 0x000fc800078e3cff */
[----:B------:R-:W-:-:S05]  /*44670*/  @!P2 LOP3.LUT R3, R3, R2, RZ, 0x3c, !PT ;  /* 0x000000020303a212 */ /* 0x000fca00078e3cff */
        /* <DEDUP_REMOVED lines=7907> */
[----:B------:R-:W-:-:S02]  /*634b0*/  PRMT R7, RZ, 0x7610, R7 ;  /* 0x00007610ff077816 */ /* 0x000fc40000000007 */
[----:B----4-:R-:W-:-:S04]  /*634c0*/  @!P1 LOP3.LUT R3, R3, R2, RZ, 0x3c, !PT ;  /* 0x0000000203039212 */ /* 0x010fc800078e3cff */
[----:B------:R-:W-:-:S04]  /*634d0*/  @!P1 LOP3.LUT R2, R3, R2, RZ, 0x3c, !PT ;  /* 0x0000000203029212 */ /* 0x000fc800078e3cff */
[----:B------:R-:W-:-:S05]  /*634e0*/  @!P1 LOP3.LUT R3, R3, R2, RZ, 0x3c, !PT ;  /* 0x0000000203039212 */ /* 0x000fca00078e3cff */
[----:B------:R0:W4:Y:S04]  /*634f0*/  @!P1 LDG.E.U8 R7, desc[UR54][R2.64] ;  /* 0x0000003602079981 */ /* 0x000128000c1e1100 */
[----:B------:R-:W0:Y:S04]  /*63500*/  LDL R2, [R1+0x3d44] ;  /* 0x003d440001027983 */ /* 0x000e280000100800 */
[----:B------:R-:W0:Y:S01]  /*63510*/  LDL R3, [R1+0x3d68] ;  /* 0x003d680001037983 */ /* 0x000e220000100800 */
[----:B--2---:R-:W-:Y:S02]  /*63520*/  PRMT R0, RZ, 0x7610, R0 ;  /* 0x00007610ff007816 */ /* 0x004fe40000000000 */
[----:B0-----:R-:W-:-:S04]  /*63530*/  @!P2 LOP3.LUT R3, R3, R2, RZ, 0x3c, !PT ;  /* 0x000000020303a212 */ /* 0x001fc800078e3cff */
[----:B------:R-:W-:-:S04]  /*63540*/  @!P2 LOP3.LUT R2, R3, R2, RZ, 0x3c, !PT ;  /* 0x000000020302a212 */ /* 0x000fc800078e3cff */
[----:B------:R-:W-:-:S05]  /*63550*/  @!P2 LOP3.LUT R3, R3, R2, RZ, 0x3c, !PT ;  /* 0x000000020303a212 */ /* 0x000fca00078e3cff */
[----:B------:R-:W2:Y:S04]  /*63560*/  @!P2 LDG.E.U8 R0, desc[UR54][R2.64] ;  /* 0x000000360200a981 */ /* 0x000ea8000c1e1100 */
[----:B----4-:R0:W-:Y:S04]  /*63570*/  STL [R1+0x170], R7 ;  /* 0x0001700701007387 */ /* 0x0101e80000100800 */
[----:B0-----:R-:W4:Y:S04]  /*63580*/  LDL R7, [R1+0x3d98] ;  /* 0x003d980001077983 */ /* 0x001f280000100800 */
[----:B--2---:R0:W-:Y:S04]  /*63590*/  STL [R1+0x16c], R0 ;  /* 0x00016c0001007387 */ /* 0x0041e80000100800 */
[----:B0-----:R-:W2:Y:S04]  /*635a0*/  LDL.LU R0, [R1+0x443c] ;  /* 0x00443c0001007983 */ /* 0x001ea80000300800 */
[----:B------:R-:W2:Y:S04]  /*635b0*/  LDL R2, [R1+0x3d40] ;  /* 0x003d400001027983 */ /* 0x000ea80000100800 */
[----:B------:R-:W2:Y:S01]  /*635c0*/  LDL R3, [R1+0x3d78] ;  /* 0x003d780001037983 */ /* 0x000ea20000100800 */
[----:B---3--:R-:W-:-:S02]  /*635d0*/  PRMT R29, RZ, 0x7610, R29 ;  /* 0x00007610ff1d7816 */ /* 0x008fc4000000001d */
[----:B--2---:R-:W-:-:S04]  /*635e0*/  @!P3 LOP3.LUT R3, R3, R2, RZ, 0x3c, !PT ;  /* 0x000000020303b212 */ /* 0x004fc800078e3cff */
[----:B------:R-:W-:-:S04]  /*635f0*/  @!P3 LOP3.LUT R2, R3, R2, RZ, 0x3c, !PT ;  /* 0x000000020302b212 */ /* 0x000fc800078e3cff */
[----:B------:R-:W-:-:S05]  /*63600*/  @!P3 LOP3.LUT R3, R3, R2, RZ, 0x3c, !PT ;  /* 0x000000020303b212 */ /* 0x000fca00078e3cff */
[----:B------:R-:W2:Y:S04]  /*63610*/  @!P3 LDG.E.U8 R29, desc[UR54][R2.64] ;  /* 0x00000036021db981 */ /* 0x000ea8000c1e1100 */
[----:B--2---:R0:W-:Y:S04]  /*63620*/  STL [R1+0x168], R29 ;  /* 0x0001681d01007387 */ /* 0x0041e80000100800 */
[----:B0-----:R-:W2:Y:S04]  /*63630*/  LDL.LU R29, [R1+0x4438] ;  /* 0x00443800011d7983 */ /* 0x001ea80000300800 */
[----:B------:R-:W3:Y:S04]  /*63640*/  LDL R2, [R1+0x3d3c] ;  /* 0x003d3c0001027983 */ /* 0x000ee80000100800 */
[----:B------:R-:W3:Y:S01]  /*63650*/  LDL R3, [R1+0x3d74] ;  /* 0x003d740001037983 */ /* 0x000ee20000100800 */
[----:B------:R-:W-:-:S02]  /*63660*/  PRMT R0, RZ, 0x7610, R0 ;  /* 0x00007610ff007816 */ /* 0x000fc40000000000 */
[----:B---3--:R-:W-:-:S04]  /*63670*/  @!P0 LOP3.LUT R3, R3, R2, RZ, 0x3c, !PT ;  /* 0x0000000203038212 */ /* 0x008fc800078e3cff */
[----:B------:R-:W-:-:S04]  /*63680*/  @!P0 LOP3.LUT R2, R3, R2, RZ, 0x3c, !PT ;  /* 0x0000000203028212 */ /* 0x000fc800078e3cff */
[----:B------:R-:W-:-:S05]  /*63690*/  @!P0 LOP3.LUT R3, R3, R2, RZ, 0x3c, !PT ;  /* 0x0000000203038212 */ /* 0x000fca00078e3cff */
[----:B------:R-:W3:Y:S04]  /*636a0*/  @!P0 LDG.E.U8 R0, desc[UR54][R2.64] ;  /* 0x0000003602008981 */ /* 0x000ee8000c1e1100 */
[----:B---3--:R0:W-:Y:S04]  /*636b0*/  STL [R1+0x164], R0 ;  /* 0x0001640001007387 */ /* 0x0081e80000100800 */
[----:B0-----:R-:W3:Y:S04]  /*636c0*/  LDL.LU R0, [R1+0x4434] ;  /* 0x0044340001007983 */ /* 0x001ee80000300800 */
[----:B------:R-:W3:Y:S04]  /*636d0*/  LDL R2, [R1+0x3d50] ;  /* 0x003d500001027983 */ /* 0x000ee80000100800 */
[----:B------:R-:W3:Y:S01]  /*636e0*/  LDL R3, [R1+0x3d8c] ;  /* 0x003d8c0001037983 */ /* 0x000ee20000100800 */
[----:B--2---:R-:W-:-:S02]  /*636f0*/  PRMT R29, RZ, 0x7610, R29 ;  /* 0x00007610ff1d7816 */ /* 0x004fc4000000001d */
[----:B---3--:R-:W-:-:S04]  /*63700*/  @!P1 LOP3.LUT R3, R3, R2, RZ, 0x3c, !PT ;  /* 0x0000000203039212 */ /* 0x008fc800078e3cff */
        /* <DEDUP_REMOVED lines=11> */
[----:B------:R-:W3:Y:S01]  /*637c0*/  @!P2 LDG.E.U8 R0, desc[UR54][R2.64] ;  /* 0x000000360200a981 */ /* 0x000ee2000c1e1100 */
[----:B------:R-:W-:-:S03]  /*637d0*/  PRMT R6, RZ, 0x7610, R6 ;  /* 0x00007610ff067816 */ /* 0x000fc60000000006 */
[----:B---3--:R0:W-:Y:S04]  /*637e0*/  STL [R1+0x15c], R0 ;  /* 0x00015c0001007387 */ /* 0x0081e80000100800 */
[----:B0-----:R-:W3:Y:S04]  /*637f0*/  LDL.LU R0, [R1+0x442c] ;  /* 0x00442c0001007983 */ /* 0x001ee80000300800 */
[----:B------:R-:W3:Y:S01]  /*63800*/  LDL R3, [R1+0x3d60] ;  /* 0x003d600001037983 */ /* 0x000ee20000100800 */
[----:B----4-:R-:W-:Y:S01]  /*63810*/  @!P3 IMAD.MOV.U32 R2, RZ, RZ, R7 ;  /* 0x000000ffff02b224 */ /* 0x010fe200078e0007 */
[----:B--2---:R-:W-:-:S02]  /*63820*/  PRMT R29, RZ, 0x7610, R29 ;  /* 0x00007610ff1d7816 */ /* 0x004fc4000000001d */
[----:B------:R-:W2:Y:S04]  /*63830*/  LDL R7, [R1+0x4190] ;  /* 0x0041900001077983 */ /* 0x000ea80000100800 */
[----:B---3--:R0:W3:Y:S04]  /*63840*/  @!P3 LDG.E.U8 R6, desc[UR54][R2.64] ;  /* 0x000000360206b981 */ /* 0x0080e8000c1e1100 */
[----:B------:R-:W0:Y:S04]  /*63850*/  LDL R2, [R1+0x3d5c] ;  /* 0x003d5c0001027983 */ /* 0x000e280000100800 */
[----:B------:R-:W0:Y:S02]  /*63860*/  LDL R3, [R1+0x3d94] ;  /* 0x003d940001037983 */ /* 0x000e240000100800 */
[----:B0-----:R-:W-:-:S04]  /*63870*/  @!P0 LOP3.LUT R3, R3, R2, RZ, 0x3c, !PT ;  /* 0x0000000203038212 */ /* 0x001fc800078e3cff */
[----:B------:R-:W-:-:S04]  /*63880*/  @!P0 LOP3.LUT R2, R3, R2, RZ, 0x3c, !PT ;  /* 0x0000000203028212 */ /* 0x000fc800078e3cff */
[----:B------:R-:W-:-:S05]  /*63890*/  @!P0 LOP3.LUT R3, R3, R2, RZ, 0x3c, !PT ;  /* 0x0000000203038212 */ /* 0x000fca00078e3cff */
[----:B------:R-:W4:Y:S04]  /*638a0*/  @!P0 LDG.E.U8 R29, desc[UR54][R2.64] ;  /* 0x00000036021d8981 */ /* 0x000f28000c1e1100 */
[----:B---3--:R0:W-:Y:S04]  /*638b0*/  STL [R1+0x158], R6 ;  /* 0x0001580601007387 */ /* 0x0081e80000100800 */
[----:B0-----:R-:W2:Y:S04]  /*638c0*/  LDL R6, [R1+0x41bc] ;  /* 0x0041bc0001067983 */ /* 0x001ea80000100800 */
[----:B----4-:R0:W-:Y:S04]  /*638d0*/  STL [R1+0x154], R29 ;  /* 0x0001541d01007387 */ /* 0x0101e80000100800 */
[----:B0-----:R-:W3:Y:S04]  /*638e0*/  LDL.LU R29, [R1+0x4428] ;  /* 0x00442800011d7983 */ /* 0x001ee80000300800 */
[----:B------:R-:W4:Y:S04]  /*638f0*/  LDL R2, [R1+0x3d70] ;  /* 0x003d700001027983 */ /* 0x000f280000100800 */
[----:B------:R-:W4:Y:S01]  /*63900*/  LDL R3, [R1+0x3dac] ;  /* 0x003dac0001037983 */ /* 0x000f220000100800 */
[----:B------:R-:W-:-:S02]  /*63910*/  PRMT R0, RZ, 0x7610, R0 ;  /* 0x00007610ff007816 */ /* 0x000fc40000000000 */
[----:B----4-:R-:W-:-:S04]  /*63920*/  @!P1 LOP3.LUT R3, R3, R2, RZ, 0x3c, !PT ;  /* 0x0000000203039212 */ /* 0x010fc800078e3cff */
[----:B------:R-:W-:-:S04]  /*63930*/  @!P1 LOP3.LUT R2, R3, R2, RZ, 0x3c, !PT ;  /* 0x0000000203029212 */ /* 0x000fc800078e3cff */
[----:B------:R-:W-:-:S05]  /*63940*/  @!P1 LOP3.LUT R3, R3, R2, RZ, 0x3c, !PT ;  /* 0x0000000203039212 */ /* 0x000fca00078e3cff */
[----:B------:R-:W4:Y:S04]  /*63950*/  @!P1 LDG.E.U8 R0, desc[UR54][R2.64] ;  /* 0x0000003602009981 */ /* 0x000f28000c1e1100 */
[----:B----4-:R0:W-:Y:S04]  /*63960*/  STL [R1+0x150], R0 ;  /* 0x0001500001007387 */ /* 0x0101e80000100800 */
[----:B0-----:R-:W4:Y:S04]  /*63970*/  LDL.LU R0, [R1+0x4424] ;  /* 0x0044240001007983 */ /* 0x001f280000300800 */
        /* <DEDUP_REMOVED lines=11> */
[----:B----4-:R-:W-:-:S02]  /*63a30*/  PRMT R0, RZ, 0x7610, R0 ;  /* 0x00007610ff007816 */ /* 0x010fc40000000000 */
[----:B---3--:R-:W-:-:S04]  /*63a40*/  @!P3 LOP3.LUT R3, R3, R2, RZ, 0x3c, !PT ;  /* 0x000000020303b212 */ /* 0x008fc800078e3cff */
[----:B------:R-:W-:-:S04]  /*63a50*/  @!P3 LOP3.LUT R2, R3, R2, RZ, 0x3c, !PT ;  /* 0x000000020302b212 */ /* 0x000fc800078e3cff */
[----:B------:R-:W-:-:S05]  /*63a60*/  @!P3 LOP3.LUT R3, R3, R2, RZ, 0x3c, !PT ;  /* 0x000000020303b212 */ /* 0x000fca00078e3cff */
[----:B------:R-:W3:Y:S01]  /*63a70*/  @!P3 LDG.E.U8 R0, desc[UR54][R2.64] ;  /* 0x000000360200b981 */ /* 0x000ee2000c1e1100 */
[----:B------:R-:W-:-:S06]  /*63a80*/  PRMT R4, RZ, 0x7610, R4 ;  /* 0x00007610ff047816 */ /* 0x000fcc0000000004 */
[----:B------:R0:W4:Y:S04]  /*63a90*/  @!P1 LDG.E.U8 R4, desc[UR54][R6.64] ;  /* 0x0000003606049981 */ /* 0x000128000c1e1100 */
[----:B---3--:R1:W-:Y:S04]  /*63aa0*/  STL [R1+0x148], R0 ;  /* 0x0001480001007387 */ /* 0x0083e80000100800 */
[----:B-1----:R-:W3:Y:S04]  /*63ab0*/  LDL.LU R0, [R1+0x441c] ;  /* 0x00441c0001007983 */ /* 0x002ee80000300800 */
[----:B------:R-:W2:Y:S04]  /*63ac0*/  LDL R2, [R1+0x417c] ;  /* 0x00417c0001027983 */ /* 0x000ea80000100800 */
[----:B------:R-:W2:Y:S04]  /*63ad0*/  LDL R3, [R1+0x41a4] ;  /* 0x0041a40001037983 */ /* 0x000ea80000100800 */
[----:B------:R-:W0:Y:S04]  /*63ae0*/  LDL R6, [R1+0x41a0] ;  /* 0x0041a00001067983 */ /* 0x000e280000100800 */
[----:B------:R-:W0:Y:S01]  /*63af0*/  LDL R7, [R1+0x41b8] ;  /* 0x0041b80001077983 */ /* 0x000e220000100800 */
[----:B------:R-:W-:-:S02]  /*63b00*/  PRMT R5, RZ, 0x7610, R5 ;  /* 0x00007610ff057816 */ /* 0x000fc40000000005 */
[----:B--2---:R-:W-:-:S04]  /*63b10*/  @!P0 LOP3.LUT R3, R3, R2, RZ, 0x3c, !PT ;  /* 0x0000000203038212 */ /* 0x004fc800078e3cff */
[----:B------:R-:W-:Y:S02]  /*63b20*/  @!P0 LOP3.LUT R2, R3, R2, RZ, 0x3c, !PT ;  /* 0x0000000203028212 */ /* 0x000fe400078e3cff */
[----:B0-----:R-:W-:Y:S02]  /*63b30*/  @!P2 LOP3.LUT R7, R7, R6, RZ, 0x3c, !PT ;  /* 0x000000060707a212 */ /* 0x001fe400078e3cff */
[----:B------:R-:W-:Y:S02]  /*63b40*/  @!P0 LOP3.LUT R3, R3, R2, RZ, 0x3c, !PT ;  /* 0x0000000203038212 */ /* 0x000fe400078e3cff */
[----:B------:R-:W-:-:S03]  /*63b50*/  @!P2 LOP3.LUT R6, R7, R6, RZ, 0x3c, !PT ;  /* 0x000000060706a212 */ /* 0x000fc600078e3cff */
[----:B------:R0:W2:Y:S01]  /*63b60*/  @!P0 LDG.E.U8 R5, desc[UR54][R2.64] ;  /* 0x0000003602058981 */ /* 0x0000a2000c1e1100 */
[----:B------:R-:W-:Y:S02]  /*63b70*/  @!P2 LOP3.LUT R7, R7, R6, RZ, 0x3c, !PT ;  /* 0x000000060707a212 */ /* 0x000fe400078e3cff */
[----:B0-----:R-:W-:-:S06]  /*63b80*/  PRMT R3, RZ, 0x7610, R3 ;  /* 0x00007610ff037816 */ /* 0x001fcc0000000003 */
[----:B------:R0:W2:Y:S04]  /*63b90*/  @!P2 LDG.E.U8 R3, desc[UR54][R6.64] ;  /* 0x000000360603a981 */ /* 0x0000a8000c1e1100 */
[----:B------:R-:W0:Y:S04]  /*63ba0*/  LDL R6, [R1+0x419c] ;  /* 0x00419c0001067983 */ /* 0x000e280000100800 */
[----:B------:R-:W0:Y:S01]  /*63bb0*/  LDL R7, [R1+0x41b4] ;  /* 0x0041b40001077983 */ /* 0x000e220000100800 */
[----:B------:R-:W-:Y:S02]  /*63bc0*/  PRMT R2, RZ, 0x7610, R2 ;  /* 0x00007610ff027816 */ /* 0x000fe40000000002 */
[----:B0-----:R-:W-:-:S04]  /*63bd0*/  @!P3 LOP3.LUT R7, R7, R6, RZ, 0x3c, !PT ;  /* 0x000000060707b212 */ /* 0x001fc800078e3cff */
[----:B------:R-:W-:-:S04]  /*63be0*/  @!P3 LOP3.LUT R6, R7, R6, RZ, 0x3c, !PT ;  /* 0x000000060706b212 */ /* 0x000fc800078e3cff */
[----:B------:R-:W-:-:S05]  /*63bf0*/  @!P3 LOP3.LUT R7, R7, R6, RZ, 0x3c, !PT ;  /* 0x000000060707b212 */ /* 0x000fca00078e3cff */
[----:B------:R0:W2:Y:S04]  /*63c00*/  @!P3 LDG.E.U8 R2, desc[UR54][R6.64] ;  /* 0x000000360602b981 */ /* 0x0000a8000c1e1100 */
[----:B------:R-:W0:Y:S04]  /*63c10*/  LDL R6, [R1+0x3d90] ;  /* 0x003d900001067983 */ /* 0x000e280000100800 */
[----:B------:R-:W0:Y:S01]  /*63c20*/  LDL R7, [R1+0x3dcc] ;  /* 0x003dcc0001077983 */ /* 0x000e220000100800 */
[----:B---3--:R-:W-:Y:S02]  /*63c30*/  PRMT R0, RZ, 0x7610, R0 ;  /* 0x00007610ff007816 */ /* 0x008fe40000000000 */
[----:B0-----:R-:W-:-:S04]  /*63c40*/  @!P1 LOP3.LUT R7, R7, R6, RZ, 0x3c, !PT ;  /* 0x0000000607079212 */ /* 0x001fc800078e3cff */
[----:B------:R-:W-:-:S04]  /*63c50*/  @!P1 LOP3.LUT R6, R7, R6, RZ, 0x3c, !PT ;  /* 0x0000000607069212 */ /* 0x000fc800078e3cff */
[----:B------:R-:W-:-:S05]  /*63c60*/  @!P1 LOP3.LUT R7, R7, R6, RZ, 0x3c, !PT ;  /* 0x0000000607079212 */ /* 0x000fca00078e3cff */
[----:B------:R-:W3:Y:S04]  /*63c70*/  @!P1 LDG.E.U8 R0, desc[UR54][R6.64] ;  /* 0x0000003606009981 */ /* 0x000ee8000c1e1100 */
[----:B---3--:R0:W-:Y:S04]  /*63c80*/  STL [R1+0x144], R0 ;  /* 0x0001440001007387 */ /* 0x0081e80000100800 */
[----:B0-----:R-:W3:Y:S04]  /*63c90*/  LDL.LU R0, [R1+0x4418] ;  /* 0x0044180001007983 */ /* 0x001ee80000300800 */
[----:B------:R-:W2:Y:S04]  /*63ca0*/  LDL R6, [R1+0x3da4] ;  /* 0x003da40001067983 */ /* 0x000ea80000100800 */
[----:B------:R-:W2:Y:S01]  /*63cb0*/  LDL R7, [R1+0x3dc8] ;  /* 0x003dc80001077983 */ /* 0x000ea20000100800 */
[----:B------:R-:W-:-:S02]  /*63cc0*/  PRMT R29, RZ, 0x7610, R29 ;  /* 0x00007610ff1d7816 */ /* 0x000fc4000000001d */
[----:B--2---:R-:W-:-:S04]  /*63cd0*/  @!P2 LOP3.LUT R7, R7, R6, RZ, 0x3c, !PT ;  /* 0x000000060707a212 */ /* 0x004fc800078e3cff */
[----:B------:R-:W-:-:S04]  /*63ce0*/  @!P2 LOP3.LUT R6, R7, R6, RZ, 0x3c, !PT ;  /* 0x000000060706a212 */ /* 0x000fc800078e3cff */
[----:B------:R-:W-:-:S05]  /*63cf0*/  @!P2 LOP3.LUT R7, R7, R6, RZ, 0x3c, !PT ;  /* 0x000000060707a212 */ /* 0x000fca00078e3cff */
[----:B------:R-:W2:Y:S04]  /*63d00*/  @!P2 LDG.E.U8 R29, desc[UR54][R6.64] ;  /* 0x00000036061da981 */ /* 0x000ea8000c1e1100 */
        /* <DEDUP_REMOVED lines=377> */
[----:B------:R0:W3:Y:S04]  /*654a0*/  @!P0 LDG.E.U8 R57, desc[UR54][R6.64] ;  /* 0x0000003606398981 */ /* 0x0000e8000c1e1100 */
[----:B------:R-:W0:Y:S04]  /*654b0*/  LDL R6, [R1+0x3ef0] ;  /* 0x003ef00001067983 */ /* 0x000e280000100800 */
[----:B------:R-:W0:Y:S01]  /*654c0*/  LDL R7, [R1+0x3f2c] ;  /* 0x003f2c0001077983 */ /* 0x000e220000100800 */
[----:B--2---:R-:W-:Y:S02]  /*654d0*/  PRMT R0, RZ, 0x7610, R0 ;  /* 0x00007610ff007816 */ /* 0x004fe40000000000 */
[----:B0-----:R-:W-:-:S04]  /*654e0*/  @!P1 LOP3.LUT R7, R7, R6, RZ, 0x3c, !PT ;  /* 0x0000000607079212 */ /* 0x001fc800078e3cff */
[----:B------:R-:W-:-:S04]  /*654f0*/  @!P1 LOP3.LUT R6, R7, R6, RZ, 0x3c, !PT ;  /* 0x0000000607069212 */ /* 0x000fc800078e3cff */
[----:B------:R-:W-:-:S05]  /*65500*/  @!P1 LOP3.LUT R7, R7, R6, RZ, 0x3c, !PT ;  /* 0x0000000607079212 */ /* 0x000fca00078e3cff */
[----:B------:R-:W2:Y:S04]  /*65510*/  @!P1 LDG.E.U8 R0, desc[UR54][R6.64] ;  /* 0x0000003606009981 */ /* 0x000ea8000c1e1100 */
[----:B---3--:R0:W-:Y:S04]  /*65520*/  STL [R1+0x98], R57 ;  /* 0x0000983901007387 */ /* 0x0081e80000100800 */
[----:B0-----:R-:W3:Y:S04]  /*65530*/  LDL R57, [R1+0x3f48] ;  /* 0x003f480001397983 */ /* 0x001ee80000100800 */
[----:B--2---:R0:W-:Y:S04]  /*65540*/  STL [R1+0x94], R0 ;  /* 0x0000940001007387 */ /* 0x0041e80000100800 */
[----:B0-----:R-:W2:Y:S04]  /*65550*/  LDL.LU R0, [R1+0x436c] ;  /* 0x00436c0001007983 */ /* 0x001ea80000300800 */
        /* <DEDUP_REMOVED lines=33> */
[----:B------:R-:W2:Y:S01]  /*65770*/  @!P1 LDG.E.U8 R0, desc[UR54][R6.64] ;  /* 0x0000003606009981 */ /* 0x000ea2000c1e1100 */
[----:B------:R-:W-:-:S03]  /*65780*/  PRMT R29, RZ, 0x7610, R29 ;  /* 0x00007610ff1d7816 */ /* 0x000fc6000000001d */
[----:B--2---:R0:W-:Y:S04]  /*65790*/  STL [R1+0x84], R0 ;  /* 0x0000840001007387 */ /* 0x0041e80000100800 */
[----:B0-----:R-:W2:Y:S04]  /*657a0*/  LDL.LU R0, [R1+0x435c] ;  /* 0x00435c0001007983 */ /* 0x001ea80000300800 */
[----:B------:R-:W2:Y:S01]  /*657b0*/  LDL R7, [R1+0x3f24] ;  /* 0x003f240001077983 */ /* 0x000ea20000100800 */
[----:B---3--:R-:W-:-:S03]  /*657c0*/  @!P2 IMAD.MOV.U32 R6, RZ, RZ, R57 ;  /* 0x000000ffff06a224 */ /* 0x008fc600078e0039 */
[----:B------:R-:W3:Y:S04]  /*657d0*/  LDL R57, [R1+0x3f78] ;  /* 0x003f780001397983 */ /* 0x000ee80000100800 */
[----:B--2---:R-:W2:Y:S04]  /*657e0*/  @!P2 LDG.E.U8 R29, desc[UR54][R6.64] ;  /* 0x00000036061da981 */ /* 0x004ea8000c1e1100 */
        /* <DEDUP_REMOVED lines=17> */
[----:B------:R0:W2:Y:S04]  /*65900*/  @!P0 LDG.E.U8 R59, desc[UR54][R6.64] ;  /* 0x00000036063b8981 */ /* 0x0000a8000c1e1100 */
[----:B------:R-:W0:Y:S04]  /*65910*/  LDL R6, [R1+0x3f30] ;  /* 0x003f300001067983 */ /* 0x000e280000100800 */
[----:B------:R-:W0:Y:S01]  /*65920*/  LDL R7, [R1+0x3f6c] ;  /* 0x003f6c0001077983 */ /* 0x000e220000100800 */
[----:B------:R-:W-:Y:S02]  /*65930*/  PRMT R58, RZ, 0x7610, R58 ;  /* 0x00007610ff3a7816 */ /* 0x000fe4000000003a */
[----:B0-----:R-:W-:-:S04]  /*65940*/  @!P1 LOP3.LUT R7, R7, R6, RZ, 0x3c, !PT ;  /* 0x0000000607079212 */ /* 0x001fc800078e3cff */
[----:B------:R-:W-:-:S04]  /*65950*/  @!P1 LOP3.LUT R6, R7, R6, RZ, 0x3c, !PT ;  /* 0x0000000607069212 */ /* 0x000fc800078e3cff */
[----:B------:R-:W-:Y:S01]  /*65960*/  @!P1 LOP3.LUT R7, R7, R6, RZ, 0x3c, !PT ;  /* 0x0000000607079212 */ /* 0x000fe200078e3cff */
[----:B--2---:R0:W-:Y:S04]  /*65970*/  STL [R1+0x78], R59 ;  /* 0x0000783b01007387 */ /* 0x0041e80000100800 */
[----:B------:R1:W2:Y:S01]  /*65980*/  @!P1 LDG.E.U8 R58, desc[UR54][R6.64] ;  /* 0x00000036063a9981 */ /* 0x0002a2000c1e1100 */
[----:B------:R-:W-:-:S03]  /*65990*/  PRMT R29, RZ, 0x7610, R29 ;  /* 0x00007610ff1d7816 */ /* 0x000fc6000000001d */
[----:B0-----:R-:W2:Y:S04]  /*659a0*/  LDL R59, [R1+0x3f8c] ;  /* 0x003f8c00013b7983 */ /* 0x001ea80000100800 */
[----:B------:R-:W1:Y:S04]  /*659b0*/  LDL R6, [R1+0x3f44] ;  /* 0x003f440001067983 */ /* 0x000e680000100800 */
[----:B------:R-:W1:Y:S02]  /*659c0*/  LDL R7, [R1+0x3f68] ;  /* 0x003f680001077983 */ /* 0x000e640000100800 */
[----:B-1----:R-:W-:-:S04]  /*659d0*/  @!P2 LOP3.LUT R7, R7, R6, RZ, 0x3c, !PT ;  /* 0x000000060707a212 */ /* 0x002fc800078e3cff */
[----:B------:R-:W-:-:S04]  /*659e0*/  @!P2 LOP3.LUT R6, R7, R6, RZ, 0x3c, !PT ;  /* 0x000000060706a212 */ /* 0x000fc800078e3cff */
[----:B------:R-:W-:-:S05]  /*659f0*/  @!P2 LOP3.LUT R7, R7, R6, RZ, 0x3c, !PT ;  /* 0x000000060707a212 */ /* 0x000fca00078e3cff */
[----:B------:R-:W3:Y:S04]  /*65a00*/  @!P2 LDG.E.U8 R29, desc[UR54][R6.64] ;  /* 0x00000036061da981 */ /* 0x000ee8000c1e1100 */
[----:B--2---:R0:W-:Y:S04]  /*65a10*/  STL [R1+0x74], R58 ;  /* 0x0000743a01007387 */ /* 0x0041e80000100800 */
[----:B0-----:R-:W2:Y:S04]  /*65a20*/  LDL R58, [R1+0x3f88] ;  /* 0x003f8800013a7983 */ /* 0x001ea80000100800 */
[----:B---3--:R0:W-:Y:S04]  /*65a30*/  STL [R1+0x70], R29 ;  /* 0x0000701d01007387 */ /* 0x0081e80000100800 */
[----:B0-----:R-:W3:Y:S04]  /*65a40*/  LDL.LU R29, [R1+0x4350] ;  /* 0x00435000011d7983 */ /* 0x001ee80000300800 */
[----:B------:R-:W2:Y:S01]  /*65a50*/  LDL R7, [R1+0x3f40] ;  /* 0x003f400001077983 */ /* 0x000ea20000100800 */
[----:B------:R-:W-:Y:S01]  /*65a60*/  PRMT R0, RZ, 0x7610, R0 ;  /* 0x00007610ff007816 */ /* 0x000fe20000000000 */
[----:B------:R-:W-:-:S02]  /*65a70*/  @!P3 IMAD.MOV.U32 R6, RZ, RZ, R57 ;  /* 0x000000ffff06b224 */ /* 0x000fc400078e0039 */
        /* <DEDUP_REMOVED lines=11> */
[----:B------:R-:W3:Y:S01]  /*65b30*/  LDL R7, [R1+0x3f50] ;  /* 0x003f500001077983 */ /* 0x000ee20000100800 */
[----:B------:R-:W-:Y:S01]  /*65b40*/  PRMT R55, RZ, 0x7610, R55 ;  /* 0x00007610ff377816 */ /* 0x000fe20000000037 */
[----:B0-----:R-:W-:Y:S02]  /*65b50*/  @!P1 IMAD.MOV.U32 R6, RZ, RZ, R59 ;  /* 0x000000ffff069224 */ /* 0x001fe400078e003b */
[----:B--2---:R0:W-:Y:S01]  /*65b60*/  STL [R1+0x68], R56 ;  /* 0x0000683801007387 */ /* 0x0041e20000100800 */
[----:B------:R-:W-:-:S03]  /*65b70*/  PRMT R54, RZ, 0x7610, R54 ;  /* 0x00007610ff367816 */ /* 0x000fc60000000036 */
[----:B------:R-:W2:Y:S04]  /*65b80*/  LDL R59, [R1+0x3f70] ;  /* 0x003f7000013b7983 */ /* 0x000ea80000100800 */
[----:B---3--:R1:W3:Y:S04]  /*65b90*/  @!P1 LDG.E.U8 R55, desc[UR54][R6.64] ;  /* 0x0000003606379981 */ /* 0x0082e8000c1e1100 */
[----:B0-----:R-:W2:Y:S04]  /*65ba0*/  LDL R56, [R1+0x3f94] ;  /* 0x003f940001387983 */ /* 0x001ea80000100800 */
[----:B------:R-:W2:Y:S01]  /*65bb0*/  LDL R7, [R1+0x3f64] ;  /* 0x003f640001077983 */ /* 0x000ea20000100800 */
[----:B-1----:R-:W-:-:S03]  /*65bc0*/  @!P2 IMAD.MOV.U32 R6, RZ, RZ, R58 ;  /* 0x000000ffff06a224 */ /* 0x002fc600078e003a */
[----:B---3--:R0:W-:Y:S01]  /*65bd0*/  STL [R1+0x64], R55 ;  /* 0x0000643701007387 */ /* 0x0081e20000100800 */
[----:B------:R-:W-:-:S03]  /*65be0*/  PRMT R11, RZ, 0x7610, R11 ;  /* 0x00007610ff0b7816 */ /* 0x000fc6000000000b */
[----:B------:R-:W3:Y:S04]  /*65bf0*/  LDL R58, [R1+0x3f84] ;  /* 0x003f8400013a7983 */ /* 0x000ee80000100800 */
[----:B--2---:R1:W2:Y:S04]  /*65c00*/  @!P2 LDG.E.U8 R54, desc[UR54][R6.64] ;  /* 0x000000360636a981 */ /* 0x0042a8000c1e1100 */
[----:B0-----:R-:W3:Y:S04]  /*65c10*/  LDL R55, [R1+0x3fac] ;  /* 0x003fac0001377983 */ /* 0x001ee80000100800 */
[----:B------:R-:W3:Y:S01]  /*65c20*/  LDL R7, [R1+0x3f60] ;  /* 0x003f600001077983 */ /* 0x000ee20000100800 */
[----:B-1----:R-:W-:-:S03]  /*65c30*/  @!P3 IMAD.MOV.U32 R6, RZ, RZ, R57 ;  /* 0x000000ffff06b224 */ /* 0x002fc600078e0039 */
[----:B--2---:R0:W-:Y:S01]  /*65c40*/  STL [R1+0x60], R54 ;  /* 0x0000603601007387 */ /* 0x0041e20000100800 */
[----:B------:R-:W-:Y:S02]  /*65c50*/  PRMT R20, RZ, 0x7610, R20 ;  /* 0x00007610ff147816 */ /* 0x000fe40000000014 */
[----:B------:R-:W-:Y:S02]  /*65c60*/  PRMT R13, RZ, 0x7610, R13 ;  /* 0x00007610ff0d7816 */ /* 0x000fe4000000000d */
[----:B------:R-:W-:Y:S01]  /*65c70*/  PRMT R8, RZ, 0x7610, R8 ;  /* 0x00007610ff087816 */ /* 0x000fe20000000008 */
[----:B------:R-:W2:Y:S04]  /*65c80*/  LDL R57, [R1+0x3f80] ;  /* 0x003f800001397983 */ /* 0x000ea80000100800 */
[----:B---3--:R1:W3:Y:S04]  /*65c90*/  @!P3 LDG.E.U8 R11, desc[UR54][R6.64] ;  /* 0x00000036060bb981 */ /* 0x0082e8000c1e1100 */
[----:B0-----:R-:W2:Y:S04]  /*65ca0*/  LDL R54, [R1+0x3fa8] ;  /* 0x003fa80001367983 */ /* 0x001ea80000100800 */
[----:B------:R-:W2:Y:S01]  /*65cb0*/  LDL R7, [R1+0x3f5c] ;  /* 0x003f5c0001077983 */ /* 0x000ea20000100800 */
[----:B-1----:R-:W-:-:S05]  /*65cc0*/  @!P0 IMAD.MOV.U32 R6, RZ, RZ, R56 ;  /* 0x000000ffff068224 */ /* 0x002fca00078e0038 */
[----:B--2---:R0:W2:Y:S02]  /*65cd0*/  @!P0 LDG.E.U8 R20, desc[UR54][R6.64] ;  /* 0x0000003606148981 */ /* 0x0040a4000c1e1100 */
[----:B0-----:R-:W-:Y:S02]  /*65ce0*/  @!P1 IMAD.MOV.U32 R6, RZ, RZ, R55 ;  /* 0x000000ffff069224 */ /* 0x001fe400078e0037 */
[----:B------:R-:W-:-:S05]  /*65cf0*/  @!P1 IMAD.MOV.U32 R7, RZ, RZ, R59 ;  /* 0x000000ffff079224 */ /* 0x000fca00078e003b */
[----:B------:R0:W4:Y:S02]  /*65d00*/  @!P1 LDG.E.U8 R13, desc[UR54][R6.64] ;  /* 0x00000036060d9981 */ /* 0x000124000c1e1100 */
[----:B0-----:R-:W-:Y:S02]  /*65d10*/  @!P2 IMAD.MOV.U32 R6, RZ, RZ, R54 ;  /* 0x000000ffff06a224 */ /* 0x001fe400078e0036 */
[----:B------:R-:W-:-:S05]  /*65d20*/  @!P2 IMAD.MOV.U32 R7, RZ, RZ, R58 ;  /* 0x000000ffff07a224 */ /* 0x000fca00078e003a */
[----:B------:R-:W4:Y:S04]  /*65d30*/  @!P2 LDG.E.U8 R8, desc[UR54][R6.64] ;  /* 0x000000360608a981 */ /* 0x000f28000c1e1100 */
[----:B---3--:R0:W-:Y:S04]  /*65d40*/  STL [R1+0x5c], R11 ;  /* 0x00005c0b01007387 */ /* 0x0081e80000100800 */
[----:B------:R-:W3:Y:S04]  /*65d50*/  LDL R56, [R1+0x3f7c] ;  /* 0x003f7c0001387983 */ /* 0x000ee80000100800 */
[----:B0-----:R-:W3:Y:S04]  /*65d60*/  LDL R11, [R1+0x3fb8] ;  /* 0x003fb800010b7983 */ /* 0x001ee80000100800 */
[----:B--2---:R0:W-:Y:S04]  /*65d70*/  STL [R1+0x58], R20 ;  /* 0x0000581401007387 */ /* 0x0041e80000100800 */
[----:B------:R-:W2:Y:S04]  /*65d80*/  LDL R55, [R1+0x3f90] ;  /* 0x003f900001377983 */ /* 0x000ea80000100800 */
[----:B0-----:R-:W2:Y:S04]  /*65d90*/  LDL R20, [R1+0x3fb4] ;  /* 0x003fb40001147983 */ /* 0x001ea80000100800 */
[----:B----4-:R0:W-:Y:S04]  /*65da0*/  STL [R1+0x54], R13 ;  /* 0x0000540d01007387 */ /* 0x0101e80000100800 */
[----:B------:R-:W4:Y:S04]  /*65db0*/  LDL R54, [R1+0x3fa4] ;  /* 0x003fa40001367983 */ /* 0x000f280000100800 */
[----:B0-----:R-:W4:Y:S04]  /*65dc0*/  LDL R13, [R1+0x3fcc] ;  /* 0x003fcc00010d7983 */ /* 0x001f280000100800 */
[----:B------:R0:W-:Y:S01]  /*65dd0*/  STL [R1+0x50], R8 ;  /* 0x0000500801007387 */ /* 0x0001e20000100800 */
[----:B------:R-:W-:Y:S01]  /*65de0*/  PRMT R10, RZ, 0x7610, R10 ;  /* 0x00007610ff0a7816 */ /* 0x000fe2000000000a */
[----:B------:R-:W-:-:S02]  /*65df0*/  @!P3 IMAD.MOV.U32 R7, RZ, RZ, R57 ;  /* 0x000000ffff07b224 */ /* 0x000fc400078e0039 */
[----:B0-----:R-:W4:Y:S01]  /*65e00*/  LDL R8, [R1+0x3fc8] ;  /* 0x003fc80001087983 */ /* 0x001f220000100800 */
[----:B---3--:R-:W-:Y:S01]  /*65e10*/  @!P3 IMAD.MOV.U32 R6, RZ, RZ, R11 ;  /* 0x000000ffff06b224 */ /* 0x008fe200078e000b */
[----:B------:R-:W-:Y:S02]  /*65e20*/  PRMT R16, RZ, 0x7610, R16 ;  /* 0x00007610ff107816 */ /* 0x000fe40000000010 */
[----:B------:R-:W-:Y:S02]  /*65e30*/  PRMT R12, RZ, 0x7610, R12 ;  /* 0x00007610ff0c7816 */ /* 0x000fe4000000000c */
[----:B------:R-:W-:Y:S01]  /*65e40*/  PRMT R9, RZ, 0x7610, R9 ;  /* 0x00007610ff097816 */ /* 0x000fe20000000009 */
[----:B------:R-:W3:Y:S04]  /*65e50*/  LDL R11, [R1+0x3fa0] ;  /* 0x003fa000010b7983 */ /* 0x000ee80000100800 */
[----:B------:R0:W3:Y:S02]  /*65e60*/  @!P3 LDG.E.U8 R10, desc[UR54][R6.64] ;  /* 0x00000036060ab981 */ /* 0x0000e4000c1e1100 */
[----:B0-----:R-:W-:-:S02]  /*65e70*/  @!P0 IMAD.MOV.U32 R7, RZ, RZ, R56 ;  /* 0x000000ffff078224 */ /* 0x001fc400078e0038 */
[----:B--2---:R-:W-:-:S05]  /*65e80*/  @!P0 IMAD.MOV.U32 R6, RZ, RZ, R20 ;  /* 0x000000ffff068224 */ /* 0x004fca00078e0014 */
[----:B------:R0:W2:Y:S02]  /*65e90*/  @!P0 LDG.E.U8 R16, desc[UR54][R6.64] ;  /* 0x0000003606108981 */ /* 0x0000a4000c1e1100 */
[----:B0-----:R-:W-:Y:S02]  /*65ea0*/  @!P1 IMAD.MOV.U32 R7, RZ, RZ, R55 ;  /* 0x000000ffff079224 */ /* 0x001fe400078e0037 */
[----:B----4-:R-:W-:-:S05]  /*65eb0*/  @!P1 IMAD.MOV.U32 R6, RZ, RZ, R13 ;  /* 0x000000ffff069224 */ /* 0x010fca00078e000d */
        /* <DEDUP_REMOVED lines=16> */
[----:B------:R-:W4:Y:S04]  /*65fc0*/  LDL R11, [R1+0x3fc0] ;  /* 0x003fc000010b7983 */ /* 0x000f280000100800 */
[----:B0-----:R-:W4:Y:S01]  /*65fd0*/  LDL R9, [R1+0x3fc4] ;  /* 0x003fc40001097983 */ /* 0x001f220000100800 */
[----:B---3--:R-:W-:-:S03]  /*65fe0*/  @!P3 IMAD.MOV.U32 R6, RZ, RZ, R10 ;  /* 0x000000ffff06b224 */ /* 0x008fc600078e000a */
[----:B------:R-:W3:Y:S04]  /*65ff0*/  LDL R10, [R1+0x3ff8] ;  /* 0x003ff800010a7983 */ /* 0x000ee80000100800 */
[----:B------:R0:W3:Y:S02]  /*66000*/  @!P3 LDG.E.U8 R29, desc[UR54][R6.64] ;  /* 0x00000036061db981 */ /* 0x0000e4000c1e1100 */
[----:B0-----:R-:W-:Y:S02]  /*66010*/  @!P0 IMAD.MOV.U32 R7, RZ, RZ, R20 ;  /* 0x000000ffff078224 */ /* 0x001fe400078e0014 */
[----:B------:R-:W3:Y:S01]  /*66020*/  LDL R20, [R1+0x3fbc] ;  /* 0x003fbc0001147983 */ /* 0x000ee20000100800 */
[----:B--2---:R-:W-:-:S03]  /*66030*/  @!P0 IMAD.MOV.U32 R6, RZ, RZ, R16 ;  /* 0x000000ffff068224 */ /* 0x004fc600078e0010 */
[----:B------:R-:W2:Y:S01]  /*66040*/  LDL R16, [R1+0x3ff4] ;  /* 0x003ff40001107983 */ /* 0x000ea20000100800 */
[----:B------:R-:W-:Y:S02]  /*66050*/  PRMT R28, RZ, 0x7610, R28 ;  /* 0x00007610ff1c7816 */ /* 0x000fe4000000001c */
[----:B------:R-:W-:-:S04]  /*66060*/  PRMT R27, RZ, 0x7610, R27 ;  /* 0x00007610ff1b7816 */ /* 0x000fc8000000001b */
[----:B------:R4:W2:Y:S01]  /*66070*/  @!P0 LDG.E.U8 R28, desc[UR54][R6.64] ;  /* 0x00000036061c8981 */ /* 0x0008a2000c1e1100 */
[----:B------:R-:W-:Y:S01]  /*66080*/  PRMT R26, RZ, 0x7610, R26 ;  /* 0x00007610ff1a7816 */ /* 0x000fe2000000001a */
[----:B----4-:R-:W-:Y:S02]  /*66090*/  @!P1 IMAD.MOV.U32 R6, RZ, RZ, R12 ;  /* 0x000000ffff069224 */ /* 0x010fe400078e000c */
[----:B------:R-:W-:Y:S01]  /*660a0*/  @!P1 IMAD.MOV.U32 R7, RZ, RZ, R13 ;  /* 0x000000ffff079224 */ /* 0x000fe200078e000d */
[----:B------:R-:W4:Y:S04]  /*660b0*/  LDL R12, [R1+0x400c] ;  /* 0x00400c00010c7983 */ /* 0x000f280000100800 */
[----:B------:R-:W4:Y:S04]  /*660c0*/  LDL R13, [R1+0x3fd0] ;  /* 0x003fd000010d7983 */ /* 0x000f280000100800 */
[----:B------:R0:W4:Y:S01]  /*660d0*/  @!P1 LDG.E.U8 R27, desc[UR54][R6.64] ;  /* 0x00000036061b9981 */ /* 0x000122000c1e1100 */
[----:B------:R-:W-:Y:S01]  /*660e0*/  PRMT R25, RZ, 0x7610, R25 ;  /* 0x00007610ff197816 */ /* 0x000fe20000000019 */
[----:B0-----:R-:W-:-:S02]  /*660f0*/  @!P2 IMAD.MOV.U32 R6, RZ, RZ, R8 ;  /* 0x000000ffff06a224 */ /* 0x001fc400078e0008 */
[----:B------:R-:W-:Y:S01]  /*66100*/  @!P2 IMAD.MOV.U32 R7, RZ, RZ, R9 ;  /* 0x000000ffff07a224 */ /* 0x000fe200078e0009 */
[----:B------:R-:W4:Y:S04]  /*66110*/  LDL R8, [R1+0x4008] ;  /* 0x0040080001087983 */ /* 0x000f280000100800 */
[----:B------:R-:W4:Y:S04]  /*66120*/  LDL R9, [R1+0x3fe4] ;  /* 0x003fe40001097983 */ /* 0x000f280000100800 */
[----:B------:R3:W4:Y:S02]  /*66130*/  @!P2 LDG.E.U8 R26, desc[UR54][R6.64] ;  /* 0x00000036061aa981 */ /* 0x000724000c1e1100 */
[----:B---3--:R-:W-:-:S02]  /*66140*/  @!P3 IMAD.MOV.U32 R6, RZ, RZ, R10 ;  /* 0x000000ffff06b224 */ /* 0x008fc400078e000a */
[----:B------:R-:W-:Y:S01]  /*66150*/  @!P3 IMAD.MOV.U32 R7, RZ, RZ, R11 ;  /* 0x000000ffff07b224 */ /* 0x000fe200078e000b */
[----:B------:R-:W3:Y:S04]  /*66160*/  LDL R10, [R1+0x4018] ;  /* 0x00401800010a7983 */ /* 0x000ee80000100800 */
[----:B------:R-:W3:Y:S04]  /*66170*/  LDL R11, [R1+0x3fe0] ;  /* 0x003fe000010b7983 */ /* 0x000ee80000100800 */
[----:B------:R0:W3:Y:S02]  /*66180*/  @!P3 LDG.E.U8 R25, desc[UR54][R6.64] ;  /* 0x000000360619b981 */ /* 0x0000e4000c1e1100 */
[----:B0-----:R-:W-:-:S02]  /*66190*/  @!P0 IMAD.MOV.U32 R7, RZ, RZ, R20 ;  /* 0x000000ffff078224 */ /* 0x001fc400078e0014 */
        /* <DEDUP_REMOVED lines=11> */
[----:B------:R0:W4:Y:S04]  /*66250*/  @!P1 LDG.E.U8 R23, desc[UR54][R6.64] ;  /* 0x0000003606179981 */ /* 0x000128000c1e1100 */
[----:B------:R-:W-:Y:S01]  /*66260*/  STL [R1+0x3c], R29 ;  /* 0x00003c1d01007387 */ /* 0x000fe20000100800 */
[----:B------:R-:W-:Y:S01]  /*66270*/  PRMT R21, RZ, 0x7610, R21 ;  /* 0x00007610ff157816 */ /* 0x000fe20000000015 */
[----:B0-----:R-:W-:-:S02]  /*66280*/  @!P2 IMAD.MOV.U32 R6, RZ, RZ, R8 ;  /* 0x000000ffff06a224 */ /* 0x001fc400078e0008 */
[----:B------:R-:W-:Y:S01]  /*66290*/  @!P2 IMAD.MOV.U32 R7, RZ, RZ, R9 ;  /* 0x000000ffff07a224 */ /* 0x000fe200078e0009 */
[----:B------:R-:W4:Y:S04]  /*662a0*/  LDL R8, [R1+0x4028] ;  /* 0x0040280001087983 */ /* 0x000f280000100800 */
[----:B------:R-:W4:Y:S04]  /*662b0*/  LDL R9, [R1+0x4004] ;  /* 0x0040040001097983 */ /* 0x000f280000100800 */
[----:B------:R3:W4:Y:S01]  /*662c0*/  @!P2 LDG.E.U8 R22, desc[UR54][R6.64] ;  /* 0x000000360616a981 */ /* 0x000722000c1e1100 */
[----:B------:R-:W-:Y:S01]  /*662d0*/  PRMT R17, RZ, 0x7610, R17 ;  /* 0x00007610ff117816 */ /* 0x000fe20000000011 */
[----:B---3--:R-:W-:-:S02]  /*662e0*/  @!P3 IMAD.MOV.U32 R6, RZ, RZ, R10 ;  /* 0x000000ffff06b224 */ /* 0x008fc400078e000a */
[----:B------:R-:W-:-:S05]  /*662f0*/  @!P3 IMAD.MOV.U32 R7, RZ, RZ, R11 ;  /* 0x000000ffff07b224 */ /* 0x000fca00078e000b */
[----:B------:R0:W3:Y:S02]  /*66300*/  @!P3 LDG.E.U8 R21, desc[UR54][R6.64] ;  /* 0x000000360615b981 */ /* 0x0000e4000c1e1100 */
[----:B0-----:R-:W-:Y:S02]  /*66310*/  @!P0 IMAD.MOV.U32 R7, RZ, RZ, R20 ;  /* 0x000000ffff078224 */ /* 0x001fe400078e0014 */
[----:B--2---:R-:W-:-:S05]  /*66320*/  @!P0 IMAD.MOV.U32 R6, RZ, RZ, R16 ;  /* 0x000000ffff068224 */ /* 0x004fca00078e0010 */
[----:B------:R4:W2:Y:S01]  /*66330*/  @!P0 LDG.E.U8 R17, desc[UR54][R6.64] ;  /* 0x0000003606118981 */ /* 0x0008a2000c1e1100 */
[----:B------:R-:W-:Y:S02]  /*66340*/  PRMT R15, RZ, 0x7610, R15 ;  /* 0x00007610ff0f7816 */ /* 0x000fe4000000000f */
[----:B------:R-:W-:Y:S01]  /*66350*/  PRMT R14, RZ, 0x7610, R14 ;  /* 0x00007610ff0e7816 */ /* 0x000fe2000000000e */
[----:B----4-:R-:W-:Y:S02]  /*66360*/  @!P1 IMAD.MOV.U32 R6, RZ, RZ, R12 ;  /* 0x000000ffff069224 */ /* 0x010fe400078e000c */
[----:B------:R-:W-:-:S05]  /*66370*/  @!P1 IMAD.MOV.U32 R7, RZ, RZ, R13 ;  /* 0x000000ffff079224 */ /* 0x000fca00078e000d */
[----:B------:R0:W4:Y:S02]  /*66380*/  @!P1 LDG.E.U8 R15, desc[UR54][R6.64] ;  /* 0x00000036060f9981 */ /* 0x000124000c1e1100 */
[----:B0-----:R-:W-:Y:S02]  /*66390*/  @!P2 IMAD.MOV.U32 R6, RZ, RZ, R8 ;  /* 0x000000ffff06a224 */ /* 0x001fe400078e0008 */
[----:B------:R-:W-:-:S05]  /*663a0*/  @!P2 IMAD.MOV.U32 R7, RZ, RZ, R9 ;  /* 0x000000ffff07a224 */ /* 0x000fca00078e0009 */
[----:B------:R-:W3:Y:S04]  /*663b0*/  @!P2 LDG.E.U8 R14, desc[UR54][R6.64] ;  /* 0x00000036060ea981 */ /* 0x000ee8000c1e1100 */
[----:B------:R-:W-:Y:S04]  /*663c0*/  STL [R1+0x38], R28 ;  /* 0x0000381c01007387 */ /* 0x000fe80000100800 */
[----:B------:R-:W3:Y:S04]  /*663d0*/  LDL R11, [R1+0x4000] ;  /* 0x00400000010b7983 */ /* 0x000ee80000100800 */
[----:B------:R-:W3:Y:S04]  /*663e0*/  LDL R10, [R1+0x4038] ;  /* 0x00403800010a7983 */ /* 0x000ee80000100800 */
[----:B------:R-:W-:Y:S04]  /*663f0*/  STL [R1+0x34], R27 ;  /* 0x0000341b01007387 */ /* 0x000fe80000100800 */
[----:B------:R-:W3:Y:S04]  /*66400*/  LDL R16, [R1+0x4034] ;  /* 0x0040340001107983 */ /* 0x000ee80000100800 */
[----:B------:R-:W-:Y:S04]  /*66410*/  STL [R1+0x30], R26 ;  /* 0x0000301a01007387 */ /* 0x000fe80000100800 */
[----:B--2---:R0:W-:Y:S04]  /*66420*/  STL [R1+0x10], R17 ;  /* 0x0000101101007387 */ /* 0x0041e80000100800 */
[----:B------:R-:W2:Y:S04]  /*66430*/  LDL R13, [R1+0x4010] ;  /* 0x00401000010d7983 */ /* 0x000ea80000100800 */
[----:B------:R-:W2:Y:S04]  /*66440*/  LDL R12, [R1+0x404c] ;  /* 0x00404c00010c7983 */ /* 0x000ea80000100800 */
[----:B0-----:R-:W2:Y:S04]  /*66450*/  LDL R17, [R1+0x3ffc] ;  /* 0x003ffc0001117983 */ /* 0x001ea80000100800 */
[----:B------:R-:W-:Y:S04]  /*66460*/  STL [R1+0x2c], R25 ;  /* 0x00002c1901007387 */ /* 0x000fe80000100800 */
[----:B------:R-:W2:Y:S04]  /*66470*/  LDL R9, [R1+0x4024] ;  /* 0x0040240001097983 */ /* 0x000ea80000100800 */
[----:B------:R-:W2:Y:S04]  /*66480*/  LDL R8, [R1+0x4048] ;  /* 0x0040480001087983 */ /* 0x000ea80000100800 */
[----:B------:R-:W-:Y:S04]  /*66490*/  STL [R1+0x28], R24 ;  /* 0x0000281801007387 */ /* 0x000fe80000100800 */
[----:B----4-:R0:W-:Y:S01]  /*664a0*/  STL [R1+0xc], R15 ;  /* 0x00000c0f01007387 */ /* 0x0101e20000100800 */
[----:B------:R-:W-:-:S03]  /*664b0*/  PRMT R19, RZ, 0x7610, R19 ;  /* 0x00007610ff137816 */ /* 0x000fc60000000013 */
[----:B0-----:R-:W4:Y:S04]  /*664c0*/  LDL R15, [R1+0x4020] ;  /* 0x00402000010f7983 */ /* 0x001f280000100800 */
[----:B---3--:R0:W-:Y:S04]  /*664d0*/  STL [R1+0x8], R14 ;  /* 0x0000080e01007387 */ /* 0x0081e80000100800 */
[----:B------:R-:W-:Y:S01]  /*664e0*/  STL [R1+0x1c], R23 ;  /* 0x00001c1701007387 */ /* 0x000fe20000100800 */
[----:B------:R-:W-:Y:S02]  /*664f0*/  @!P3 IMAD.MOV.U32 R6, RZ, RZ, R10 ;  /* 0x000000ffff06b224 */ /* 0x000fe400078e000a */
[----:B------:R-:W-:Y:S01]  /*66500*/  @!P3 IMAD.MOV.U32 R7, RZ, RZ, R11 ;  /* 0x000000ffff07b224 */ /* 0x000fe200078e000b */
[----:B------:R-:W3:Y:S04]  /*66510*/  LDL R10, [R1+0x4054] ;  /* 0x00405400010a7983 */ /* 0x000ee80000100800 */
[----:B------:R-:W3:Y:S04]  /*66520*/  LDL R11, [R1+0x401c] ;  /* 0x00401c00010b7983 */ /* 0x000ee80000100800 */
[----:B------:R1:W3:Y:S04]  /*66530*/  @!P3 LDG.E.U8 R19, desc[UR54][R6.64] ;  /* 0x000000360613b981 */ /* 0x0002e8000c1e1100 */
[----:B0-----:R-:W3:Y:S04]  /*66540*/  LDL R14, [R1+0x4058] ;  /* 0x00405800010e7983 */ /* 0x001ee80000100800 */
[----:B------:R-:W-:Y:S01]  /*66550*/  STL [R1+0x18], R22 ;  /* 0x0000181601007387 */ /* 0x000fe20000100800 */
[----:B-1----:R-:W-:-:S03]  /*66560*/  @!P0 IMAD.MOV.U32 R6, RZ, RZ, R16 ;  /* 0x000000ffff068224 */ /* 0x002fc600078e0010 */
[----:B------:R-:W4:Y:S01]  /*66570*/  LDL R16, [R1+0x406c] ;  /* 0x00406c0001107983 */ /* 0x000f220000100800 */
[----:B--2---:R-:W-:-:S03]  /*66580*/  @!P0 IMAD.MOV.U32 R7, RZ, RZ, R17 ;  /* 0x000000ffff078224 */ /* 0x004fc600078e0011 */
[----:B------:R-:W2:Y:S01]  /*66590*/  LDL R17, [R1+0x4030] ;  /* 0x0040300001117983 */ /* 0x000ea20000100800 */
[----:B------:R-:W-:Y:S02]  /*665a0*/  PRMT R18, RZ, 0x7610, R18 ;  /* 0x00007610ff127816 */ /* 0x000fe40000000012 */
[----:B------:R-:W-:Y:S01]  /*665b0*/  PRMT R61, RZ, 0x7610, R61 ;  /* 0x00007610ff3d7816 */ /* 0x000fe2000000003d */
[----:B------:R-:W-:Y:S04]  /*665c0*/  STL [R1+0x14], R21 ;  /* 0x0000141501007387 */ /* 0x000fe80000100800 */
[----:B------:R0:W2:Y:S01]  /*665d0*/  @!P0 LDG.E.U8 R18, desc[UR54][R6.64] ;  /* 0x0000003606128981 */ /* 0x0000a2000c1e1100 */
[----:B------:R-:W-:Y:S01]  /*665e0*/  PRMT R60, RZ, 0x7610, R60 ;  /* 0x00007610ff3c7816 */ /* 0x000fe2000000003c */
[----:B0-----:R-:W-:-:S02]  /*665f0*/  @!P1 IMAD.MOV.U32 R6, RZ, RZ, R12 ;  /* 0x000000ffff069224 */ /* 0x001fc400078e000c */
[----:B------:R-:W-:Y:S01]  /*66600*/  @!P1 IMAD.MOV.U32 R7, RZ, RZ, R13 ;  /* 0x000000ffff079224 */ /* 0x000fe200078e000d */
[----:B------:R-:W2:Y:S04]  /*66610*/  LDL R12, [R1+0x4068] ;  /* 0x00406800010c7983 */ /* 0x000ea80000100800 */
[----:B------:R-:W2:Y:S04]  /*66620*/  LDL R13, [R1+0x4044] ;  /* 0x00404400010d7983 */ /* 0x000ea80000100800 */
        /* <DEDUP_REMOVED lines=8> */
[----:B---3--:R-:W-:-:S02]  /*666b0*/  @!P3 IMAD.MOV.U32 R6, RZ, RZ, R14 ;  /* 0x000000ffff06b224 */ /* 0x008fc400078e000e */
[----:B----4-:R-:W-:Y:S01]  /*666c0*/  @!P3 IMAD.MOV.U32 R7, RZ, RZ, R15 ;  /* 0x000000ffff07b224 */ /* 0x010fe200078e000f */
[----:B------:R-:W3:Y:S04]  /*666d0*/  LDL R14, [R1+0x4074] ;  /* 0x00407400010e7983 */ /* 0x000ee80000100800 */
[----:B------:R-:W4:Y:S04]  /*666e0*/  LDL R15, [R1+0x403c] ;  /* 0x00403c00010f7983 */ /* 0x000f280000100800 */
[----:B------:R0:W4:Y:S02]  /*666f0*/  @!P3 LDG.E.U8 R46, desc[UR54][R6.64] ;  /* 0x00000036062eb981 */ /* 0x000124000c1e1100 */
[----:B0-----:R-:W-:-:S02]  /*66700*/  @!P0 IMAD.MOV.U32 R6, RZ, RZ, R10 ;  /* 0x000000ffff068224 */ /* 0x001fc400078e000a */
[----:B------:R-:W-:Y:S01]  /*66710*/  @!P0 IMAD.MOV.U32 R7, RZ, RZ, R11 ;  /* 0x000000ffff078224 */ /* 0x000fe200078e000b */
[----:B------:R-:W4:Y:S04]  /*66720*/  LDL R10, [R1+0x408c] ;  /* 0x00408c00010a7983 */ /* 0x000f280000100800 */
[----:B------:R-:W4:Y:S04]  /*66730*/  LDL R11, [R1+0x4050] ;  /* 0x00405000010b7983 */ /* 0x000f280000100800 */
[----:B------:R0:W4:Y:S02]  /*66740*/  @!P0 LDG.E.U8 R44, desc[UR54][R6.64] ;  /* 0x00000036062c8981 */ /* 0x000124000c1e1100 */
[----:B0-----:R-:W-:-:S02]  /*66750*/  @!P1 IMAD.MOV.U32 R6, RZ, RZ, R16 ;  /* 0x000000ffff069224 */ /* 0x001fc400078e0010 */
[----:B------:R-:W4:Y:S01]  /*66760*/  LDL R16, [R1+0x4088] ;  /* 0x0040880001107983 */ /* 0x000f220000100800 */
[----:B--2---:R-:W-:-:S03]  /*66770*/  @!P1 IMAD.MOV.U32 R7, RZ, RZ, R17 ;  /* 0x000000ffff079224 */ /* 0x004fc600078e0011 */
[----:B------:R-:W2:Y:S01]  /*66780*/  LDL R17, [R1+0x4064] ;  /* 0x0040640001117983 */ /* 0x000ea20000100800 */
[----:B------:R-:W-:Y:S02]  /*66790*/  PRMT R42, RZ, 0x7610, R42 ;  /* 0x00007610ff2a7816 */ /* 0x000fe4000000002a */
[----:B------:R-:W-:-:S04]  /*667a0*/  PRMT R41, RZ, 0x7610, R41 ;  /* 0x00007610ff297816 */ /* 0x000fc80000000029 */
[----:B------:R0:W2:Y:S01]  /*667b0*/  @!P1 LDG.E.U8 R42, desc[UR54][R6.64] ;  /* 0x00000036062a9981 */ /* 0x0000a2000c1e1100 */
[----:B------:R-:W-:Y:S01]  /*667c0*/  PRMT R40, RZ, 0x7610, R40 ;  /* 0x00007610ff287816 */ /* 0x000fe20000000028 */
[----:B0-----:R-:W-:Y:S02]  /*667d0*/  @!P2 IMAD.MOV.U32 R6, RZ, RZ, R12 ;  /* 0x000000ffff06a224 */ /* 0x001fe400078e000c */
[----:B------:R-:W-:-:S05]  /*667e0*/  @!P2 IMAD.MOV.U32 R7, RZ, RZ, R13 ;  /* 0x000000ffff07a224 */ /* 0x000fca00078e000d */
[----:B------:R0:W2:Y:S04]  /*667f0*/  @!P2 LDG.E.U8 R41, desc[UR54][R6.64] ;  /* 0x000000360629a981 */ /* 0x0000a8000c1e1100 */
[----:B------:R1:W-:Y:S01]  /*66800*/  STL [R1+0x4], R19 ;  /* 0x0000041301007387 */ /* 0x0003e20000100800 */
[----:B------:R-:W-:-:S03]  /*66810*/  PRMT R38, RZ, 0x7610, R38 ;  /* 0x00007610ff267816 */ /* 0x000fc60000000026 */
[----:B------:R-:W2:Y:S04]  /*66820*/  LDL R13, [R1+0x4060] ;  /* 0x00406000010d7983 */ /* 0x000ea80000100800 */
[----:B------:R-:W2:Y:S01]  /*66830*/  LDL R12, [R1+0x4098] ;  /* 0x00409800010c7983 */ /* 0x000ea20000100800 */
[----:B0-----:R-:W-:Y:S02]  /*66840*/  @!P3 IMAD.MOV.U32 R6, RZ, RZ, R8 ;  /* 0x000000ffff06b224 */ /* 0x001fe400078e0008 */
[----:B------:R-:W-:-:S05]  /*66850*/  @!P3 IMAD.MOV.U32 R7, RZ, RZ, R9 ;  /* 0x000000ffff07b224 */ /* 0x000fca00078e0009 */
[----:B------:R3:W2:Y:S01]  /*66860*/  @!P3 LDG.E.U8 R40, desc[UR54][R6.64] ;  /* 0x000000360628b981 */ /* 0x0006a2000c1e1100 */
[----:B------:R-:W-:Y:S01]  /*66870*/  PRMT R36, RZ, 0x7610, R36 ;  /* 0x00007610ff247816 */ /* 0x000fe20000000024 */
[----:B---3--:R-:W-:Y:S02]  /*66880*/  @!P0 IMAD.MOV.U32 R6, RZ, RZ, R14 ;  /* 0x000000ffff068224 */ /* 0x008fe400078e000e */
[----:B----4-:R-:W-:-:S05]  /*66890*/  @!P0 IMAD.MOV.U32 R7, RZ, RZ, R15 ;  /* 0x000000ffff078224 */ /* 0x010fca00078e000f */
[----:B------:R0:W3:Y:S04]  /*668a0*/  @!P0 LDG.E.U8 R38, desc[UR54][R6.64] ;  /* 0x0000003606268981 */ /* 0x0000e8000c1e1100 */
[----:B------:R4:W-:Y:S04]  /*668b0*/  STL [R1], R18 ;  /* 0x0000001201007387 */ /* 0x0009e80000100800 */
[----:B------:R-:W3:Y:S04]  /*668c0*/  LDL R9, [R1+0x405c] ;  /* 0x00405c0001097983 */ /* 0x000ee80000100800 */
[----:B------:R-:W3:Y:S04]  /*668d0*/  LDL R8, [R1+0x4094] ;  /* 0x0040940001087983 */ /* 0x000ee80000100800 */
[----:B------:R-:W3:Y:S04]  /*668e0*/  LDL R15, [R1+0x4070] ;  /* 0x00407000010f7983 */ /* 0x000ee80000100800 */
[----:B------:R-:W3:Y:S01]  /*668f0*/  LDL R14, [R1+0x40ac] ;  /* 0x0040ac00010e7983 */ /* 0x000ee20000100800 */
[----:B------:R-:W-:-:S02]  /*66900*/  PRMT R34, RZ, 0x7610, R34 ;  /* 0x00007610ff227816 */ /* 0x000fc40000000022 */
[----:B------:R-:W-:Y:S01]  /*66910*/  PRMT R32, RZ, 0x7610, R32 ;  /* 0x00007610ff207816 */ /* 0x000fe20000000020 */
[----:B-1----:R-:W3:Y:S04]  /*66920*/  LDL R19, [R1+0x4090] ;  /* 0x0040900001137983 */ /* 0x002ee80000100800 */
[----:B----4-:R-:W4:Y:S01]  /*66930*/  LDL R18, [R1+0x40cc] ;  /* 0x0040cc0001127983 */ /* 0x010f220000100800 */
[----:B0-----:R-:W-:Y:S02]  /*66940*/  @!P1 IMAD.MOV.U32 R6, RZ, RZ, R10 ;  /* 0x000000ffff069224 */ /* 0x001fe400078e000a */
[----:B------:R-:W-:Y:S01]  /*66950*/  @!P1 IMAD.MOV.U32 R7, RZ, RZ, R11 ;  /* 0x000000ffff079224 */ /* 0x000fe200078e000b */
[----:B------:R-:W4:Y:S04]  /*66960*/  LDL R10, [R1+0x40a8] ;  /* 0x0040a800010a7983 */ /* 0x000f280000100800 */
[----:B------:R-:W4:Y:S04]  /*66970*/  LDL R11, [R1+0x4084] ;  /* 0x00408400010b7983 */ /* 0x000f280000100800 */
[----:B------:R0:W4:Y:S04]  /*66980*/  @!P1 LDG.E.U8 R36, desc[UR54][R6.64] ;  /* 0x0000003606249981 */ /* 0x000128000c1e1100 */
[----:B------:R-:W4:Y:S04]  /*66990*/  LDL R23, [R1+0x40b0] ;  /* 0x0040b00001177983 */ /* 0x000f280000100800 */
[----:B------:R-:W4:Y:S01]  /*669a0*/  LDL R22, [R1+0x40ec] ;  /* 0x0040ec0001167983 */ /* 0x000f220000100800 */
[----:B------:R-:W-:-:S03]  /*669b0*/  PRMT R30, RZ, 0x7610, R30 ;  /* 0x00007610ff1e7816 */ /* 0x000fc6000000001e */
[----:B------:R-:W4:Y:S04]  /*669c0*/  LDL R21, [R1+0x40a0] ;  /* 0x0040a00001157983 */ /* 0x000f280000100800 */
[----:B------:R-:W4:Y:S04]  /*669d0*/  LDL R20, [R1+0x40d8] ;  /* 0x0040d80001147983 */ /* 0x000f280000100800 */
[----:B------:R-:W4:Y:S04]  /*669e0*/  LDL R25, [R1+0x40c0] ;  /* 0x0040c00001197983 */ /* 0x000f280000100800 */
[----:B------:R-:W4:Y:S04]  /*669f0*/  LDL R24, [R1+0x40f8] ;  /* 0x0040f80001187983 */ /* 0x000f280000100800 */
[----:B------:R-:W4:Y:S04]  /*66a00*/  LDL R29, [R1+0x40e0] ;  /* 0x0040e000011d7983 */ /* 0x000f280000100800 */
[----:B------:R-:W4:Y:S01]  /*66a10*/  LDL R28, [R1+0x4118] ;  /* 0x00411800011c7983 */ /* 0x000f220000100800 */
[----:B0-----:R-:W-:-:S03]  /*66a20*/  @!P2 IMAD.MOV.U32 R6, RZ, RZ, R16 ;  /* 0x000000ffff06a224 */ /* 0x001fc600078e0010 */
        /* <DEDUP_REMOVED lines=9> */
[----:B--2---:R-:W-:-:S03]  /*66ac0*/  @!P2 IMAD.MOV.U32 R7, RZ, RZ, R17 ;  /* 0x000000ffff07a224 */ /* 0x004fc600078e0011 */
[----:B------:R-:W2:Y:S04]  /*66ad0*/  LDL R17, [R1+0x4080] ;  /* 0x0040800001117983 */ /* 0x000ea80000100800 */
[----:B------:R0:W2:Y:S02]  /*66ae0*/  @!P2 LDG.E.U8 R34, desc[UR54][R6.64] ;  /* 0x000000360622a981 */ /* 0x0000a4000c1e1100 */
[----:B0-----:R-:W-:Y:S02]  /*66af0*/  @!P3 IMAD.MOV.U32 R7, RZ, RZ, R13 ;  /* 0x000000ffff07b224 */ /* 0x001fe400078e000d */
[----:B------:R-:W-:Y:S01]  /*66b00*/  @!P3 IMAD.MOV.U32 R6, RZ, RZ, R12 ;  /* 0x000000ffff06b224 */ /* 0x000fe200078e000c */
[----:B------:R-:W2:Y:S04]  /*66b10*/  LDL R13, [R1+0x407c] ;  /* 0x00407c00010d7983 */ /* 0x000ea80000100800 */
[----:B------:R-:W2:Y:S04]  /*66b20*/  LDL R12, [R1+0x40b4] ;  /* 0x0040b400010c7983 */ /* 0x000ea80000100800 */
[----:B------:R0:W2:Y:S02]  /*66b30*/  @!P3 LDG.E.U8 R32, desc[UR54][R6.64] ;  /* 0x000000360620b981 */ /* 0x0000a4000c1e1100 */
[----:B0-----:R-:W-:-:S02]  /*66b40*/  PRMT R7, RZ, 0x7610, R7 ;  /* 0x00007610ff077816 */ /* 0x001fc40000000007 */
[----:B---3--:R-:W3:Y:S04]  /*66b50*/  @!P0 LDG.E.U8 R30, desc[UR54][R8.64] ;  /* 0x00000036081e8981 */ /* 0x008ee8000c1e1100 */
[----:B----4-:R0:W4:Y:S02]  /*66b60*/  @!P2 LDG.E.U8 R7, desc[UR54][R10.64] ;  /* 0x000000360a07a981 */ /* 0x010124000c1e1100 */
[----:B0-----:R-:W-:Y:S02]  /*66b70*/  @!P3 IMAD.MOV.U32 R10, RZ, RZ, R16 ;  /* 0x000000ffff0ab224 */ /* 0x001fe400078e0010 */
[----:B------:R-:W3:Y:S01]  /*66b80*/  LDL R16, [R1+0x40d4] ;  /* 0x0040d40001107983 */ /* 0x000ee20000100800 */
[----:B------:R-:W-:Y:S02]  /*66b90*/  @!P1 IMAD.MOV.U32 R8, RZ, RZ, R14 ;  /* 0x000000ffff089224 */ /* 0x000fe400078e000e */
[----:B------:R-:W-:Y:S01]  /*66ba0*/  @!P1 IMAD.MOV.U32 R9, RZ, RZ, R15 ;  /* 0x000000ffff099224 */ /* 0x000fe200078e000f */
[----:B------:R-:W3:Y:S04]  /*66bb0*/  LDL R14, [R1+0x40c8] ;  /* 0x0040c800010e7983 */ /* 0x000ee80000100800 */
[----:B------:R-:W3:Y:S01]  /*66bc0*/  LDL R15, [R1+0x40a4] ;  /* 0x0040a400010f7983 */ /* 0x000ee20000100800 */
[----:B--2---:R-:W-:-:S03]  /*66bd0*/  @!P3 IMAD.MOV.U32 R11, RZ, RZ, R17 ;  /* 0x000000ffff0bb224 */ /* 0x004fc600078e0011 */
[----:B------:R-:W2:Y:S01]  /*66be0*/  LDL R17, [R1+0x409c] ;  /* 0x00409c0001117983 */ /* 0x000ea20000100800 */
[----:B------:R-:W-:-:S06]  /*66bf0*/  PRMT R6, RZ, 0x7610, R6 ;  /* 0x00007610ff067816 */ /* 0x000fcc0000000006 */
[----:B------:R0:W4:Y:S02]  /*66c00*/  @!P1 LDG.E.U8 R6, desc[UR54][R8.64] ;  /* 0x0000003608069981 */ /* 0x000124000c1e1100 */
[----:B0-----:R-:W-:Y:S02]  /*66c10*/  PRMT R8, RZ, 0x7610, R8 ;  /* 0x00007610ff087816 */ /* 0x001fe40000000008 */
[----:B------:R-:W-:-:S04]  /*66c20*/  PRMT R9, RZ, 0x7610, R9 ;  /* 0x00007610ff097816 */ /* 0x000fc80000000009 */
[----:B------:R0:W4:Y:S04]  /*66c30*/  @!P3 LDG.E.U8 R8, desc[UR54][R10.64] ;  /* 0x000000360a08b981 */ /* 0x000128000c1e1100 */
[----:B------:R1:W4:Y:S01]  /*66c40*/  @!P0 LDG.E.U8 R9, desc[UR54][R12.64] ;  /* 0x000000360c098981 */ /* 0x000322000c1e1100 */
[----:B0-----:R-:W-:Y:S01]  /*66c50*/  PRMT R10, RZ, 0x7610, R10 ;  /* 0x00007610ff0a7816 */ /* 0x001fe2000000000a */
[----:B-1----:R-:W-:Y:S02]  /*66c60*/  @!P1 IMAD.MOV.U32 R12, RZ, RZ, R18 ;  /* 0x000000ffff0c9224 */ /* 0x002fe400078e0012 */
[----:B------:R-:W-:Y:S01]  /*66c70*/  @!P1 IMAD.MOV.U32 R13, RZ, RZ, R19 ;  /* 0x000000ffff0d9224 */ /* 0x000fe200078e0013 */
[----:B------:R-:W4:Y:S04]  /*66c80*/  LDL R18, [R1+0x40e8] ;  /* 0x0040e80001127983 */ /* 0x000f280000100800 */
[----:B------:R-:W4:Y:S04]  /*66c90*/  LDL R19, [R1+0x40c4] ;  /* 0x0040c40001137983 */ /* 0x000f280000100800 */
[----:B------:R0:W4:Y:S02]  /*66ca0*/  @!P1 LDG.E.U8 R10, desc[UR54][R12.64] ;  /* 0x000000360c0a9981 */ /* 0x000124000c1e1100 */
[----:B0-----:R-:W-:-:S02]  /*66cb0*/  PRMT R13, RZ, 0x7610, R13 ;  /* 0x00007610ff0d7816 */ /* 0x001fc4000000000d */
[----:B------:R-:W-:-:S06]  /*66cc0*/  PRMT R11, RZ, 0x7610, R11 ;  /* 0x00007610ff0b7816 */ /* 0x000fcc000000000b */
[----:B---3--:R0:W3:Y:S02]  /*66cd0*/  @!P2 LDG.E.U8 R11, desc[UR54][R14.64] ;  /* 0x000000360e0ba981 */ /* 0x0080e4000c1e1100 */
[----:B0-----:R-:W-:Y:S02]  /*66ce0*/  @!P3 IMAD.MOV.U32 R14, RZ, RZ, R20 ;  /* 0x000000ffff0eb224 */ /* 0x001fe400078e0014 */
[----:B------:R-:W-:Y:S01]  /*66cf0*/  @!P3 IMAD.MOV.U32 R15, RZ, RZ, R21 ;  /* 0x000000ffff0fb224 */ /* 0x000fe200078e0015 */
[----:B------:R-:W3:Y:S04]  /*66d00*/  LDL R20, [R1+0x40f4] ;  /* 0x0040f40001147983 */ /* 0x000ee80000100800 */
[----:B------:R-:W3:Y:S04]  /*66d10*/  LDL R21, [R1+0x40bc] ;  /* 0x0040bc0001157983 */ /* 0x000ee80000100800 */
[----:B--2---:R0:W2:Y:S02]  /*66d20*/  @!P0 LDG.E.U8 R13, desc[UR54][R16.64] ;  /* 0x00000036100d8981 */ /* 0x0040a4000c1e1100 */
[----:B0-----:R-:W-:-:S02]  /*66d30*/  @!P1 IMAD.MOV.U32 R16, RZ, RZ, R22 ;  /* 0x000000ffff109224 */ /* 0x001fc400078e0016 */
[----:B------:R-:W-:Y:S01]  /*66d40*/  @!P1 IMAD.MOV.U32 R17, RZ, RZ, R23 ;  /* 0x000000ffff119224 */ /* 0x000fe200078e0017 */
[----:B------:R-:W2:Y:S04]  /*66d50*/  LDL R22, [R1+0x4108] ;  /* 0x0041080001167983 */ /* 0x000ea80000100800 */
[----:B------:R-:W2:Y:S01]  /*66d60*/  LDL R23, [R1+0x40e4] ;  /* 0x0040e40001177983 */ /* 0x000ea20000100800 */
[----:B------:R-:W-:-:S06]  /*66d70*/  PRMT R12, RZ, 0x7610, R12 ;  /* 0x00007610ff0c7816 */ /* 0x000fcc000000000c */
[----:B------:R0:W2:Y:S02]  /*66d80*/  @!P3 LDG.E.U8 R12, desc[UR54][R14.64] ;  /* 0x000000360e0cb981 */ /* 0x0000a4000c1e1100 */
[----:B0-----:R-:W-:Y:S02]  /*66d90*/  PRMT R14, RZ, 0x7610, R14 ;  /* 0x00007610ff0e7816 */ /* 0x001fe4000000000e */
[----:B------:R-:W-:-:S04]  /*66da0*/  PRMT R15, RZ, 0x7610, R15 ;  /* 0x00007610ff0f7816 */ /* 0x000fc8000000000f */
[----:B------:R0:W2:Y:S04]  /*66db0*/  @!P1 LDG.E.U8 R14, desc[UR54][R16.64] ;  /* 0x00000036100e9981 */ /* 0x0000a8000c1e1100 */
[----:B----4-:R1:W4:Y:S01]  /*66dc0*/  @!P2 LDG.E.U8 R15, desc[UR54][R18.64] ;  /* 0x00000036120fa981 */ /* 0x010322000c1e1100 */
        /* <DEDUP_REMOVED lines=27> */
[----:B------:R-:W-:Y:S01]  /*66f80*/  PRMT R23, RZ, 0x7610, R23 ;  /* 0x00007610ff177816 */ /* 0x000fe20000000017 */
[----:B------:R-:W4:Y:S04]  /*66f90*/  LDL R57, [R1+0x4120] ;  /* 0x0041200001397983 */ /* 0x000f280000100800 */
[----:B------:R0:W4:Y:S04]  /*66fa0*/  @!P1 LDG.E.U8 R22, desc[UR54][R24.64] ;  /* 0x0000003618169981 */ /* 0x000128000c1e1100 */
[----:B------:R-:W4:Y:S01]  /*66fb0*/  LDL R56, [R1+0x4158] ;  /* 0x0041580001387983 */ /* 0x000f220000100800 */
[----:B0-----:R-:W-:-:S03]  /*66fc0*/  PRMT R25, RZ, 0x7610, R25 ;  /* 0x00007610ff197816 */ /* 0x001fc60000000019 */
[----:B---3--:R0:W3:Y:S02]  /*66fd0*/  @!P2 LDG.E.U8 R23, desc[UR54][R26.64] ;  /* 0x000000361a17a981 */ /* 0x0080e4000c1e1100 */
[----:B0-----:R-:W-:Y:S02]  /*66fe0*/  @!P3 IMAD.MOV.U32 R26, RZ, RZ, R54 ;  /* 0x000000ffff1ab224 */ /* 0x001fe400078e0036 */
[----:B------:R-:W-:Y:S01]  /*66ff0*/  @!P3 IMAD.MOV.U32 R27, RZ, RZ, R55 ;  /* 0x000000ffff1bb224 */ /* 0x000fe200078e0037 */
[----:B------:R-:W3:Y:S04]  /*67000*/  LDL R54, [R1+0x4154] ;  /* 0x0041540001367983 */ /* 0x000ee80000100800 */
[----:B------:R-:W3:Y:S04]  /*67010*/  LDL R55, [R1+0x411c] ;  /* 0x00411c0001377983 */ /* 0x000ee80000100800 */
[----:B--2---:R-:W2:Y:S04]  /*67020*/  @!P0 LDG.E.U8 R25, desc[UR54][R28.64] ;  /* 0x000000361c198981 */ /* 0x004ea8000c1e1100 */
[----:B------:R-:W2:Y:S04]  /*67030*/  LDL R28, [R1+0x4110] ;  /* 0x00411000011c7983 */ /* 0x000ea80000100800 */
[----:B------:R-:W2:Y:S01]  /*67040*/  LDL R29, [R1+0x414c] ;  /* 0x00414c00011d7983 */ /* 0x000ea20000100800 */
[----:B------:R-:W-:-:S06]  /*67050*/  PRMT R24, RZ, 0x7610, R24 ;  /* 0x00007610ff187816 */ /* 0x000fcc0000000018 */
[----:B------:R0:W3:Y:S02]  /*67060*/  @!P3 LDG.E.U8 R24, desc[UR54][R26.64] ;  /* 0x000000361a18b981 */ /* 0x0000e4000c1e1100 */
[----:B0-----:R-:W-:Y:S02]  /*67070*/  PRMT R26, RZ, 0x7610, R26 ;  /* 0x00007610ff1a7816 */ /* 0x001fe4000000001a */
[----:B------:R-:W-:Y:S02]  /*67080*/  PRMT R27, RZ, 0x7610, R27 ;  /* 0x00007610ff1b7816 */ /* 0x000fe4000000001b */
[----:B------:R-:W-:Y:S02]  /*67090*/  PRMT R31, RZ, 0x7610, R31 ;  /* 0x00007610ff1f7816 */ /* 0x000fe4000000001f */
[----:B------:R-:W-:Y:S02]  /*670a0*/  PRMT R33, RZ, 0x7610, R33 ;  /* 0x00007610ff217816 */ /* 0x000fe40000000021 */
[----:B--2---:R-:W-:-:S04]  /*670b0*/  @!P1 LOP3.LUT R29, R29, R28, RZ, 0x3c, !PT ;  /* 0x0000001c1d1d9212 */ /* 0x004fc800078e3cff */
[----:B------:R-:W-:-:S04]  /*670c0*/  @!P1 LOP3.LUT R28, R29, R28, RZ, 0x3c, !PT ;  /* 0x0000001c1d1c9212 */ /* 0x000fc800078e3cff */
[----:B------:R-:W-:-:S05]  /*670d0*/  @!P1 LOP3.LUT R29, R29, R28, RZ, 0x3c, !PT ;  /* 0x0000001c1d1d9212 */ /* 0x000fca00078e3cff */
[----:B------:R0:W2:Y:S02]  /*670e0*/  @!P1 LDG.E.U8 R26, desc[UR54][R28.64] ;  /* 0x000000361c1a9981 */ /* 0x0000a4000c1e1100 */
[----:B0-----:R-:W-:Y:S02]  /*670f0*/  @!P2 IMAD.MOV.U32 R28, RZ, RZ, R58 ;  /* 0x000000ffff1ca224 */ /* 0x001fe400078e003a */
[----:B------:R-:W-:Y:S01]  /*67100*/  @!P2 IMAD.MOV.U32 R29, RZ, RZ, R59 ;  /* 0x000000ffff1da224 */ /* 0x000fe200078e003b */
[----:B------:R-:W-:Y:S02]  /*67110*/  PRMT R35, RZ, 0x7610, R35 ;  /* 0x00007610ff237816 */ /* 0x000fe40000000023 */
[----:B------:R-:W-:Y:S01]  /*67120*/  PRMT R37, RZ, 0x7610, R37 ;  /* 0x00007610ff257816 */ /* 0x000fe20000000025 */
[----:B------:R-:W2:Y:S04]  /*67130*/  LDL R59, [R1+0x413c] ;  /* 0x00413c00013b7983 */ /* 0x000ea80000100800 */
[----:B------:R4:W2:Y:S04]  /*67140*/  @!P2 LDG.E.U8 R27, desc[UR54][R28.64] ;  /* 0x000000361c1ba981 */ /* 0x0008a8000c1e1100 */
[----:B------:R-:W2:Y:S01]  /*67150*/  LDL R58, [R1+0x4174] ;  /* 0x00417400013a7983 */ /* 0x000ea20000100800 */
[----:B----4-:R-:W-:-:S02]  /*67160*/  @!P3 IMAD.MOV.U32 R28, RZ, RZ, R56 ;  /* 0x000000ffff1cb224 */ /* 0x010fc400078e0038 */
[----:B------:R-:W-:Y:S01]  /*67170*/  @!P3 IMAD.MOV.U32 R29, RZ, RZ, R57 ;  /* 0x000000ffff1db224 */ /* 0x000fe200078e0039 */
[----:B------:R-:W4:Y:S04]  /*67180*/  LDL R56, [R1+0x418c] ;  /* 0x00418c0001387983 */ /* 0x000f280000100800 */
[----:B------:R-:W2:Y:S04]  /*67190*/  LDL R57, [R1+0x4150] ;  /* 0x0041500001397983 */ /* 0x000ea80000100800 */
[----:B------:R3:W2:Y:S02]  /*671a0*/  @!P3 LDG.E.U8 R31, desc[UR54][R28.64] ;  /* 0x000000361c1fb981 */ /* 0x0006a4000c1e1100 */
[----:B---3--:R-:W-:-:S02]  /*671b0*/  @!P0 IMAD.MOV.U32 R28, RZ, RZ, R54 ;  /* 0x000000ffff1c8224 */ /* 0x008fc400078e0036 */
[----:B------:R-:W-:Y:S01]  /*671c0*/  @!P0 IMAD.MOV.U32 R29, RZ, RZ, R55 ;  /* 0x000000ffff1d8224 */ /* 0x000fe200078e0037 */
[----:B------:R-:W3:Y:S04]  /*671d0*/  LDL R54, [R1+0x4188] ;  /* 0x0041880001367983 */ /* 0x000ee80000100800 */
[----:B------:R-:W2:Y:S04]  /*671e0*/  LDL R55, [R1+0x4164] ;  /* 0x0041640001377983 */ /* 0x000ea80000100800 */
[----:B------:R0:W2:Y:S04]  /*671f0*/  @!P0 LDG.E.U8 R33, desc[UR54][R28.64] ;  /* 0x000000361c218981 */ /* 0x0000a8000c1e1100 */
[----:B------:R-:W0:Y:S04]  /*67200*/  LDL R28, [R1+0x4130] ;  /* 0x00413000011c7983 */ /* 0x000e280000100800 */
[----:B------:R-:W0:Y:S02]  /*67210*/  LDL R29, [R1+0x416c] ;  /* 0x00416c00011d7983 */ /* 0x000e240000100800 */
[----:B0-----:R-:W-:-:S04]  /*67220*/  @!P1 LOP3.LUT R29, R29, R28, RZ, 0x3c, !PT ;  /* 0x0000001c1d1d9212 */ /* 0x001fc800078e3cff */
[----:B------:R-:W-:-:S04]  /*67230*/  @!P1 LOP3.LUT R28, R29, R28, RZ, 0x3c, !PT ;  /* 0x0000001c1d1c9212 */ /* 0x000fc800078e3cff */
[----:B------:R-:W-:-:S05]  /*67240*/  @!P1 LOP3.LUT R29, R29, R28, RZ, 0x3c, !PT ;  /* 0x0000001c1d1d9212 */ /* 0x000fca00078e3cff */
        /* <DEDUP_REMOVED lines=8> */
[----:B------:R-:W0:Y:S01]  /*672d0*/  LDL R29, [R1+0x4178] ;  /* 0x00417800011d7983 */ /* 0x000e220000100800 */
[----:B------:R-:W-:Y:S02]  /*672e0*/  PRMT R39, RZ, 0x7610, R39 ;  /* 0x00007610ff277816 */ /* 0x000fe40000000027 */
[----:B------:R-:W-:-:S02]  /*672f0*/  PRMT R43, RZ, 0x7610, R43 ;  /* 0x00007610ff2b7816 */ /* 0x000fc4000000002b */
[----:B------:R-:W-:Y:S02]  /*67300*/  PRMT R45, RZ, 0x7610, R45 ;  /* 0x00007610ff2d7816 */ /* 0x000fe4000000002d */
[----:B------:R-:W-:Y:S02]  /*67310*/  PRMT R47, RZ, 0x7610, R47 ;  /* 0x00007610ff2f7816 */ /* 0x000fe4000000002f */
[----:B0-----:R-:W-:-:S04]  /*67320*/  @!P3 LOP3.LUT R29, R29, R28, RZ, 0x3c, !PT ;  /* 0x0000001c1d1db212 */ /* 0x001fc800078e3cff */
[----:B------:R-:W-:-:S04]  /*67330*/  @!P3 LOP3.LUT R28, R29, R28, RZ, 0x3c, !PT ;  /* 0x0000001c1d1cb212 */ /* 0x000fc800078e3cff */
[----:B------:R-:W-:-:S05]  /*67340*/  @!P3 LOP3.LUT R29, R29, R28, RZ, 0x3c, !PT ;  /* 0x0000001c1d1db212 */ /* 0x000fca00078e3cff */
[----:B------:R2:W3:Y:S02]  /*67350*/  @!P3 LDG.E.U8 R39, desc[UR54][R28.64] ;  /* 0x000000361c27b981 */ /* 0x0004e4000c1e1100 */
[----:B--2---:R-:W-:Y:S02]  /*67360*/  @!P0 IMAD.MOV.U32 R28, RZ, RZ, R58 ;  /* 0x000000ffff1c8224 */ /* 0x004fe400078e003a */
        /* <DEDUP_REMOVED lines=39> */
[----:B------:R-:W-:-:S05]  /*675e0*/  @!P2 IMAD.MOV.U32 R29, RZ, RZ, R59 ;  /* 0x000000ffff1da224 */ /* 0x000fca00078e003b */
[----:B------:R4:W2:Y:S02]  /*675f0*/  @!P2 LDG.E.U8 R51, desc[UR54][R28.64] ;  /* 0x000000361c33a981 */ /* 0x0008a4000c1e1100 */
[----:B----4-:R-:W-:Y:S02]  /*67600*/  @!P3 IMAD.MOV.U32 R28, RZ, RZ, R56 ;  /* 0x000000ffff1cb224 */ /* 0x010fe400078e0038 */
[----:B------:R-:W-:-:S05]  /*67610*/  @!P3 IMAD.MOV.U32 R29, RZ, RZ, R57 ;  /* 0x000000ffff1db224 */ /* 0x000fca00078e0039 */
[----:B------:R3:W4:Y:S02]  /*67620*/  @!P3 LDG.E.U8 R52, desc[UR54][R28.64] ;  /* 0x000000361c34b981 */ /* 0x000724000c1e1100 */
[----:B---3--:R-:W-:Y:S02]  /*67630*/  @!P0 IMAD.MOV.U32 R28, RZ, RZ, R54 ;  /* 0x000000ffff1c8224 */ /* 0x008fe400078e0036 */
[----:B------:R-:W-:-:S05]  /*67640*/  @!P0 IMAD.MOV.U32 R29, RZ, RZ, R55 ;  /* 0x000000ffff1d8224 */ /* 0x000fca00078e0037 */
[----:B------:R-:W3:Y:S04]  /*67650*/  @!P0 LDG.E.U8 R53, desc[UR54][R28.64] ;  /* 0x000000361c358981 */ /* 0x000ee8000c1e1100 */
[----:B------:R-:W-:Y:S04]  /*67660*/  STL [R1+0x5e24], R50 ;  /* 0x005e243201007387 */ /* 0x000fe80000100800 */
[----:B--2---:R-:W-:Y:S04]  /*67670*/  STL [R1+0x5e20], R51 ;  /* 0x005e203301007387 */ /* 0x004fe80000100800 */
[----:B----4-:R-:W-:Y:S04]  /*67680*/  STL [R1+0x5e1c], R52 ;  /* 0x005e1c3401007387 */ /* 0x010fe80000100800 */
[----:B---3--:R-:W-:Y:S04]  /*67690*/  STL [R1+0x5e18], R53 ;  /* 0x005e183501007387 */ /* 0x008fe80000100800 */
        /* <DEDUP_REMOVED lines=27> */
[----:B------:R-:W0:Y:S04]  /*67850*/  LDS.U8 R3, [R0+UR4+0x88] ;  /* 0x0000880400037984 */ /* 0x000e280008000000 */
[----:B------:R-:W1:Y:S04]  /*67860*/  LDS.U8 R2, [R0+UR4+0xc8] ;  /* 0x0000c80400027984 */ /* 0x000e680008000000 */
[----:B------:R-:W-:Y:S04]  /*67870*/  LDS.U8 R4, [R0+UR4+0x4c0] ;  /* 0x0004c00400047984 */ /* 0x000fe80008000000 */
[----:B------:R-:W-:Y:S04]  /*67880*/  LDS.U8 R28, [R0+UR4] ;  /* 0x00000004001c7984 */ /* 0x000fe80008000000 */
[----:B------:R-:W-:Y:S04]  /*67890*/  LDS.U8 R29, [R0+UR4+0x40] ;  /* 0x00004004001d7984 */ /* 0x000fe80008000000 */
[----:B------:R-:W-:Y:S04]  /*678a0*/  LDS.U8 R54, [R0+UR4+0x8] ;  /* 0x0000080400367984 */ /* 0x000fe80008000000 */
[----:B------:R-:W-:Y:S04]  /*678b0*/  LDS.U8 R55, [R0+UR4+0x48] ;  /* 0x0000480400377984 */ /* 0x000fe80008000000 */
[----:B------:R-:W-:Y:S04]  /*678c0*/  LDS.U8 R56, [R0+UR4+0x400] ;  /* 0x0004000400387984 */ /* 0x000fe80008000000 */
[----:B------:R-:W-:Y:S04]  /*678d0*/  LDS.U8 R57, [R0+UR4+0x440] ;  /* 0x0004400400397984 */ /* 0x000fe80008000000 */
[----:B------:R-:W-:Y:S04]  /*678e0*/  LDS.U8 R58, [R0+UR4+0x408] ;  /* 0x00040804003a7984 */ /* 0x000fe80008000000 */
[----:B0-----:R-:W-:Y:S04]  /*678f0*/  STL [R1+0x1618], R3 ;  /* 0x0016180301007387 */ /* 0x001fe80000100800 */
[----:B-1----:R-:W-:Y:S04]  /*67900*/  STL [R1+0x1610], R2 ;  /* 0x0016100201007387 */ /* 0x002fe80000100800 */
[----:B------:R-:W0:Y:S04]  /*67910*/  LDS.U8 R3, [R0+UR4+0x80] ;  /* 0x0000800400037984 */ /* 0x000e280008000000 */
[----:B------:R-:W1:Y:S04]  /*67920*/  LDS.U8 R2, [R0+UR4+0xc0] ;  /* 0x0000c00400027984 */ /* 0x000e680008000000 */
[----:B------:R-:W-:Y:S01]  /*67930*/  LDS.U8 R59, [R0+UR4+0x448] ;  /* 0x00044804003b7984 */ /* 0x000fe20008000000 */
[----:B------:R-:W2:Y:S01]  /*67940*/  S2R R50, SR_TID.X ;  /* 0x0000000000327919 */ /* 0x000ea20000002100 */
[----:B------:R-:W3:Y:S02]  /*67950*/  S2R R43, SR_TID.X ;  /* 0x00000000002b7919 */ /* 0x000ee40000002100 */
[----:B0-----:R-:W-:Y:S04]  /*67960*/  STL [R1+0x1624], R3 ;  /* 0x0016240301007387 */ /* 0x001fe80000100800 */
[----:B-1----:R-:W-:Y:S04]  /*67970*/  STL [R1+0x1620], R2 ;  /* 0x0016200201007387 */ /* 0x002fe80000100800 */
[----:B------:R-:W0:Y:S04]  /*67980*/  LDS.U8 R3, [R0+UR4+0x488] ;  /* 0x0004880400037984 */ /* 0x000e280008000000 */
[----:B------:R-:W1:Y:S04]  /*67990*/  LDS.U8 R2, [R0+UR4+0x4c8] ;  /* 0x0004c80400027984 */ /* 0x000e680008000000 */
[----:B0-----:R-:W-:Y:S04]  /*679a0*/  STL [R1+0x1634], R3 ;  /* 0x0016340301007387 */ /* 0x001fe80000100800 */
[----:B-1----:R-:W-:Y:S04]  /*679b0*/  STL [R1+0x1630], R2 ;  /* 0x0016300201007387 */ /* 0x002fe80000100800 */
[----:B------:R-:W0:Y:S04]  /*679c0*/  LDS.U8 R2, [R0+UR4+0x480] ;  /* 0x0004800400027984 */ /* 0x000e280008000000 */
[----:B------:R-:W1:Y:S04]  /*679d0*/  LDS.U8 R3, [R0+UR4+0x800] ;  /* 0x0008000400037984 */ /* 0x000e680008000000 */
[----:B0-----:R-:W-:Y:S04]  /*679e0*/  STL [R1+0x1644], R2 ;  /* 0x0016440201007387 */ /* 0x001fe80000100800 */
[----:B------:R-:W0:Y:S04]  /*679f0*/  LDS.U8 R2, [R0+UR4+0x840] ;  /* 0x0008400400027984 */ /* 0x000e280008000000 */
[----:B------:R-:W-:Y:S04]  /*67a00*/  STL [R1+0x163c], R4 ;  /* 0x00163c0401007387 */ /* 0x000fe80000100800 */
[----:B------:R-:W4:Y:S04]  /*67a10*/  LDS.U8 R4, [R0+UR4+0x888] ;  /* 0x0008880400047984 */ /* 0x000f280008000000 */
[----:B-1----:R-:W-:Y:S04]  /*67a20*/  STL [R1+0x184c], R3 ;  /* 0x00184c0301007387 */ /* 0x002fe80000100800 */
[----:B------:R-:W1:Y:S04]  /*67a30*/  LDS.U8 R3, [R0+UR4+0x8c8] ;  /* 0x0008c80400037984 */ /* 0x000e680008000000 */
[----:B0-----:R-:W-:Y:S04]  /*67a40*/  STL [R1+0x1848], R2 ;  /* 0x0018480201007387 */ /* 0x001fe80000100800 */
[----:B------:R-:W0:Y:S04]  /*67a50*/  LDS.U8 R2, [R0+UR4+0x808] ;  /* 0x0008080400027984 */ /* 0x000e280008000000 */
[----:B----4-:R-:W-:Y:S04]  /*67a60*/  STL [R1+0x18cc], R4 ;  /* 0x0018cc0401007387 */ /* 0x010fe80000100800 */
        /* <DEDUP_REMOVED lines=81> */
[----:B0-----:R0:W-:Y:S04]  /*67f80*/  STL [R1+0x42cc], R2 ;  /* 0x0042cc0201007387 */ /* 0x0011e80000100800 */
[----:B----4-:R-:W-:Y:S01]  /*67f90*/  STL [R1+0x4258], R4 ;  /* 0x0042580401007387 */ /* 0x010fe20000100800 */
[----:B0-----:R-:W-:-:S03]  /*67fa0*/  LOP3.LUT R2, R0, 0x10, RZ, 0x3c, !PT ;  /* 0x0000001000027812 */ /* 0x001fc600078e3cff */
[----:B------:R-:W0:Y:S04]  /*67fb0*/  LDS.U8 R4, [R0+UR4+0x1c80] ;  /* 0x001c800400047984 */ /* 0x000e280008000000 */
[----:B-1----:R-:W-:Y:S04]  /*67fc0*/  STL [R1+0x4254], R3 ;  /* 0x0042540301007387 */ /* 0x002fe80000100800 */
[----:B------:R-:W1:Y:S04]  /*67fd0*/  LDS.U8 R3, [R0+UR4+0x1cc0] ;  /* 0x001cc00400037984 */ /* 0x000e680008000000 */
[----:B------:R-:W-:Y:S04]  /*67fe0*/  STL [R1+0x434c], R0 ;  /* 0x00434c0001007387 */ /* 0x000fe80000100800 */
[----:B------:R-:W4:Y:S04]  /*67ff0*/  LDS.U8 R0, [R2+UR4] ;  /* 0x0000000402007984 */ /* 0x000f280008000000 */
[----:B0-----:R-:W-:Y:S04]  /*68000*/  STL [R1+0x42d8], R4 ;  /* 0x0042d80401007387 */ /* 0x001fe80000100800 */
[----:B------:R-:W0:Y:S04]  /*68010*/  LDS.U8 R4, [R2+UR4+0x40] ;  /* 0x0000400402047984 */ /* 0x000e280008000000 */
[----:B-1----:R-:W-:Y:S04]  /*68020*/  STL [R1+0x42d4], R3 ;  /* 0x0042d40301007387 */ /* 0x002fe80000100800 */
[----:B------:R-:W1:Y:S04]  /*68030*/  LDS.U8 R3, [R2+UR4+0x88] ;  /* 0x0000880402037984 */ /* 0x000e680008000000 */
[----:B----4-:R-:W-:Y:S04]  /*68040*/  STL [R1+0xf18], R0 ;  /* 0x000f180001007387 */ /* 0x010fe80000100800 */
[----:B------:R-:W4:Y:S04]  /*68050*/  LDS.U8 R0, [R2+UR4+0xc8] ;  /* 0x0000c80402007984 */ /* 0x000f280008000000 */
        /* <DEDUP_REMOVED lines=114> */
[----:B0-----:R2:W-:Y:S04]  /*68780*/  STL [R1+0x42f0], R4 ;  /* 0x0042f00401007387 */ /* 0x0015e80000100800 */
[----:B-1----:R0:W-:Y:S01]  /*68790*/  STL [R1+0x42ec], R3 ;  /* 0x0042ec0301007387 */ /* 0x0021e20000100800 */
[----:B--2---:R-:W-:-:S04]  /*687a0*/  SHF.R.U32.HI R4, RZ, 0x2, R50 ;  /* 0x00000002ff047819 */ /* 0x004fc80000011632 */
[----:B------:R-:W-:Y:S01]  /*687b0*/  SGXT.U32 R4, R4, 0x3 ;  /* 0x000000030404781a */ /* 0x000fe20000000000 */
[----:B----4-:R-:W-:Y:S01]  /*687c0*/  STL [R1+0x4278], R0 ;  /* 0x0042780001007387 */ /* 0x010fe20000100800 */
[----:B0-----:R-:W-:-:S03]  /*687d0*/  LOP3.LUT R3, R50, 0x3, RZ, 0xc0, !PT ;  /* 0x0000000332037812 */ /* 0x001fc600078ec0ff */
[----:B------:R-:W0:Y:S02]  /*687e0*/  LDS.U8 R0, [R2+UR4+0x1c48] ;  /* 0x001c480402007984 */ /* 0x000e240008000000 */
[----:B------:R-:W-:-:S05]  /*687f0*/  IMAD R3, R3, 0x110, RZ ;  /* 0x0000011003037824 */ /* 0x000fca00078e02ff */
[----:B------:R-:W-:Y:S02]  /*68800*/  LOP3.LUT R3, R3, R4, RZ, 0xfc, !PT ;  /* 0x0000000403037212 */ /* 0x000fe400078efcff */
[----:B------:R-:W1:Y:S02]  /*68810*/  LDS.U8 R4, [R2+UR4+0x1c80] ;  /* 0x001c800402047984 */ /* 0x000e640008000000 */
[----:B------:R-:W-:Y:S02]  /*68820*/  LOP3.LUT R3, R3, 0x20, RZ, 0x3c, !PT ;  /* 0x0000002003037812 */ /* 0x000fe400078e3cff */
[----:B------:R-:W2:Y:S04]  /*68830*/  LDS.U8 R2, [R2+UR4+0x1cc0] ;  /* 0x001cc00402027984 */ /* 0x000ea80008000000 */
[----:B0-----:R-:W-:Y:S04]  /*68840*/  STL [R1+0x4274], R0 ;  /* 0x0042740001007387 */ /* 0x001fe80000100800 */
[----:B------:R-:W0:Y:S04]  /*68850*/  LDS.U8 R0, [R3+UR4] ;  /* 0x0000000403007984 */ /* 0x000e280008000000 */
[----:B-1----:R-:W-:Y:S04]  /*68860*/  STL [R1+0x42f8], R4 ;  /* 0x0042f80401007387 */ /* 0x002fe80000100800 */
[----:B------:R-:W1:Y:S04]  /*68870*/  LDS.U8 R4, [R3+UR4+0x40] ;  /* 0x0000400403047984 */ /* 0x000e680008000000 */
[----:B--2---:R-:W-:Y:S04]  /*68880*/  STL [R1+0x42f4], R2 ;  /* 0x0042f40201007387 */ /* 0x004fe80000100800 */
[----:B------:R-:W2:Y:S04]  /*68890*/  LDS.U8 R2, [R3+UR4+0x88] ;  /* 0x0000880403027984 */ /* 0x000ea80008000000 */
[----:B0-----:R-:W-:Y:S04]  /*688a0*/  STL [R1+0x1180], R0 ;  /* 0x0011800001007387 */ /* 0x001fe80000100800 */
[----:B------:R-:W0:Y:S04]  /*688b0*/  LDS.U8 R0, [R3+UR4+0xc8] ;  /* 0x0000c80403007984 */ /* 0x000e280008000000 */
        /* <DEDUP_REMOVED lines=109> */
[----:B------:R-:W-:Y:S04]  /*68f90*/  LDS.U8 R4, [R3+UR4+0x1cc8] ;  /* 0x001cc80403047984 */ /* 0x000fe80008000000 */
[----:B--2---:R-:W-:Y:S04]  /*68fa0*/  STL [R1+0x4290], R2 ;  /* 0x0042900201007387 */ /* 0x004fe80000100800 */
[----:B------:R-:W1:Y:S04]  /*68fb0*/  LDS.U8 R2, [R3+UR4+0x1c88] ;  /* 0x001c880403027984 */ /* 0x000e680008000000 */
[----:B0-----:R-:W-:Y:S04]  /*68fc0*/  STL [R1+0x428c], R0 ;  /* 0x00428c0001007387 */ /* 0x001fe80000100800 */
[----:B------:R-:W0:Y:S04]  /*68fd0*/  LDS.U8 R0, [R3+UR4+0x1c08] ;  /* 0x001c080403007984 */ /* 0x000e280008000000 */
[----:B-1----:R3:W-:Y:S04]  /*68fe0*/  STL [R1+0x4310], R2 ;  /* 0x0043100201007387 */ /* 0x0027e80000100800 */
[----:B------:R-:W-:Y:S04]  /*68ff0*/  STL [R1+0x430c], R4 ;  /* 0x00430c0401007387 */ /* 0x000fe80000100800 */
[----:B------:R-:W-:Y:S01]  /*69000*/  LDS.U8 R4, [R3+UR4+0x1c80] ;  /* 0x001c800403047984 */ /* 0x000fe20008000000 */
[----:B---3--:R-:W-:-:S04]  /*69010*/  SHF.R.U32.HI R2, RZ, 0x2, R43 ;  /* 0x00000002ff027819 */ /* 0x008fc8000001162b */
[----:B------:R-:W-:Y:S01]  /*69020*/  SGXT.U32 R2, R2, 0x3 ;  /* 0x000000030202781a */ /* 0x000fe20000000000 */
[----:B0-----:R0:W-:Y:S02]  /*69030*/  STL [R1+0x4298], R0 ;  /* 0x0042980001007387 */ /* 0x0011e40000100800 */
[----:B0-----:R-:W-:-:S05]  /*69040*/  LOP3.LUT R0, R43, 0x3, RZ, 0xc0, !PT ;  /* 0x000000032b007812 */ /* 0x001fca00078ec0ff */
[----:B------:R-:W-:-:S05]  /*69050*/  IMAD R0, R0, 0x110, RZ ;  /* 0x0000011000007824 */ /* 0x000fca00078e02ff */
[----:B------:R-:W-:Y:S02]  /*69060*/  LOP3.LUT R0, R0, R2, RZ, 0xfc, !PT ;  /* 0x0000000200007212 */ /* 0x000fe400078efcff */
[----:B------:R-:W0:Y:S02]  /*69070*/  LDS.U8 R2, [R3+UR4+0x1c48] ;  /* 0x001c480403027984 */ /* 0x000e240008000000 */
[----:B------:R-:W-:Y:S02]  /*69080*/  LOP3.LUT R0, R0, 0x30, RZ, 0x3c, !PT ;  /* 0x0000003000007812 */ /* 0x000fe400078e3cff */
[----:B------:R-:W1:Y:S04]  /*69090*/  LDS.U8 R3, [R3+UR4+0x1cc0] ;  /* 0x001cc00403037984 */ /* 0x000e680008000000 */
[----:B0-----:R-:W-:Y:S04]  /*690a0*/  STL [R1+0x4294], R2 ;  /* 0x0042940201007387 */ /* 0x001fe80000100800 */
[----:B------:R-:W0:Y:S04]  /*690b0*/  LDS.U8 R2, [R0+UR4] ;  /* 0x0000000400027984 */ /* 0x000e280008000000 */
[----:B------:R-:W-:Y:S04]  /*690c0*/  STL [R1+0x4318], R4 ;  /* 0x0043180401007387 */ /* 0x000fe80000100800 */
[----:B------:R-:W2:Y:S04]  /*690d0*/  LDS.U8 R4, [R0+UR4+0x40] ;  /* 0x0000400400047984 */ /* 0x000ea80008000000 */
[----:B-1----:R-:W-:Y:S04]  /*690e0*/  STL [R1+0x4314], R3 ;  /* 0x0043140301007387 */ /* 0x002fe80000100800 */
[----:B------:R-:W1:Y:S04]  /*690f0*/  LDS.U8 R3, [R0+UR4+0x88] ;  /* 0x0000880400037984 */ /* 0x000e680008000000 */
[----:B0-----:R-:W-:Y:S04]  /*69100*/  STL [R1+0x13cc], R2 ;  /* 0x0013cc0201007387 */ /* 0x001fe80000100800 */
[----:B------:R-:W0:Y:S04]  /*69110*/  LDS.U8 R2, [R0+UR4+0xc8] ;  /* 0x0000c80400027984 */ /* 0x000e280008000000 */
[----:B--2---:R-:W-:Y:S04]  /*69120*/  STL [R1+0x13c8], R4 ;  /* 0x0013c80401007387 */ /* 0x004fe80000100800 */
        /* <DEDUP_REMOVED lines=108> */
[----:B------:R-:W2:Y:S04]  /*697f0*/  LDL.LU R31, [R1+0x17dc] ;  /* 0x0017dc00011f7983 */ /* 0x000ea80000300800 */
[----:B-1----:R-:W-:Y:S04]  /*69800*/  STL [R1+0x42b0], R3 ;  /* 0x0042b00301007387 */ /* 0x002fe80000100800 */
[----:B------:R-:W3:Y:S04]  /*69810*/  LDL.LU R27, [R1+0x17d8] ;  /* 0x0017d800011b7983 */ /* 0x000ee80000300800 */
[----:B------:R-:W1:Y:S04]  /*69820*/  LDS.U8 R3, [R0+UR4+0x1c88] ;  /* 0x001c880400037984 */ /* 0x000e680008000000 */
[----:B------:R-:W4:Y:S04]  /*69830*/  LDS.U8 R4, [R0+UR4+0x1cc8] ;  /* 0x001cc80400047984 */ /* 0x000f280008000000 */
[----:B0-----:R-:W-:Y:S04]  /*69840*/  STL [R1+0x42ac], R2 ;  /* 0x0042ac0201007387 */ /* 0x001fe80000100800 */
        /* <DEDUP_REMOVED lines=22> */
[----:B------:R-:W0:Y:S04]  /*699b0*/  LDS.U8 R2, [R0+UR4+0x1c08] ;  /* 0x001c080400027984 */ /* 0x000e280008000000 */
[----:B-1----:R-:W-:Y:S04]  /*699c0*/  STL [R1+0x4330], R3 ;  /* 0x0043300301007387 */ /* 0x002fe80000100800 */
[----:B----4-:R-:W-:Y:S04]  /*699d0*/  STL [R1+0x432c], R4 ;  /* 0x00432c0401007387 */ /* 0x010fe80000100800 */
[----:B------:R-:W1:Y:S04]  /*699e0*/  LDS.U8 R3, [R0+UR4+0x1c48] ;  /* 0x001c480400037984 */ /* 0x000e680008000000 */
[----:B0-----:R-:W-:Y:S04]  /*699f0*/  STL [R1+0x42b8], R2 ;  /* 0x0042b80201007387 */ /* 0x001fe80000100800 */
[----:B------:R-:W0:Y:S04]  /*69a00*/  LDS.U8 R2, [R0+UR4+0x1c80] ;  /* 0x001c800400027984 */ /* 0x000e280008000000 */
[----:B------:R-:W4:Y:S01]  /*69a10*/  LDS.U8 R0, [R0+UR4+0x1cc0] ;  /* 0x001cc00400007984 */ /* 0x000f220008000000 */
[----:B------:R-:W-:Y:S06]  /*69a20*/  BAR.SYNC.DEFER_BLOCKING 0x0 ;  /* 0x0000000000007b1d */ /* 0x000fec0000010000 */
[----:B-1----:R-:W-:Y:S04]  /*69a30*/  STL [R1+0x42b4], R3 ;  /* 0x0042b40301007387 */ /* 0x002fe80000100800 */
[----:B0-----:R-:W-:Y:S04]  /*69a40*/  STL [R1+0x4338], R2 ;  /* 0x0043380201007387 */ /* 0x001fe80000100800 */
[----:B----4-:R0:W-:Y:S04]  /*69a50*/  STL [R1+0x4334], R0 ;  /* 0x0043340001007387 */ /* 0x0101e80000100800 */
[----:B0-----:R-:W4:Y:S04]  /*69a60*/  LDL.LU R0, [R1+0x1730] ;  /* 0x0017300001007983 */ /* 0x001f280000300800 */
[----:B------:R-:W4:Y:S04]  /*69a70*/  LDL.LU R2, [R1+0x171c] ;  /* 0x00171c0001027983 */ /* 0x000f280000300800 */
[----:B------:R-:W4:Y:S04]  /*69a80*/  LDL.LU R3, [R1+0x1718] ;  /* 0x0017180001037983 */ /* 0x000f280000300800 */
[----:B------:R-:W4:Y:S04]  /*69a90*/  LDL.LU R4, [R1+0x1714] ;  /* 0x0017140001047983 */ /* 0x000f280000300800 */
[----:B------:R-:W4:Y:S04]  /*69aa0*/  LDL.LU R5, [R1+0x1710] ;  /* 0x0017100001057983 */ /* 0x000f280000300800 */
[----:B------:R-:W4:Y:S04]  /*69ab0*/  LDL.LU R48, [R1+0x16fc] ;  /* 0x0016fc0001307983 */ /* 0x000f280000300800 */
[----:B------:R-:W4:Y:S04]  /*69ac0*/  LDL.LU R47, [R1+0x16f8] ;  /* 0x0016f800012f7983 */ /* 0x000f280000300800 */
[----:B------:R-:W4:Y:S04]  /*69ad0*/  LDL.LU R43, [R1+0x16f4] ;  /* 0x0016f400012b7983 */ /* 0x000f280000300800 */
[----:B--2---:R0:W-:Y:S04]  /*69ae0*/  STS.U8 [R45+UR4], R31 ;  /* 0x0000001f2d007988 */ /* 0x0041e80008000004 */
[----:B---3--:R1:W-:Y:S04]  /*69af0*/  STS.U8 [R45+UR4+0x20], R27 ;  /* 0x0000201b2d007988 */ /* 0x0083e80008000004 */
[----:B0-----:R-:W2:Y:S04]  /*69b00*/  LDL.LU R31, [R1+0x16f0] ;  /* 0x0016f000011f7983 */ /* 0x001ea80000300800 */
[----:B-1----:R-:W3:Y:S04]  /*69b10*/  LDL.LU R27, [R1+0x16dc] ;  /* 0x0016dc00011b7983 */ /* 0x002ee80000300800 */
[----:B------:R0:W-:Y:S04]  /*69b20*/  STS.U8 [R45+UR4+0x40], R26 ;  /* 0x0000401a2d007988 */ /* 0x0001e80008000004 */
[----:B------:R1:W-:Y:S04]  /*69b30*/  STS.U8 [R45+UR4+0x60], R25 ;  /* 0x000060192d007988 */ /* 0x0003e80008000004 */
[----:B------:R1:W-:Y:S04]  /*69b40*/  STS.U8 [R45+UR4+0x120], R20 ;  /* 0x000120142d007988 */ /* 0x0003e80008000004 */
[----:B0-----:R-:W3:Y:S04]  /*69b50*/  LDL.LU R26, [R1+0x16d8] ;  /* 0x0016d800011a7983 */ /* 0x001ee80000300800 */
[----:B-1----:R-:W3:Y:S04]  /*69b60*/  LDL.LU R25, [R1+0x16d4] ;  /* 0x0016d40001197983 */ /* 0x002ee80000300800 */
[----:B------:R0:W-:Y:S04]  /*69b70*/  STS.U8 [R45+UR4+0x100], R19 ;  /* 0x000100132d007988 */ /* 0x0001e80008000004 */
[----:B------:R-:W3:Y:S04]  /*69b80*/  LDL.LU R20, [R1+0x16d0] ;  /* 0x0016d00001147983 */ /* 0x000ee80000300800 */
[----:B------:R1:W-:Y:S04]  /*69b90*/  STS.U8 [R45+UR4+0x160], R18 ;  /* 0x000160122d007988 */ /* 0x0003e80008000004 */
[----:B0-----:R-:W3:Y:S04]  /*69ba0*/  LDL.LU R19, [R1+0x16bc] ;  /* 0x0016bc0001137983 */ /* 0x001ee80000300800 */
[----:B------:R0:W-:Y:S04]  /*69bb0*/  STS.U8 [R45+UR4+0x140], R17 ;  /* 0x000140112d007988 */ /* 0x0001e80008000004 */
[----:B-1----:R-:W3:Y:S04]  /*69bc0*/  LDL.LU R18, [R1+0x16b8] ;  /* 0x0016b80001127983 */ /* 0x002ee80000300800 */
        /* <DEDUP_REMOVED lines=30> */
[----:B-1----:R-:W3:Y:S04]  /*69db0*/  LDL.LU R50, [R1+0x1628] ;  /* 0x0016280001327983 */ /* 0x002ee80000300800 */
[----:B----4-:R0:W-:Y:S04]  /*69dc0*/  STS.U8 [R45+UR4+0x540], R0 ;  /* 0x000540002d007988 */ /* 0x0101e80008000004 */
[----:B------:R1:W-:Y:S04]  /*69dd0*/  STS.U8 [R45+UR4+0x640], R2 ;  /* 0x000640022d007988 */ /* 0x0003e80008000004 */
[----:B------:R4:W-:Y:S04]  /*69de0*/  STS.U8 [R45+UR4+0x660], R3 ;  /* 0x000660032d007988 */ /* 0x0009e80008000004 */
[----:B0-----:R-:W3:Y:S04]  /*69df0*/  LDL.LU R0, [R1+0x161c] ;  /* 0x00161c0001007983 */ /* 0x001ee80000300800 */
[----:B-1----:R-:W3:Y:S04]  /*69e00*/  LDL.LU R2, [R1+0x1614] ;  /* 0x0016140001027983 */ /* 0x002ee80000300800 */
[----:B------:R0:W-:Y:S04]  /*69e10*/  STS.U8 [R45+UR4+0x600], R4 ;  /* 0x000600042d007988 */ /* 0x0001e80008000004 */
[----:B----4-:R-:W4:Y:S04]  /*69e20*/  LDL.LU R3, [R1+0x15fc] ;  /* 0x0015fc0001037983 */ /* 0x010f280000300800 */
[----:B------:R1:W-:Y:S04]  /*69e30*/  STS.U8 [R45+UR4+0x620], R5 ;  /* 0x000620052d007988 */ /* 0x0003e80008000004 */
[----:B0-----:R-:W4:Y:S04]  /*69e40*/  LDL.LU R4, [R1+0x15f8] ;  /* 0x0015f80001047983 */ /* 0x001f280000300800 */
[----:B------:R0:W-:Y:S04]  /*69e50*/  STS.U8 [R45+UR4+0x760], R48 ;  /* 0x000760302d007988 */ /* 0x0001e80008000004 */
[----:B-1----:R-:W4:Y:S04]  /*69e60*/  LDL.LU R5, [R1+0x15f4] ;  /* 0x0015f40001057983 */ /* 0x002f280000300800 */
[----:B------:R1:W-:Y:S04]  /*69e70*/  STS.U8 [R45+UR4+0x740], R47 ;  /* 0x0007402f2d007988 */ /* 0x0003e80008000004 */
[----:B0-----:R-:W4:Y:S04]  /*69e80*/  LDL.LU R48, [R1+0x15f0] ;  /* 0x0015f00001307983 */ /* 0x001f280000300800 */
[----:B------:R0:W-:Y:S04]  /*69e90*/  STS.U8 [R45+UR4+0x720], R43 ;  /* 0x0007202b2d007988 */ /* 0x0001e80008000004 */
[----:B-1----:R-:W4:Y:S04]  /*69ea0*/  LDL.LU R47, [R1+0x15dc] ;  /* 0x0015dc00012f7983 */ /* 0x002f280000300800 */
[----:B0-----:R-:W4:Y:S04]  /*69eb0*/  LDL.LU R43, [R1+0x15d8] ;  /* 0x0015d800012b7983 */ /* 0x001f280000300800 */
[----:B--2---:R0:W-:Y:S04]  /*69ec0*/  STS.U8 [R45+UR4+0x700], R31 ;  /* 0x0007001f2d007988 */ /* 0x0041e80008000004 */
[----:B---3--:R1:W-:Y:S04]  /*69ed0*/  STS.U8 [R45+UR4+0x800], R27 ;  /* 0x0008001b2d007988 */ /* 0x0083e80008000004 */
[----:B0-----:R-:W2:Y:S04]  /*69ee0*/  LDL.LU R31, [R1+0x15d4] ;  /* 0x0015d400011f7983 */ /* 0x001ea80000300800 */
[----:B-1----:R-:W3:Y:S04]  /*69ef0*/  LDL.LU R27, [R1+0x15d0] ;  /* 0x0015d000011b7983 */ /* 0x002ee80000300800 */
[----:B------:R0:W-:Y:S04]  /*69f00*/  STS.U8 [R45+UR4+0x820], R26 ;  /* 0x0008201a2d007988 */ /* 0x0001e80008000004 */
        /* <DEDUP_REMOVED lines=40> */
[----:B0-----:R-:W3:Y:S04]  /*6a190*/  LDL.LU R50, [R1+0x151c] ;  /* 0x00151c0001327983 */ /* 0x001ee80000300800 */
[----:B------:R0:W-:Y:S04]  /*6a1a0*/  STS.U8 [R45+UR4+0xd60], R0 ;  /* 0x000d60002d007988 */ /* 0x0001e80008000004 */
[----:B------:R1:W-:Y:S04]  /*6a1b0*/  STS.U8 [R45+UR4+0xd40], R2 ;  /* 0x000d40022d007988 */ /* 0x0003e80008000004 */
[----:B0-----:R-:W3:Y:S04]  /*6a1c0*/  LDL.LU R0, [R1+0x1518] ;  /* 0x0015180001007983 */ /* 0x001ee80000300800 */
[----:B----4-:R0:W-:Y:S04]  /*6a1d0*/  STS.U8 [R45+UR4+0xe40], R3 ;  /* 0x000e40032d007988 */ /* 0x0101e80008000004 */
[----:B-1----:R-:W4:Y:S04]  /*6a1e0*/  LDL.LU R2, [R1+0x1514] ;  /* 0x0015140001027983 */ /* 0x002f280000300800 */
        /* <DEDUP_REMOVED lines=8> */
[----:B------:R1:W-:Y:S04]  /*6a270*/  STS.U8 [R45+UR4+0xf40], R43 ;  /* 0x000f402b2d007988 */ /* 0x0003e80008000004 */
[----:B0-----:R-:W4:Y:S04]  /*6a280*/  LDL.LU R47, [R1+0x14f0] ;  /* 0x0014f000012f7983 */ /* 0x001f280000300800 */
[----:B-1----:R-:W4:Y:S04]  /*6a290*/  LDL.LU R43, [R1+0x14dc] ;  /* 0x0014dc00012b7983 */ /* 0x002f280000300800 */
        /* <DEDUP_REMOVED lines=47> */
[----:B----4-:R1:W-:Y:S04]  /*6a590*/  STS.U8 [R45+UR4+0x1560], R2 ;  /* 0x001560022d007988 */ /* 0x0103e80008000004 */
        /* <DEDUP_REMOVED lines=60> */
[----:B----4-:R0:W-:Y:S04]  /*6a960*/  STS.U8 [R45+UR4+0x1d20], R0 ;  /* 0x001d20002d007988 */ /* 0x0101e80008000004 */
        /* <DEDUP_REMOVED lines=619> */
[----:B----4-:R-:W-:Y:S04]  /*6d020*/  STS.U8 [R45+UR4+0x6a00], R0 ;  /* 0x006a00002d007988 */ /* 0x010fe80008000004 */
[----:B------:R-:W-:Y:S04]  /*6d030*/  STS.U8 [R45+UR4+0x6a20], R2 ;  /* 0x006a20022d007988 */ /* 0x000fe80008000004 */
[----:B------:R-:W-:Y:S04]  /*6d040*/  STS.U8 [R45+UR4+0x6b60], R3 ;  /* 0x006b60032d007988 */ /* 0x000fe80008000004 */
[----:B------:R-:W-:Y:S04]  /*6d050*/  STS.U8 [R45+UR4+0x6b40], R4 ;  /* 0x006b40042d007988 */ /* 0x000fe80008000004 */
[----:B------:R-:W-:Y:S04]  /*6d060*/  STS.U8 [R45+UR4+0x6b20], R5 ;  /* 0x006b20052d007988 */ /* 0x000fe80008000004 */
[----:B------:R-:W-:Y:S04]  /*6d070*/  STS.U8 [R45+UR4+0x6b00], R48 ;  /* 0x006b00302d007988 */ /* 0x000fe80008000004 */
[----:B------:R-:W-:Y:S04]  /*6d080*/  STS.U8 [R45+UR4+0x6c00], R47 ;  /* 0x006c002f2d007988 */ /* 0x000fe80008000004 */
[----:B------:R-:W-:Y:S04]  /*6d090*/  STS.U8 [R45+UR4+0x6c20], R43 ;  /* 0x006c202b2d007988 */ /* 0x000fe80008000004 */
[----:B--2---:R-:W-:Y:S04]  /*6d0a0*/  STS.U8 [R45+UR4+0x6c40], R31 ;  /* 0x006c401f2d007988 */ /* 0x004fe80008000004 */
        /* <DEDUP_REMOVED lines=22> */
[----:B0-----:R-:W2:Y:S04]  /*6d210*/  LDL.LU R50, [R1+0xf4] ;  /* 0x0000f40001327983 */ /* 0x001ea80000300800 */
[----:B------:R-:W3:Y:S04]  /*6d220*/  LDL.LU R51, [R1+0xf0] ;  /* 0x0000f00001337983 */ /* 0x000ee80000300800 */
        /* <DEDUP_REMOVED lines=30> */
[----:B---3--:R1:W-:Y:S04]  /*6d410*/  STS.U8 [R45+UR4+0x7200], R51 ;  /* 0x007200332d007988 */ /* 0x0083e80008000004 */
[----:B----4-:R2:W-:Y:S04]  /*6d420*/  STS.U8 [R45+UR4+0x7220], R52 ;  /* 0x007220342d007988 */ /* 0x0105e80008000004 */
[----:B------:R3:W-:Y:S04]  /*6d430*/  STS.U8 [R45+UR4+0x7360], R53 ;  /* 0x007360352d007988 */ /* 0x0007e80008000004 */
[----:B------:R4:W-:Y:S04]  /*6d440*/  STS.U8 [R45+UR4+0x7340], R61 ;  /* 0x0073403d2d007988 */ /* 0x0009e80008000004 */
[----:B------:R1:W-:Y:S04]  /*6d450*/  STS.U8 [R45+UR4+0x7320], R60 ;  /* 0x0073203c2d007988 */ /* 0x0003e80008000004 */
[----:B0-----:R-:W4:Y:S04]  /*6d460*/  LDL.LU R50, [R1+0x5e24] ;  /* 0x005e240001327983 */ /* 0x001f280000300800 */
[----:B------:R0:W-:Y:S04]  /*6d470*/  STS.U8 [R45+UR4+0x7300], R46 ;  /* 0x0073002e2d007988 */ /* 0x0001e80008000004 */
[----:B-1----:R-:W4:Y:S04]  /*6d480*/  LDL.LU R51, [R1+0x5e20] ;  /* 0x005e200001337983 */ /* 0x002f280000300800 */
[----:B------:R1:W-:Y:S04]  /*6d490*/  STS.U8 [R45+UR4+0x7400], R38 ;  /* 0x007400262d007988 */ /* 0x0003e80008000004 */
[----:B--2---:R-:W2:Y:S04]  /*6d4a0*/  LDL.LU R52, [R1+0x5e1c] ;  /* 0x005e1c0001347983 */ /* 0x004ea80000300800 */
[----:B------:R0:W-:Y:S04]  /*6d4b0*/  STS.U8 [R45+UR4+0x7420], R36 ;  /* 0x007420242d007988 */ /* 0x0001e80008000004 */
[----:B---3--:R-:W3:Y:S04]  /*6d4c0*/  LDL.LU R53, [R1+0x5e18] ;  /* 0x005e180001357983 */ /* 0x008ee80000300800 */
[----:B------:R0:W-:Y:S04]  /*6d4d0*/  STS.U8 [R45+UR4+0x7440], R34 ;  /* 0x007440222d007988 */ /* 0x0001e80008000004 */
[----:B----4-:R-:W4:Y:S04]  /*6d4e0*/  LDL.LU R61, [R1+0x5e14] ;  /* 0x005e1400013d7983 */ /* 0x010f280000300800 */
[----:B------:R0:W-:Y:S04]  /*6d4f0*/  STS.U8 [R45+UR4+0x7460], R32 ;  /* 0x007460202d007988 */ /* 0x0001e80008000004 */
[----:B------:R-:W2:Y:S04]  /*6d500*/  LDL.LU R60, [R1+0x5e10] ;  /* 0x005e1000013c7983 */ /* 0x000ea80000300800 */
[----:B------:R1:W-:Y:S04]  /*6d510*/  STS.U8 [R45+UR4+0x7520], R9 ;  /* 0x007520092d007988 */ /* 0x0003e80008000004 */
[----:B0-----:R-:W2:Y:S04]  /*6d520*/  LDL.LU R46, [R1+0x5e0c] ;  /* 0x005e0c00012e7983 */ /* 0x001ea80000300800 */
[----:B------:R0:W-:Y:S04]  /*6d530*/  STS.U8 [R45+UR4+0x7500], R10 ;  /* 0x0075000a2d007988 */ /* 0x0001e80008000004 */
[----:B-1----:R-:W2:Y:S04]  /*6d540*/  LDL.LU R38, [R1+0x5e08] ;  /* 0x005e080001267983 */ /* 0x002ea80000300800 */
[----:B------:R1:W-:Y:S04]  /*6d550*/  STS.U8 [R45+UR4+0x7560], R11 ;  /* 0x0075600b2d007988 */ /* 0x0003e80008000004 */
[----:B------:R-:W2:Y:S04]  /*6d560*/  LDL.LU R36, [R1+0x5e04] ;  /* 0x005e040001247983 */ /* 0x000ea80000300800 */
[----:B------:R0:W-:Y:S04]  /*6d570*/  STS.U8 [R45+UR4+0x7540], R12 ;  /* 0x0075400c2d007988 */ /* 0x0001e80008000004 */
[----:B------:R-:W2:Y:S04]  /*6d580*/  LDL.LU R34, [R1+0x5e00] ;  /* 0x005e000001227983 */ /* 0x000ea80000300800 */
[----:B------:R0:W-:Y:S04]  /*6d590*/  STS.U8 [R45+UR4+0x7640], R17 ;  /* 0x007640112d007988 */ /* 0x0001e80008000004 */
[----:B------:R-:W2:Y:S04]  /*6d5a0*/  LDL.LU R32, [R1+0x5dfc] ;  /* 0x005dfc0001207983 */ /* 0x000ea80000300800 */
[----:B------:R0:W-:Y:S04]  /*6d5b0*/  STS.U8 [R45+UR4+0x7660], R18 ;  /* 0x007660122d007988 */ /* 0x0001e80008000004 */
[----:B------:R-:W2:Y:S04]  /*6d5c0*/  LDL.LU R9, [R1+0x5df8] ;  /* 0x005df80001097983 */ /* 0x000ea80000300800 */
[----:B------:R1:W-:Y:S04]  /*6d5d0*/  STS.U8 [R45+UR4+0x7600], R19 ;  /* 0x007600132d007988 */ /* 0x0003e80008000004 */
[----:B0-----:R-:W2:Y:S04]  /*6d5e0*/  LDL.LU R10, [R1+0x5df4] ;  /* 0x005df400010a7983 */ /* 0x001ea80000300800 */
[----:B------:R0:W-:Y:S04]  /*6d5f0*/  STS.U8 [R45+UR4+0x7620], R20 ;  /* 0x007620142d007988 */ /* 0x0001e80008000004 */
[----:B-1----:R-:W3:Y:S04]  /*6d600*/  LDL.LU R11, [R1+0x5df0] ;  /* 0x005df000010b7983 */ /* 0x002ee80000300800 */
[----:B------:R1:W-:Y:S04]  /*6d610*/  STS.U8 [R45+UR4+0x7760], R25 ;  /* 0x007760192d007988 */ /* 0x0003e80008000004 */
[----:B------:R-:W3:Y:S04]  /*6d620*/  LDL.LU R12, [R1+0x5dec] ;  /* 0x005dec00010c7983 */ /* 0x000ee80000300800 */
[----:B------:R0:W-:Y:S04]  /*6d630*/  STS.U8 [R45+UR4+0x7740], R26 ;  /* 0x0077401a2d007988 */ /* 0x0001e80008000004 */
[----:B------:R-:W3:Y:S04]  /*6d640*/  LDL.LU R17, [R1+0x5de8] ;  /* 0x005de80001117983 */ /* 0x000ee80000300800 */
[----:B------:R0:W-:Y:S04]  /*6d650*/  STS.U8 [R45+UR4+0x7720], R27 ;  /* 0x0077201b2d007988 */ /* 0x0001e80008000004 */
[----:B------:R-:W3:Y:S04]  /*6d660*/  LDL.LU R18, [R1+0x5de4] ;  /* 0x005de40001127983 */ /* 0x000ee80000300800 */
[----:B------:R0:W-:Y:S04]  /*6d670*/  STS.U8 [R45+UR4+0x7700], R31 ;  /* 0x0077001f2d007988 */ /* 0x0001e80008000004 */
[----:B------:R-:W3:Y:S04]  /*6d680*/  LDL.LU R19, [R1+0x5de0] ;  /* 0x005de00001137983 */ /* 0x000ee80000300800 */
[----:B------:R1:W-:Y:S04]  /*6d690*/  STS.U8 [R45+UR4+0x7800], R43 ;  /* 0x0078002b2d007988 */ /* 0x0003e80008000004 */
[----:B0-----:R-:W3:Y:S04]  /*6d6a0*/  LDL.LU R20, [R1+0x5ddc] ;  /* 0x005ddc0001147983 */ /* 0x001ee80000300800 */
[----:B------:R-:W-:Y:S04]  /*6d6b0*/  STS.U8 [R45+UR4+0x7820], R0 ;  /* 0x007820002d007988 */ /* 0x000fe80008000004 */
[----:B-1----:R-:W3:Y:S04]  /*6d6c0*/  LDL.LU R25, [R1+0x5dd8] ;  /* 0x005dd80001197983 */ /* 0x002ee80000300800 */
        /* <DEDUP_REMOVED lines=8> */
[----:B------:R0:W-:Y:S04]  /*6d750*/  STS.U8 [R45+UR4+0x7960], R48 ;  /* 0x007960302d007988 */ /* 0x0001e80008000004 */
[----:B------:R1:W-:Y:S04]  /*6d760*/  STS.U8 [R45+UR4+0x7940], R47 ;  /* 0x0079402f2d007988 */ /* 0x0003e80008000004 */
[----:B0-----:R-:W3:Y:S04]  /*6d770*/  LDL.LU R48, [R1+0x1788] ;  /* 0x0017880001307983 */ /* 0x001ee80000300800 */
[----:B------:R-:W3:Y:S04]  /*6d780*/  LDL.LU R2, [R1+0x1764] ;  /* 0x0017640001027983 */ /* 0x000ee80000300800 */
[----:B------:R-:W3:Y:S04]  /*6d790*/  LDL.LU R3, [R1+0x1760] ;  /* 0x0017600001037983 */ /* 0x000ee80000300800 */
[----:B------:R-:W3:Y:S04]  /*6d7a0*/  LDL.LU R4, [R1+0x174c] ;  /* 0x00174c0001047983 */ /* 0x000ee80000300800 */
[----:B------:R-:W3:Y:S04]  /*6d7b0*/  LDL.LU R5, [R1+0x1748] ;  /* 0x0017480001057983 */ /* 0x000ee80000300800 */
[----:B-1----:R-:W3:Y:S04]  /*6d7c0*/  LDL.LU R47, [R1+0x1744] ;  /* 0x00174400012f7983 */ /* 0x002ee80000300800 */
[----:B------:R0:W-:Y:S04]  /*6d7d0*/  STS.U8 [R45+UR4+0x7a40], R44 ;  /* 0x007a402c2d007988 */ /* 0x0001e80008000004 */
[----:B------:R1:W-:Y:S04]  /*6d7e0*/  STS.U8 [R45+UR4+0x7a60], R42 ;  /* 0x007a602a2d007988 */ /* 0x0003e80008000004 */
[----:B------:R1:W-:Y:S04]  /*6d7f0*/  STS.U8 [R45+UR4+0x7a00], R41 ;  /* 0x007a00292d007988 */ /* 0x0003e80008000004 */
[----:B0-----:R-:W3:Y:S04]  /*6d800*/  LDL.LU R44, [R1+0x1768] ;  /* 0x00176800012c7983 */ /* 0x001ee80000300800 */
[----:B-1----:R-:W3:Y:S04]  /*6d810*/  LDL.LU R42, [R1+0x176c] ;  /* 0x00176c00012a7983 */ /* 0x002ee80000300800 */
[----:B------:R-:W3:Y:S04]  /*6d820*/  LDL.LU R41, [R1+0x1780] ;  /* 0x0017800001297983 */ /* 0x000ee80000300800 */
        /* <DEDUP_REMOVED lines=19> */
[----:B0-----:R-:W3:Y:S01]  /*6d960*/  LDL.LU R21, [R1+0x17cc] ;  /* 0x0017cc0001157983 */ /* 0x001ee20000300800 */
[----:B------:R-:W0:Y:S03]  /*6d970*/  S2R R0, SR_TID.X ;  /* 0x0000000000007919 */ /* 0x000e260000002100 */
[----:B------:R1:W-:Y:S04]  /*6d980*/  STS.U8 [R45+UR4+0x7d00], R22 ;  /* 0x007d00162d007988 */ /* 0x0003e80008000004 */
[----:B-1----:R-:W4:Y:S01]  /*6d990*/  LDL.LU R45, [R1+0x5dc4] ;  /* 0x005dc400012d7983 */ /* 0x002f220000300800 */
[----:B0-----:R-:W-:-:S05]  /*6d9a0*/  LOP3.LUT R22, R0, 0x1f, RZ, 0xc0, !PT ;  /* 0x0000001f00167812 */ /* 0x001fca00078ec0ff */
[----:B------:R-:W-:Y:S04]  /*6d9b0*/  STS.U8 [R22+UR4+0x7d60], R23 ;  /* 0x007d601716007988 */ /* 0x000fe80008000004 */
[----:B------:R-:W-:Y:S01]  /*6d9c0*/  STS.U8 [R22+UR4+0x7d40], R24 ;  /* 0x007d401816007988 */ /* 0x000fe20008000004 */
[----:B------:R-:W-:-:S03]  /*6d9d0*/  LOP3.LUT R0, R22, 0x10, RZ, 0x3c, !PT ;  /* 0x0000001016007812 */ /* 0x000fc600078e3cff */
        /* <DEDUP_REMOVED lines=30> */
[----:B------:R-:W-:Y:S04]  /*6dbc0*/  STS.U8 [R0+UR4+0x280], R40 ;  /* 0x0002802800007988 */ /* 0x000fe80008000004 */
        /* <DEDUP_REMOVED lines=15> */
[----:B------:R0:W-:Y:S04]  /*6dcc0*/  STS.U8 [R0+UR4+0x4c0], R47 ;  /* 0x0004c02f00007988 */ /* 0x0001e80008000004 */
[----:B------:R-:W4:Y:S04]  /*6dcd0*/  LDL.LU R30, [R1+0x16a0] ;  /* 0x0016a000011e7983 */ /* 0x000f280000300800 */
        /* <DEDUP_REMOVED lines=10> */
[----:B---3--:R-:W-:Y:S04]  /*6dd80*/  STS.U8 [R0+UR4+0x5a0], R52 ;  /* 0x0005a03400007988 */ /* 0x008fe80008000004 */
[----:B----4-:R-:W-:Y:S04]  /*6dd90*/  STS.U8 [R0+UR4+0x580], R51 ;  /* 0x0005803300007988 */ /* 0x010fe80008000004 */
[----:B0-----:R-:W2:Y:S04]  /*6dda0*/  LDL.LU R48, [R1+0x1648] ;  /* 0x0016480001307983 */ /* 0x001ea80000300800 */
        /* <DEDUP_REMOVED lines=47> */
[----:B------:R-:W4:Y:S04]  /*6e0a0*/  LDL.LU R30, [R1+0x1584] ;  /* 0x00158400011e7983 */ /* 0x000f280000300800 */
[----:B--2---:R0:W-:Y:S04]  /*6e0b0*/  STS.U8 [R0+UR4+0xca0], R48 ;  /* 0x000ca03000007988 */ /* 0x0041e80008000004 */
[----:B0-----:R-:W2:Y:S04]  /*6e0c0*/  LDL.LU R48, [R1+0x1580] ;  /* 0x0015800001307983 */ /* 0x001ea80000300800 */
        /* <DEDUP_REMOVED lines=8> */
[----:B---3--:R0:W-:Y:S04]  /*6e150*/  STS.U8 [R0+UR4+0xcc0], R47 ;  /* 0x000cc02f00007988 */ /* 0x0081e80008000004 */
        /* <DEDUP_REMOVED lines=21> */
[----:B--2---:R0:W-:Y:S04]  /*6e2b0*/  STS.U8 [R0+UR4+0x11c0], R48 ;  /* 0x0011c03000007988 */ /* 0x0041e80008000004 */
[----:B0-----:R-:W2:Y:S04]  /*6e2c0*/  LDL.LU R48, [R1+0x1528] ;  /* 0x0015280001307983 */ /* 0x001ea80000300800 */
        /* <DEDUP_REMOVED lines=27> */
[----:B---3--:R0:W-:Y:S04]  /*6e480*/  STS.U8 [R0+UR4+0x1480], R47 ;  /* 0x0014802f00007988 */ /* 0x0081e80008000004 */
        /* <DEDUP_REMOVED lines=10> */
[----:B--2---:R0:W-:Y:S04]  /*6e530*/  STS.U8 [R0+UR4+0x14a0], R48 ;  /* 0x0014a03000007988 */ /* 0x0041e80008000004 */
[----:B----4-:R-:W-:Y:S04]  /*6e540*/  STS.U8 [R0+UR4+0x14c0], R52 ;  /* 0x0014c03400007988 */ /* 0x010fe80008000004 */
[----:B------:R-:W-:Y:S04]  /*6e550*/  STS.U8 [R0+UR4+0x14e0], R51 ;  /* 0x0014e03300007988 */ /* 0x000fe80008000004 */
        /* <DEDUP_REMOVED lines=661> */
[----:B------:R-:W4:Y:S04]  /*70eb0*/  LDL.LU R30, [R1+0x15c] ;  /* 0x00015c00011e7983 */ /* 0x000f280000300800 */
        /* <DEDUP_REMOVED lines=16> */
[----:B0-----:R-:W2:Y:S04]  /*70fc0*/  LDL.LU R48, [R1+0x108] ;  /* 0x0001080001307983 */ /* 0x001ea80000300800 */
        /* <DEDUP_REMOVED lines=32> */
[----:B---3--:R0:W-:Y:S04]  /*711d0*/  STS.U8 [R0+UR4+0x7180], R47 ;  /* 0x0071802f00007988 */ /* 0x0081e80008000004 */
        /* <DEDUP_REMOVED lines=30> */
[----:B------:R-:W4:Y:S04]  /*713c0*/  LDL.LU R44, [R1] ;  /* 0x00000000012c7983 */ /* 0x000f280000300800 */
[----:B--2---:R0:W-:Y:S04]  /*713d0*/  STS.U8 [R0+UR4+0x71e0], R47 ;  /* 0x0071e02f00007988 */ /* 0x0041e80008000004 */
[----:B---3--:R1:W-:Y:S04]  /*713e0*/  STS.U8 [R0+UR4+0x71c0], R48 ;  /* 0x0071c03000007988 */ /* 0x0083e80008000004 */
[----:B----4-:R2:W-:Y:S04]  /*713f0*/  STS.U8 [R0+UR4+0x72c0], R5 ;  /* 0x0072c00500007988 */ /* 0x0105e80008000004 */
[----:B0-----:R-:W3:Y:S04]  /*71400*/  LDL.LU R47, [R1+0x5dc0] ;  /* 0x005dc000012f7983 */ /* 0x001ee80000300800 */
[----:B-1----:R-:W4:Y:S04]  /*71410*/  LDL.LU R48, [R1+0x5dbc] ;  /* 0x005dbc0001307983 */ /* 0x002f280000300800 */
[----:B--2---:R-:W2:Y:S04]  /*71420*/  LDL.LU R5, [R1+0x5db8] ;  /* 0x005db80001057983 */ /* 0x004ea80000300800 */
[----:B------:R0:W-:Y:S04]  /*71430*/  STS.U8 [R0+UR4+0x72e0], R4 ;  /* 0x0072e00400007988 */ /* 0x0001e80008000004 */
[----:B------:R1:W-:Y:S04]  /*71440*/  STS.U8 [R0+UR4+0x7280], R3 ;  /* 0x0072800300007988 */ /* 0x0003e80008000004 */
[----:B------:R1:W-:Y:S04]  /*71450*/  STS.U8 [R0+UR4+0x72a0], R2 ;  /* 0x0072a00200007988 */ /* 0x0003e80008000004 */
[----:B0-----:R-:W2:Y:S04]  /*71460*/  LDL.LU R4, [R1+0x5db4] ;  /* 0x005db40001047983 */ /* 0x001ea80000300800 */
[----:B-1----:R-:W2:Y:S04]  /*71470*/  LDL.LU R3, [R1+0x5db0] ;  /* 0x005db00001037983 */ /* 0x002ea80000300800 */
[----:B------:R-:W2:Y:S04]  /*71480*/  LDL.LU R2, [R1+0x5dac] ;  /* 0x005dac0001027983 */ /* 0x000ea80000300800 */
        /* <DEDUP_REMOVED lines=25> */
[----:B------:R-:W-:Y:S04]  /*71620*/  STS.U8 [R0+UR4+0x7980], R61 ;  /* 0x0079803d00007988 */ /* 0x000fe80008000004 */
[----:B------:R-:W-:Y:S04]  /*71630*/  STS.U8 [R0+UR4+0x79e0], R60 ;  /* 0x0079e03c00007988 */ /* 0x000fe80008000004 */
[----:B------:R-:W-:Y:S04]  /*71640*/  STS.U8 [R0+UR4+0x79c0], R46 ;  /* 0x0079c02e00007988 */ /* 0x000fe80008000004 */
[----:B------:R-:W-:Y:S04]  /*71650*/  STS.U8 [R0+UR4+0x7ac0], R38 ;  /* 0x007ac02600007988 */ /* 0x000fe80008000004 */
[----:B------:R-:W-:Y:S01]  /*71660*/  STS.U8 [R0+UR4+0x7ae0], R36 ;  /* 0x007ae02400007988 */ /* 0x000fe20008000004 */
[----:B0-----:R-:W0:Y:S03]  /*71670*/  S2R R44, SR_TID.X ;  /* 0x00000000002c7919 */ /* 0x001e260000002100 */
[----:B------:R-:W-:Y:S04]  /*71680*/  STS.U8 [R0+UR4+0x7a80], R34 ;  /* 0x007a802200007988 */ /* 0x000fe80008000004 */
[----:B------:R-:W-:Y:S04]  /*71690*/  STS.U8 [R0+UR4+0x7aa0], R32 ;  /* 0x007aa02000007988 */ /* 0x000fe80008000004 */
[----:B------:R-:W-:Y:S04]  /*716a0*/  STS.U8 [R0+UR4+0x7be0], R9 ;  /* 0x007be00900007988 */ /* 0x000fe80008000004 */
[----:B------:R-:W-:Y:S04]  /*716b0*/  STS.U8 [R0+UR4+0x7bc0], R10 ;  /* 0x007bc00a00007988 */ /* 0x000fe80008000004 */
[----:B------:R-:W-:Y:S01]  /*716c0*/  STS.U8 [R0+UR4+0x7ba0], R11 ;  /* 0x007ba00b00007988 */ /* 0x000fe20008000004 */
[----:B------:R-:W1:Y:S03]  /*716d0*/  S2R R42, SR_TID.X ;  /* 0x00000000002a7919 */ /* 0x000e660000002100 */
        /* <DEDUP_REMOVED lines=10> */
[----:B------:R-:W-:Y:S01]  /*71780*/  STS.U8 [R0+UR4+0x7ee0], R45 ;  /* 0x007ee02d00007988 */ /* 0x000fe20008000004 */
[----:B0-----:R-:W-:Y:S01]  /*71790*/  LOP3.LUT R44, R44, 0x7, RZ, 0xc0, !PT ;  /* 0x000000072c2c7812 */ /* 0x001fe200078ec0ff */
[----:B-1----:R-:W-:-:S04]  /*717a0*/  IMAD.SHL.U32 R42, R42, 0x2, RZ ;  /* 0x000000022a2a7824 */ /* 0x002fc800078e00ff */
[----:B------:R-:W-:-:S05]  /*717b0*/  IMAD R44, R44, 0x90, RZ ;  /* 0x000000902c2c7824 */ /* 0x000fca00078e02ff */
[----:B------:R-:W-:Y:S01]  /*717c0*/  LOP3.LUT R39, R44, 0x30, R42, 0x78, !PT ;  /* 0x000000302c277812 */ /* 0x000fe200078e782a */
[----:B---3--:R-:W-:Y:S04]  /*717d0*/  STS.U8 [R0+UR4+0x7e80], R47 ;  /* 0x007e802f00007988 */ /* 0x008fe80008000004 */
[----:B----4-:R-:W-:Y:S04]  /*717e0*/  STS.U8 [R0+UR4+0x7ea0], R48 ;  /* 0x007ea03000007988 */ /* 0x010fe80008000004 */
[----:B--2---:R-:W-:Y:S04]  /*717f0*/  STS.U8 [R0+UR4+0x7fe0], R5 ;  /* 0x007fe00500007988 */ /* 0x004fe80008000004 */
[----:B------:R-:W-:Y:S04]  /*71800*/  STS.U8 [R0+UR4+0x7fc0], R4 ;  /* 0x007fc00400007988 */ /* 0x000fe80008000004 */
[----:B------:R-:W-:Y:S04]  /*71810*/  STS.U8 [R0+UR4+0x7fa0], R3 ;  /* 0x007fa00300007988 */ /* 0x000fe80008000004 */
[----:B------:R-:W-:Y:S01]  /*71820*/  STS.U8 [R0+UR4+0x7f80], R2 ;  /* 0x007f800200007988 */ /* 0x000fe20008000004 */
[----:B------:R-:W-:Y:S06]  /*71830*/  BAR.SYNC.DEFER_BLOCKING 0x0 ;  /* 0x0000000000007b1d */ /* 0x000fec0000010000 */
[----:B------:R-:W0:Y:S04]  /*71840*/  LDSM.16.M88.4 R8, [R39+UR4] ;  /* 0x000000042708783b */ /* 0x000e280008000200 */
[----:B------:R-:W1:Y:S04]  /*71850*/  LDSM.16.M88.4 R12, [R39+UR4+0x400] ;  /* 0x00040004270c783b */ /* 0x000e680008000200 */
[----:B------:R-:W-:Y:S04]  /*71860*/  LDSM.16.M88.4 R20, [R39+UR4+0x1400] ;  /* 0x001400042714783b */ /* 0x000fe80008000200 */
[----:B------:R-:W-:Y:S04]  /*71870*/  LDSM.16.M88.4 R32, [R39+UR4+0x1800] ;  /* 0x001800042720783b */ /* 0x000fe80008000200 */
[----:B0-----:R0:W-:Y:S01]  /*71880*/  STL.64 [R1+0xc50], R8 ;  /* 0x000c500801007387 */ /* 0x0011e20000100a00 */
[----:B------:R-:W-:-:S02]  /*71890*/  IMAD.MOV.U32 R7, RZ, RZ, R8 ;  /* 0x000000ffff077224 */ /* 0x000fc400078e0008 */
[----:B------:R-:W-:Y:S01]  /*718a0*/  IMAD.MOV.U32 R6, RZ, RZ, R9 ;  /* 0x000000ffff067224 */ /* 0x000fe200078e0009 */
[----:B------:R-:W-:Y:S04]  /*718b0*/  STL.64 [R1+0xc58], R10 ;  /* 0x000c580a01007387 */ /* 0x000fe80000100a00 */
[----:B-1----:R-:W-:Y:S01]  /*718c0*/  STL.64 [R1+0xc70], R12 ;  /* 0x000c700c01007387 */ /* 0x002fe20000100a00 */
[----:B0-----:R-:W-:-:S03]  /*718d0*/  IMAD.MOV.U32 R9, RZ, RZ, R12 ;  /* 0x000000ffff097224 */ /* 0x001fc600078e000c */
[----:B------:R-:W-:Y:S01]  /*718e0*/  STL.64 [R1+0xc78], R14 ;  /* 0x000c780e01007387 */ /* 0x000fe20000100a00 */
[----:B------:R-:W-:-:S03]  /*718f0*/  IMAD.MOV.U32 R8, RZ, RZ, R13 ;  /* 0x000000ffff087224 */ /* 0x000fc600078e000d */
[----:B------:R-:W0:Y:S04]  /*71900*/  LDSM.16.M88.4 R12, [R39+UR4+0x800] ;  /* 0x00080004270c783b */ /* 0x000e280008000200 */
[----:B0-----:R-:W-:Y:S04]  /*71910*/  STL.64 [R1+0xc90], R12 ;  /* 0x000c900c01007387 */ /* 0x001fe80000100a00 */
[----:B------:R-:W-:Y:S04]  /*71920*/  STL.64 [R1+0xc98], R14 ;  /* 0x000c980e01007387 */ /* 0x000fe80000100a00 */
[----:B------:R-:W2:Y:S04]  /*71930*/  LDL.LU.64 R24, [R1+0x810] ;  /* 0x0008100001187983 */ /* 0x000ea80000300a00 */
[----:B------:R-:W2:Y:S01]  /*71940*/  LDL.LU.64 R26, [R1+0x818] ;  /* 0x00081800011a7983 */ /* 0x000ea20000300a00 */
[----:B------:R-:W-:-:S02]  /*71950*/  IMAD.MOV.U32 R0, RZ, RZ, R12 ;  /* 0x000000ffff007224 */ /* 0x000fc400078e000c */
[----:B------:R-:W-:Y:S02]  /*71960*/  IMAD.MOV.U32 R10, RZ, RZ, R13 ;  /* 0x000000ffff0a7224 */ /* 0x000fe400078e000d */
[----:B------:R-:W0:Y:S04]  /*71970*/  LDSM.16.M88.4 R12, [R39+UR4+0xc00] ;  /* 0x000c0004270c783b */ /* 0x000e280008000200 */
[----:B0-----:R-:W-:Y:S01]  /*71980*/  STL.64 [R1+0xcc0], R12 ;  /* 0x000cc00c01007387 */ /* 0x001fe20000100a00 */
[----:B------:R-:W-:Y:S02]  /*71990*/  IMAD.MOV.U32 R19, RZ, RZ, R12 ;  /* 0x000000ffff137224 */ /* 0x000fe400078e000c */
[----:B------:R-:W-:Y:S01]  /*719a0*/  IMAD.MOV.U32 R16, RZ, RZ, R13 ;  /* 0x000000ffff107224 */ /* 0x000fe200078e000d */
[----:B------:R-:W-:Y:S04]  /*719b0*/  STL.64 [R1+0xcc8], R14 ;  /* 0x000cc80e01007387 */ /* 0x000fe80000100a00 */
[----:B------:R-:W0:Y:S01]  /*719c0*/  LDSM.16.M88.4 R12, [R39+UR4+0x1000] ;  /* 0x00100004270c783b */ /* 0x000e220008000200 */
[----:B------:R-:W-:-:S02]  /*719d0*/  IMAD R4, R57, 0x100, R56 ;  /* 0x0000010039047824 */ /* 0x000fc400078e0238 */
[----:B------:R-:W-:Y:S02]  /*719e0*/  IMAD R5, R59, 0x100, R58 ;  /* 0x000001003b057824 */ /* 0x000fe400078e023a */
[----:B------:R-:W-:Y:S02]  /*719f0*/  IMAD R2, R29, 0x100, R28 ;  /* 0x000001001d027824 */ /* 0x000fe400078e021c */
[----:B------:R-:W-:Y:S01]  /*71a00*/  IMAD R3, R55, 0x100, R54 ;  /* 0x0000010037037824 */ /* 0x000fe200078e0236 */
[----:B------:R-:W-:Y:S01]  /*71a10*/  F2FP.F16.E5M2.UNPACK_B R30, R4 ;  /* 0x00000004ff1e723e */ /* 0x000fe200020004ff */
[----:B------:R-:W-:Y:S01]  /*71a20*/  IMAD.MOV.U32 R4, RZ, RZ, R21 ;  /* 0x000000ffff047224 */ /* 0x000fe200078e0015 */
[----:B------:R-:W-:Y:S01]  /*71a30*/  F2FP.F16.E5M2.UNPACK_B R31, R5 ;  /* 0x00000005ff1f723e */ /* 0x000fe200020004ff */
[----:B------:R-:W-:Y:S01]  /*71a40*/  IMAD.MOV.U32 R5, RZ, RZ, R20 ;  /* 0x000000ffff057224 */ /* 0x000fe200078e0014 */
[----:B------:R-:W-:Y:S02]  /*71a50*/  F2FP.F16.E5M2.UNPACK_B R28, R2 ;  /* 0x00000002ff1c723e */ /* 0x000fe400020004ff */
[----:B------:R-:W-:Y:S01]  /*71a60*/  F2FP.F16.E5M2.UNPACK_B R29, R3 ;  /* 0x00000003ff1d723e */ /* 0x000fe200020004ff */
[----:B0-----:R0:W-:Y:S01]  /*71a70*/  STL.64 [R1+0xcb0], R12 ;  /* 0x000cb00c01007387 */ /* 0x0011e20000100a00 */
[----:B------:R-:W-:-:S02]  /*71a80*/  IMAD.MOV.U32 R18, RZ, RZ, R12 ;  /* 0x000000ffff127224 */ /* 0x000fc400078e000c */
[----:B------:R-:W-:Y:S01]  /*71a90*/  IMAD.MOV.U32 R17, RZ, RZ, R13 ;  /* 0x000000ffff117224 */ /* 0x000fe200078e000d */
[----:B------:R1:W-:Y:S04]  /*71aa0*/  STL.64 [R1+0xcb8], R14 ;  /* 0x000cb80e01007387 */ /* 0x0003e80000100a00 */
[----:B0-----:R-:W3:Y:S04]  /*71ab0*/  LDL.LU.64 R12, [R1+0x800] ;  /* 0x00080000010c7983 */ /* 0x001ee80000300a00 */
[----:B-1----:R-:W3:Y:S04]  /*71ac0*/  LDL.LU.64 R14, [R1+0x808] ;  /* 0x00080800010e7983 */ /* 0x002ee80000300a00 */
[----:B------:R0:W-:Y:S02]  /*71ad0*/  STL.64 [R1+0xc60], R20 ;  /* 0x000c601401007387 */ /* 0x0001e40000100a00 */
[----:B0-----:R-:W-:-:S02]  /*71ae0*/  F2FP.F16.E5M2.UNPACK_B R20, R7 ;  /* 0x00000007ff14723e */ /* 0x001fc400020004ff */
[----:B------:R-:W-:Y:S01]  /*71af0*/  F2FP.F16.E5M2.UNPACK_B R21, R6 ;  /* 0x00000006ff15723e */ /* 0x000fe200020004ff */
[----:B------:R-:W-:Y:S01]  /*71b00*/  STL.64 [R1+0xc68], R22 ;  /* 0x000c681601007387 */ /* 0x000fe20000100a00 */
[----:B------:R-:W-:-:S03]  /*71b10*/  F2FP.F16.E5M2.UNPACK_B R2, R9 ;  /* 0x00000009ff02723e */ /* 0x000fc600020004ff */
[----:B------:R-:W-:Y:S04]  /*71b20*/  STL.64 [R1+0xc80], R32 ;  /* 0x000c802001007387 */ /* 0x000fe80000100a00 */
[----:B------:R-:W-:Y:S04]  /*71b30*/  STL.64 [R1+0xc88], R34 ;  /* 0x000c882201007387 */ /* 0x000fe80000100a00 */
[----:B------:R-:W-:Y:S01]  /*71b40*/  STL.64 [R1+0x18], R20 ;  /* 0x0000181401007387 */ /* 0x000fe20000100a00 */
[----:B--2---:R-:W-:-:S15]  /*71b50*/  HMMA.16816.F32 R24, R28, R20, R24 ;  /* 0x000000141c18723c */ /* 0x004fde0000001818 */
[----:B------:R-:W-:-:S04]  /*71b60*/  NOP ;  /* 0x0000000000007918 */ /* 0x000fc80000000000 */
[----:B------:R0:W-:Y:S04]  /*71b70*/  STL.64 [R1+0x30], R24 ;  /* 0x0000301801007387 */ /* 0x0001e80000100a00 */
[----:B------:R1:W-:Y:S04]  /*71b80*/  STL.64 [R1+0x38], R26 ;  /* 0x0000381a01007387 */ /* 0x0003e80000100a00 */
[----:B------:R-:W-:Y:S04]  /*71b90*/  STL [R1+0x10], R2 ;  /* 0x0000100201007387 */ /* 0x000fe80000100800 */
[----:B0-----:R-:W2:Y:S04]  /*71ba0*/  LDL.LU.64 R24, [R1+0x7f0] ;  /* 0x0007f00001187983 */ /* 0x001ea80000300a00 */
[----:B-1----:R-:W2:Y:S01]  /*71bb0*/  LDL.LU.64 R26, [R1+0x7f8] ;  /* 0x0007f800011a7983 */ /* 0x002ea20000300a00 */
[----:B------:R-:W-:-:S02]  /*71bc0*/  IMAD.MOV.U32 R49, RZ, RZ, R20 ;  /* 0x000000ffff317224 */ /* 0x000fc400078e0014 */
[----:B------:R-:W-:Y:S02]  /*71bd0*/  IMAD.MOV.U32 R48, RZ, RZ, R21 ;  /* 0x000000ffff307224 */ /* 0x000fe400078e0015 */
[----:B------:R-:W0:Y:S01]  /*71be0*/  LDSM.16.M88.4 R20, [R39+UR4+0x1c00] ;  /* 0x001c00042714783b */ /* 0x000e220008000200 */
[----:B------:R-:W-:-:S03]  /*71bf0*/  F2FP.F16.E5M2.UNPACK_B R3, R8 ;  /* 0x00000008ff03723e */ /* 0x000fc600020004ff */
[----:B------:R-:W-:Y:S04]  /*71c00*/  STL [R1+0x5da4], R48 ;  /* 0x005da43001007387 */ /* 0x000fe80000100800 */
[----:B------:R-:W-:Y:S01]  /*71c10*/  STL [R1+0x5da0], R49 ;  /* 0x005da03101007387 */ /* 0x000fe20000100800 */
[----:B------:R-:W-:Y:S02]  /*71c20*/  IMAD.MOV.U32 R7, RZ, RZ, R32 ;  /* 0x000000ffff077224 */ /* 0x000fe400078e0020 */
[----:B------:R-:W-:Y:S02]  /*71c30*/  IMAD.MOV.U32 R6, RZ, RZ, R33 ;  /* 0x000000ffff067224 */ /* 0x000fe400078e0021 */
[----:B------:R-:W1:Y:S01]  /*71c40*/  LDSM.16.M88.4 R32, [R39+UR4+0x2000] ;  /* 0x002000042720783b */ /* 0x000e620008000200 */
[----:B0-----:R-:W-:-:S03]  /*71c50*/  IMAD.MOV.U32 R9, RZ, RZ, R20 ;  /* 0x000000ffff097224 */ /* 0x001fc600078e0014 */
[----:B------:R0:W-:Y:S04]  /*71c60*/  STL.64 [R1+0xca0], R20 ;  /* 0x000ca01401007387 */ /* 0x0001e80000100a00 */
[----:B------:R-:W-:Y:S04]  /*71c70*/  STL.64 [R1+0xca8], R22 ;  /* 0x000ca81601007387 */ /* 0x000fe80000100a00 */
[----:B------:R-:W-:Y:S01]  /*71c80*/  STL [R1+0x14], R3 ;  /* 0x0000140301007387 */ /* 0x000fe20000100800 */
[----:B0-----:R-:W-:Y:S01]  /*71c90*/  F2FP.F16.E5M2.UNPACK_B R20, R0 ;  /* 0x00000000ff14723e */ /* 0x001fe200020004ff */
[----:B---3--:R-:W-:-:S15]  /*71ca0*/  HMMA.16816.F32 R12, R28, R2, R12 ;  /* 0x000000021c0c723c */ /* 0x008fde000000180c */
[----:B------:R-:W-:-:S04]  /*71cb0*/  NOP ;  /* 0x0000000000007918 */ /* 0x000fc80000000000 */
[----:B------:R0:W-:Y:S01]  /*71cc0*/  STL.64 [R1+0x40], R12 ;  /* 0x0000400c01007387 */ /* 0x0001e20000100a00 */
[----:B------:R-:W-:-:S03]  /*71cd0*/  IMAD.MOV.U32 R0, RZ, RZ, R15 ;  /* 0x000000ffff007224 */ /* 0x000fc600078e000f */
[----:B------:R3:W-:Y:S04]  /*71ce0*/  STL [R1+0x48], R14 ;  /* 0x0000480e01007387 */ /* 0x0007e80000100800 */
[----:B------:R-:W-:Y:S04]  /*71cf0*/  STL [R1+0x8], R20 ;  /* 0x0000081401007387 */ /* 0x000fe80000100800 */
[----:B0-----:R-:W4:Y:S04]  /*71d00*/  LDL.LU.64 R12, [R1+0x7e0] ;  /* 0x0007e000010c7983 */ /* 0x001f280000300a00 */
[----:B---3--:R-:W4:Y:S01]  /*71d10*/  LDL.LU.64 R14, [R1+0x7e8] ;  /* 0x0007e800010e7983 */ /* 0x008f220000300a00 */
[----:B------:R-:W-:Y:S01]  /*71d20*/  IMAD.MOV.U32 R8, RZ, RZ, R21 ;  /* 0x000000ffff087224 */ /* 0x000fe200078e0015 */
[----:B------:R-:W-:Y:S01]  /*71d30*/  F2FP.F16.E5M2.UNPACK_B R21, R10 ;  /* 0x0000000aff15723e */ /* 0x000fe200020004ff */
[----:B------:R-:W-:Y:S01]  /*71d40*/  IMAD.MOV.U32 R47, RZ, RZ, R3 ;  /* 0x000000ffff2f7224 */ /* 0x000fe200078e0003 */
[----:B------:R-:W-:-:S04]  /*71d50*/  F2FP.F16.E5M2.UNPACK_B R2, R19 ;  /* 0x00000013ff02723e */ /* 0x000fc800020004ff */
[----:B------:R-:W-:Y:S04]  /*71d60*/  STL [R1+0x5da8], R47 ;  /* 0x005da82f01007387 */ /* 0x000fe80000100800 */
[----:B------:R-:W-:Y:S04]  /*71d70*/  STL [R1+0x5c40], R0 ;  /* 0x005c400001007387 */ /* 0x000fe80000100800 */
[----:B-1----:R-:W-:Y:S04]  /*71d80*/  STL.64 [R1+0xcd0], R32 ;  /* 0x000cd02001007387 */ /* 0x002fe80000100a00 */
[----:B------:R-:W-:Y:S01]  /*71d90*/  STL.64 [R1+0xcd8], R34 ;  /* 0x000cd82201007387 */ /* 0x000fe20000100a00 */
[----:B------:R-:W-:-:S03]  /*71da0*/  IMAD.MOV.U32 R49, RZ, RZ, R20 ;  /* 0x000000ffff317224 */ /* 0x000fc600078e0014 */
[----:B------:R0:W-:Y:S01]  /*71db0*/  STL [R1+0xc], R21 ;  /* 0x00000c1501007387 */ /* 0x0001e20000100800 */
[----:B------:R-:W-:Y:S01]  /*71dc0*/  IMAD.MOV.U32 R46, RZ, RZ, R21 ;  /* 0x000000ffff2e7224 */ /* 0x000fe200078e0015 */
[----:B--2---:R-:W-:-:S15]  /*71dd0*/  HMMA.16816.F32 R24, R28, R20, R24 ;  /* 0x000000141c18723c */ /* 0x004fde0000001818 */
[----:B------:R-:W-:-:S04]  /*71de0*/  NOP ;  /* 0x0000000000007918 */ /* 0x000fc80000000000 */
[----:B------:R-:W-:Y:S04]  /*71df0*/  STL.64 [R1+0x50], R24 ;  /* 0x0000501801007387 */ /* 0x000fe80000100a00 */
[----:B------:R-:W-:Y:S04]  /*71e00*/  STL.64 [R1+0x58], R26 ;  /* 0x0000581a01007387 */ /* 0x000fe80000100a00 */
[----:B------:R-:W-:Y:S04]  /*71e10*/  STL [R1], R2 ;  /* 0x0000000201007387 */ /* 0x000fe80000100800 */
[----:B0-----:R-:W2:Y:S04]  /*71e20*/  LDL.LU.64 R20, [R1+0x7d0] ;  /* 0x0007d00001147983 */ /* 0x001ea80000300a00 */
[----:B------:R-:W2:Y:S04]  /*71e30*/  LDL.LU.64 R22, [R1+0x7d8] ;  /* 0x0007d80001167983 */ /* 0x000ea80000300a00 */
[----:B------:R-:W0:Y:S01]  /*71e40*/  LDSM.16.M88.4 R24, [R39+UR4+0x2400] ;  /* 0x002400042718783b */ /* 0x000e220008000200 */
[----:B------:R-:W-:-:S03]  /*71e50*/  F2FP.F16.E5M2.UNPACK_B R3, R16 ;  /* 0x00000010ff03723e */ /* 0x000fc600020004ff */
[----:B0-----:R-:W-:Y:S01]  /*71e60*/  STL.64 [R1+0xce0], R24 ;  /* 0x000ce01801007387 */ /* 0x001fe20000100a00 */
[----:B------:R-:W-:Y:S02]  /*71e70*/  IMAD.MOV.U32 R16, RZ, RZ, R24 ;  /* 0x000000ffff107224 */ /* 0x000fe400078e0018 */
[----:B------:R-:W-:Y:S01]  /*71e80*/  IMAD.MOV.U32 R0, RZ, RZ, R25 ;  /* 0x000000ffff007224 */ /* 0x000fe200078e0019 */
[----:B------:R-:W-:Y:S04]  /*71e90*/  STL.64 [R1+0xce8], R26 ;  /* 0x000ce81a01007387 */ /* 0x000fe80000100a00 */
[----:B------:R-:W0:Y:S04]  /*71ea0*/  LDSM.16.M88.4 R24, [R39+UR4+0x2800] ;  /* 0x002800042718783b */ /* 0x000e280008000200 */
[----:B------:R-:W-:Y:S01]  /*71eb0*/  STL [R1+0x4], R3 ;  /* 0x0000040301007387 */ /* 0x000fe20000100800 */
[----:B----4-:R-:W-:-:S15]  /*71ec0*/  HMMA.16816.F32 R12, R28, R2, R12 ;  /* 0x000000021c0c723c */ /* 0x010fde000000180c */
[----:B------:R-:W-:-:S04]  /*71ed0*/  NOP ;  /* 0x0000000000007918 */ /* 0x000fc80000000000 */
[----:B------:R1:W-:Y:S04]  /*71ee0*/  STL.64 [R1+0x60], R12 ;  /* 0x0000600c01007387 */ /* 0x0003e80000100a00 */
[----:B------:R3:W-:Y:S04]  /*71ef0*/  STL.64 [R1+0x68], R14 ;  /* 0x0000680e01007387 */ /* 0x0007e80000100a00 */
[----:B-1----:R-:W4:Y:S04]  /*71f00*/  LDL.LU.64 R12, [R1+0x7c0] ;  /* 0x0007c000010c7983 */ /* 0x002f280000300a00 */
[----:B---3--:R-:W4:Y:S01]  /*71f10*/  LDL.LU.64 R14, [R1+0x7c8] ;  /* 0x0007c800010e7983 */ /* 0x008f220000300a00 */
[----:B------:R-:W-:-:S02]  /*71f20*/  F2FP.F16.E5M2.UNPACK_B R60, R18 ;  /* 0x00000012ff3c723e */ /* 0x000fc400020004ff */
[----:B------:R-:W-:Y:S01]  /*71f30*/  F2FP.F16.E5M2.UNPACK_B R61, R17 ;  /* 0x00000011ff3d723e */ /* 0x000fe200020004ff */
[----:B------:R-:W-:Y:S01]  /*71f40*/  IMAD.MOV.U32 R47, RZ, RZ, R2 ;  /* 0x000000ffff2f7224 */ /* 0x000fe200078e0002 */
[----:B0-----:R0:W-:Y:S01]  /*71f50*/  STL.64 [R1+0xcf0], R24 ;  /* 0x000cf01801007387 */ /* 0x0011e20000100a00 */
[----:B------:R-:W-:Y:S02]  /*71f60*/  IMAD.MOV.U32 R48, RZ, RZ, R3 ;  /* 0x000000ffff307224 */ /* 0x000fe400078e0003 */
[----:B------:R-:W-:Y:S01]  /*71f70*/  IMAD.MOV.U32 R2, RZ, RZ, R24 ;  /* 0x000000ffff027224 */ /* 0x000fe200078e0018 */
[----:B------:R1:W-:Y:S01]  /*71f80*/  STL.64 [R1+0xcf8], R26 ;  /* 0x000cf81a01007387 */ /* 0x0003e20000100a00 */
[----:B------:R-:W-:Y:S02]  /*71f90*/  IMAD.MOV.U32 R3, RZ, RZ, R25 ;  /* 0x000000ffff037224 */ /* 0x000fe400078e0019 */
[----:B------:R-:W-:Y:S02]  /*71fa0*/  IMAD.MOV.U32 R11, RZ, RZ, R32 ;  /* 0x000000ffff0b7224 */ /* 0x000fe400078e0020 */
[----:B------:R-:W-:Y:S01]  /*71fb0*/  IMAD.MOV.U32 R10, RZ, RZ, R33 ;  /* 0x000000ffff0a7224 */ /* 0x000fe200078e0021 */
[----:B0-----:R-:W3:Y:S04]  /*71fc0*/  LDL.LU.64 R24, [R1+0x7b0] ;  /* 0x0007b00001187983 */ /* 0x001ee80000300a00 */
[----:B-1----:R-:W3:Y:S01]  /*71fd0*/  LDL.LU.64 R26, [R1+0x7b8] ;  /* 0x0007b800011a7983 */ /* 0x002ee20000300a00 */
[----:B------:R-:W-:-:S02]  /*71fe0*/  F2FP.F16.E5M2.UNPACK_B R58, R5 ;  /* 0x00000005ff3a723e */ /* 0x000fc400020004ff */
[----:B------:R-:W-:Y:S01]  /*71ff0*/  F2FP.F16.E5M2.UNPACK_B R59, R4 ;  /* 0x00000004ff3b723e */ /* 0x000fe200020004ff */
[----:B--2---:R-:W-:Y:S01]  /*72000*/  HMMA.16816.F32 R32, R28, R60, R20 ;  /* 0x0000003c1c20723c */ /* 0x004fe20000001814 */
[----:B------:R-:W0:-:S15]  /*72010*/  LDSM.16.M88.4 R20, [R39+UR4+0x2c00] ;  /* 0x002c00042714783b */ /* 0x000e1e0008000200 */
[----:B------:R-:W-:-:S03]  /*72020*/  NOP ;  /* 0x0000000000007918 */ /* 0x000fc60000000000 */
[----:B------:R-:W-:Y:S04]  /*72030*/  STL.64 [R1+0x70], R32 ;  /* 0x0000702001007387 */ /* 0x000fe80000100a00 */
[----:B------:R-:W-:Y:S04]  /*72040*/  STL.64 [R1+0x78], R34 ;  /* 0x0000782201007387 */ /* 0x000fe80000100a00 */
[----:B0-----:R0:W-:Y:S01]  /*72050*/  STL.64 [R1+0xd00], R20 ;  /* 0x000d001401007387 */ /* 0x0011e20000100a00 */
[----:B------:R-:W-:Y:S02]  /*72060*/  IMAD.MOV.U32 R4, RZ, RZ, R20 ;  /* 0x000000ffff047224 */ /* 0x000fe400078e0014 */
[----:B------:R-:W-:Y:S01]  /*72070*/  IMAD.MOV.U32 R5, RZ, RZ, R21 ;  /* 0x000000ffff057224 */ /* 0x000fe200078e0015 */
[----:B------:R1:W-:Y:S04]  /*72080*/  STL.64 [R1+0xd08], R22 ;  /* 0x000d081601007387 */ /* 0x0003e80000100a00 */
[----:B0-----:R-:W2:Y:S04]  /*72090*/  LDL.LU.64 R20, [R1+0x7a0] ;  /* 0x0007a00001147983 */ /* 0x001ea80000300a00 */
[----:B-1----:R-:W2:Y:S01]  /*720a0*/  LDL.LU.64 R22, [R1+0x7a8] ;  /* 0x0007a80001167983 */ /* 0x002ea20000300a00 */
[----:B------:R-:W-:-:S02]  /*720b0*/  F2FP.F16.E5M2.UNPACK_B R56, R7 ;  /* 0x00000007ff38723e */ /* 0x000fc400020004ff */
[----:B------:R-:W-:Y:S01]  /*720c0*/  F2FP.F16.E5M2.UNPACK_B R57, R6 ;  /* 0x00000006ff39723e */ /* 0x000fe200020004ff */
[C---:B----4-:R-:W-:Y:S01]  /*720d0*/  HMMA.16816.F32 R32, R28.reuse, R58, R12 ;  /* 0x0000003a1c20723c */ /* 0x050fe2000000180c */
[----:B------:R-:W0:Y:S07]  /*720e0*/  LDSM.16.M88.4 R12, [R39+UR4+0x3000] ;  /* 0x00300004270c783b */ /* 0x000e2e0008000200 */
[----:B---3--:R-:W-:Y:S11]  /*720f0*/  HMMA.16816.F32 R24, R28, R56, R24 ;  /* 0x000000381c18723c */ /* 0x008ff60000001818 */
[----:B------:R-:W-:Y:S04]  /*72100*/  STL.64 [R1+0x80], R32 ;  /* 0x0000802001007387 */ /* 0x000fe80000100a00 */
[----:B------:R-:W-:Y:S04]  /*72110*/  STL.64 [R1+0x88], R34 ;  /* 0x0000882201007387 */ /* 0x000fe80000100a00 */
[----:B0-----:R0:W-:Y:S01]  /*72120*/  STL.64 [R1+0xd10], R12 ;  /* 0x000d100c01007387 */ /* 0x0011e20000100a00 */
[----:B------:R-:W-:-:S02]  /*72130*/  IMAD.MOV.U32 R6, RZ, RZ, R12 ;  /* 0x000000ffff067224 */ /* 0x000fc400078e000c */
[----:B------:R-:W-:Y:S01]  /*72140*/  IMAD.MOV.U32 R7, RZ, RZ, R13 ;  /* 0x000000ffff077224 */ /* 0x000fe200078e000d */
[----:B------:R1:W-:Y:S04]  /*72150*/  STL.64 [R1+0xd18], R14 ;  /* 0x000d180e01007387 */ /* 0x0003e80000100a00 */
[----:B0-----:R-:W3:Y:S04]  /*72160*/  LDL.LU.64 R12, [R1+0x790] ;  /* 0x00079000010c7983 */ /* 0x001ee80000300a00 */
[----:B-1----:R-:W3:Y:S04]  /*72170*/  LDL.LU.64 R14, [R1+0x798] ;  /* 0x00079800010e7983 */ /* 0x002ee80000300a00 */
[----:B------:R-:W-:Y:S04]  /*72180*/  STL.64 [R1+0x5d48], R58 ;  /* 0x005d483a01007387 */ /* 0x000fe80000100a00 */
[----:B------:R-:W-:Y:S04]  /*72190*/  STL.64 [R1+0x5d40], R56 ;  /* 0x005d403801007387 */ /* 0x000fe80000100a00 */
[----:B------:R-:W-:Y:S04]  /*721a0*/  STL.64 [R1+0x90], R24 ;  /* 0x0000901801007387 */ /* 0x000fe80000100a00 */
[----:B------:R-:W-:Y:S04]  /*721b0*/  STL.64 [R1+0x98], R26 ;  /* 0x0000981a01007387 */ /* 0x000fe80000100a00 */
[----:B------:R-:W0:Y:S01]  /*721c0*/  LDSM.16.M88.4 R24, [R39+UR4+0x3400] ;  /* 0x003400042718783b */ /* 0x000e220008000200 */
[----:B------:R-:W-:-:S02]  /*721d0*/  F2FP.F16.E5M2.UNPACK_B R54, R9 ;  /* 0x00000009ff36723e */ /* 0x000fc400020004ff */
[----:B------:R-:W-:Y:S01]  /*721e0*/  F2FP.F16.E5M2.UNPACK_B R55, R8 ;  /* 0x00000008ff37723e */ /* 0x000fe200020004ff */
[----:B0-----:R0:W-:Y:S01]  /*721f0*/  STL.64 [R1+0xd20], R24 ;  /* 0x000d201801007387 */ /* 0x0011e20000100a00 */
[----:B------:R-:W-:Y:S02]  /*72200*/  IMAD.MOV.U32 R8, RZ, RZ, R24 ;  /* 0x000000ffff087224 */ /* 0x000fe400078e0018 */
[----:B------:R-:W-:Y:S01]  /*72210*/  IMAD.MOV.U32 R9, RZ, RZ, R25 ;  /* 0x000000ffff097224 */ /* 0x000fe200078e0019 */
[----:B------:R1:W-:Y:S04]  /*72220*/  STL.64 [R1+0xd28], R26 ;  /* 0x000d281a01007387 */ /* 0x0003e80000100a00 */
[----:B0-----:R-:W4:Y:S01]  /*72230*/  LDL.LU.64 R24, [R1+0x780] ;  /* 0x0007800001187983 */ /* 0x001f220000300a00 */
[----:B------:R-:W-:Y:S01]  /*72240*/  F2FP.F16.E5M2.UNPACK_B R50, R16 ;  /* 0x00000010ff32723e */ /* 0x000fe200020004ff */
[----:B--2---:R-:W-:-:S15]  /*72250*/  HMMA.16816.F32 R20, R28, R54, R20 ;  /* 0x000000361c14723c */ /* 0x004fde0000001814 */
[----:B------:R-:W-:-:S04]  /*72260*/  NOP ;  /* 0x0000000000007918 */ /* 0x000fc80000000000 */
[----:B------:R-:W-:Y:S04]  /*72270*/  STL.64 [R1+0xa0], R20 ;  /* 0x0000a01401007387 */ /* 0x000fe80000100a00 */
[----:B------:R-:W-:Y:S04]  /*72280*/  STL.64 [R1+0xa8], R22 ;  /* 0x0000a81601007387 */ /* 0x000fe80000100a00 */
[----:B-1----:R-:W4:Y:S04]  /*72290*/  LDL.LU.64 R26, [R1+0x788] ;  /* 0x00078800011a7983 */ /* 0x002f280000300a00 */
[----:B------:R-:W0:Y:S04]  /*722a0*/  LDSM.16.M88.4 R20, [R39+UR4+0x3800] ;  /* 0x003800042714783b */ /* 0x000e280008000200 */
[----:B0-----:R-:W-:Y:S04]  /*722b0*/  STL.64 [R1+0xd30], R20 ;  /* 0x000d301401007387 */ /* 0x001fe80000100a00 */
[----:B------:R-:W-:Y:S04]  /*722c0*/  STL.64 [R1+0xd38], R22 ;  /* 0x000d381601007387 */ /* 0x000fe80000100a00 */
[----:B------:R-:W2:Y:S04]  /*722d0*/  LDL.LU.64 R16, [R1+0x770] ;  /* 0x0007700001107983 */ /* 0x000ea80000300a00 */
[----:B------:R-:W2:Y:S01]  /*722e0*/  LDL.LU.64 R18, [R1+0x778] ;  /* 0x0007780001127983 */ /* 0x000ea20000300a00 */
[----:B------:R-:W-:Y:S01]  /*722f0*/  F2FP.F16.E5M2.UNPACK_B R52, R11 ;  /* 0x0000000bff34723e */ /* 0x000fe200020004ff */
[----:B------:R-:W-:Y:S01]  /*72300*/  IMAD.MOV.U32 R11, RZ, RZ, R21 ;  /* 0x000000ffff0b7224 */ /* 0x000fe200078e0015 */
[----:B------:R-:W-:Y:S01]  /*72310*/  F2FP.F16.E5M2.UNPACK_B R53, R10 ;  /* 0x0000000aff35723e */ /* 0x000fe200020004ff */
[----:B------:R-:W-:-:S02]  /*72320*/  IMAD.MOV.U32 R10, RZ, RZ, R20 ;  /* 0x000000ffff0a7224 */ /* 0x000fc400078e0014 */
[----:B------:R-:W0:Y:S04]  /*72330*/  LDSM.16.M88.4 R20, [R39+UR4+0x3c00] ;  /* 0x003c00042714783b */ /* 0x000e280008000200 */
[----:B---3--:R-:W-:Y:S01]  /*72340*/  HMMA.16816.F32 R12, R28, R52, R12 ;  /* 0x000000341c0c723c */ /* 0x008fe2000000180c */
[----:B------:R-:W-:-:S15]  /*72350*/  F2FP.F16.E5M2.UNPACK_B R51, R0 ;  /* 0x00000000ff33723e */ /* 0x000fde00020004ff */
[----:B------:R-:W-:-:S03]  /*72360*/  NOP ;  /* 0x0000000000007918 */ /* 0x000fc60000000000 */
[----:B------:R1:W-:Y:S04]  /*72370*/  STL.64 [R1+0xb0], R12 ;  /* 0x0000b00c01007387 */ /* 0x0003e80000100a00 */
[----:B------:R-:W-:Y:S01]  /*72380*/  STL.64 [R1+0xb8], R14 ;  /* 0x0000b80e01007387 */ /* 0x000fe20000100a00 */
[----:B0-----:R-:W-:-:S03]  /*72390*/  IMAD.MOV.U32 R0, RZ, RZ, R21 ;  /* 0x000000ffff007224 */ /* 0x001fc600078e0015 */
[----:B------:R-:W-:Y:S04]  /*723a0*/  STL.64 [R1+0x5d58], R54 ;  /* 0x005d583601007387 */ /* 0x000fe80000100a00 */
[----:B------:R-:W-:Y:S01]  /*723b0*/  STL.64 [R1+0x5d50], R52 ;  /* 0x005d503401007387 */ /* 0x000fe20000100a00 */
[----:B-1----:R-:W-:-:S03]  /*723c0*/  IMAD.MOV.U32 R12, RZ, RZ, R20 ;  /* 0x000000ffff0c7224 */ /* 0x002fc600078e0014 */
[----:B------:R0:W-:Y:S04]  /*723d0*/  STL.64 [R1+0xd40], R20 ;  /* 0x000d401401007387 */ /* 0x0001e80000100a00 */
[----:B------:R1:W-:Y:S04]  /*723e0*/  STL.64 [R1+0xd48], R22 ;  /* 0x000d481601007387 */ /* 0x0003e80000100a00 */
[----:B0-----:R-:W3:Y:S04]  /*723f0*/  LDL.LU.64 R20, [R1+0x760] ;  /* 0x0007600001147983 */ /* 0x001ee80000300a00 */
[----:B-1----:R-:W3:Y:S01]  /*72400*/  LDL.LU.64 R22, [R1+0x768] ;  /* 0x0007680001167983 */ /* 0x002ee20000300a00 */
[----:B------:R-:W-:-:S02]  /*72410*/  F2FP.F16.E5M2.UNPACK_B R2, R2 ;  /* 0x00000002ff02723e */ /* 0x000fc400020004ff */
[----:B------:R-:W-:Y:S01]  /*72420*/  F2FP.F16.E5M2.UNPACK_B R3, R3 ;  /* 0x00000003ff03723e */ /* 0x000fe200020004ff */
[----:B----4-:R-:W-:Y:S01]  /*72430*/  HMMA.16816.F32 R32, R28, R50, R24 ;  /* 0x000000321c20723c */ /* 0x010fe20000001818 */
[----:B------:R-:W0:-:S15]  /*72440*/  LDSM.16.M88.4 R24, [R39+UR4+0x4000] ;  /* 0x004000042718783b */ /* 0x000e1e0008000200 */
[----:B------:R-:W-:-:S03]  /*72450*/  NOP ;  /* 0x0000000000007918 */ /* 0x000fc60000000000 */
[----:B------:R1:W-:Y:S04]  /*72460*/  STL.64 [R1+0xc0], R32 ;  /* 0x0000c02001007387 */ /* 0x0003e80000100a00 */
[----:B------:R4:W-:Y:S04]  /*72470*/  STL.64 [R1+0xc8], R34 ;  /* 0x0000c82201007387 */ /* 0x0009e80000100a00 */
[----:B0-----:R-:W-:Y:S01]  /*72480*/  STL.64 [R1+0xd50], R24 ;  /* 0x000d501801007387 */ /* 0x001fe20000100a00 */
[----:B------:R-:W-:-:S03]  /*72490*/  IMAD.MOV.U32 R14, RZ, RZ, R24 ;  /* 0x000000ffff0e7224 */ /* 0x000fc600078e0018 */
[----:B------:R-:W-:Y:S01]  /*724a0*/  STL.64 [R1+0xd58], R26 ;  /* 0x000d581a01007387 */ /* 0x000fe20000100a00 */
[----:B------:R-:W-:-:S03]  /*724b0*/  IMAD.MOV.U32 R15, RZ, RZ, R25 ;  /* 0x000000ffff0f7224 */ /* 0x000fc600078e0019 */
[----:B-1----:R-:W3:Y:S04]  /*724c0*/  LDL.LU.64 R32, [R1+0x750] ;  /* 0x0007500001207983 */ /* 0x002ee80000300a00 */
[----:B----4-:R-:W4:Y:S04]  /*724d0*/  LDL.LU.64 R34, [R1+0x758] ;  /* 0x0007580001227983 */ /* 0x010f280000300a00 */
[----:B------:R-:W0:Y:S01]  /*724e0*/  LDSM.16.M88.4 R24, [R39+UR4+0x4400] ;  /* 0x004400042718783b */ /* 0x000e220008000200 */
[----:B--2---:R-:W-:-:S15]  /*724f0*/  HMMA.16816.F32 R16, R28, R2, R16 ;  /* 0x000000021c10723c */ /* 0x004fde0000001810 */
[----:B------:R-:W-:-:S04]  /*72500*/  NOP ;  /* 0x0000000000007918 */ /* 0x000fc80000000000 */
[----:B------:R1:W-:Y:S04]  /*72510*/  STL.64 [R1+0xd0], R16 ;  /* 0x0000d01001007387 */ /* 0x0003e80000100a00 */
[----:B------:R-:W-:Y:S04]  /*72520*/  STL.64 [R1+0xd8], R18 ;  /* 0x0000d81201007387 */ /* 0x000fe80000100a00 */
[----:B0-----:R0:W-:Y:S01]  /*72530*/  STL.64 [R1+0xd60], R24 ;  /* 0x000d601801007387 */ /* 0x0011e20000100a00 */
[----:B-1----:R-:W-:Y:S02]  /*72540*/  IMAD.MOV.U32 R16, RZ, RZ, R24 ;  /* 0x000000ffff107224 */ /* 0x002fe400078e0018 */
[----:B------:R-:W-:Y:S01]  /*72550*/  IMAD.MOV.U32 R17, RZ, RZ, R25 ;  /* 0x000000ffff117224 */ /* 0x000fe200078e0019 */
[----:B------:R1:W-:Y:S04]  /*72560*/  STL.64 [R1+0xd68], R26 ;  /* 0x000d681a01007387 */ /* 0x0003e80000100a00 */
[----:B0-----:R-:W2:Y:S04]  /*72570*/  LDL.LU.64 R24, [R1+0x740] ;  /* 0x0007400001187983 */ /* 0x001ea80000300a00 */
[----:B-1----:R-:W2:Y:S01]  /*72580*/  LDL.LU.64 R26, [R1+0x748] ;  /* 0x00074800011a7983 */ /* 0x002ea20000300a00 */
[----:B------:R-:W-:-:S02]  /*72590*/  F2FP.F16.E5M2.UNPACK_B R4, R4 ;  /* 0x00000004ff04723e */ /* 0x000fc400020004ff */
[----:B------:R-:W-:-:S07]  /*725a0*/  F2FP.F16.E5M2.UNPACK_B R5, R5 ;  /* 0x00000005ff05723e */ /* 0x000fce00020004ff */
[----:B---3--:R-:W-:Y:S01]  /*725b0*/  HMMA.16816.F32 R40, R28, R4, R20 ;  /* 0x000000041c28723c */ /* 0x008fe20000001814 */
        /* <DEDUP_REMOVED lines=8> */
[----:B0-----:R-:W3:Y:S04]  /*72640*/  LDL.LU.64 R20, [R1+0x730] ;  /* 0x0007300001147983 */ /* 0x001ee80000300a00 */
[----:B-1----:R-:W3:Y:S01]  /*72650*/  LDL.LU.64 R22, [R1+0x738] ;  /* 0x0007380001167983 */ /* 0x002ee20000300a00 */
[----:B------:R-:W-:-:S02]  /*72660*/  F2FP.F16.E5M2.UNPACK_B R6, R6 ;  /* 0x00000006ff06723e */ /* 0x000fc400020004ff */
[----:B------:R-:W-:-:S05]  /*72670*/  F2FP.F16.E5M2.UNPACK_B R7, R7 ;  /* 0x00000007ff07723e */ /* 0x000fca00020004ff */
[----:B------:R-:W-:Y:S04]  /*72680*/  STL.64 [R1+0x5d38], R6 ;  /* 0x005d380601007387 */ /* 0x000fe80000100a00 */
[----:B------:R-:W-:Y:S01]  /*72690*/  STL.64 [R1+0x5d30], R4 ;  /* 0x005d300401007387 */ /* 0x000fe20000100a00 */
[----:B------:R-:W-:Y:S02]  /*726a0*/  F2FP.F16.E5M2.UNPACK_B R8, R8 ;  /* 0x00000008ff08723e */ /* 0x000fe400020004ff */
[----:B------:R-:W-:Y:S01]  /*726b0*/  F2FP.F16.E5M2.UNPACK_B R9, R9 ;  /* 0x00000009ff09723e */ /* 0x000fe200020004ff */
[----:B----4-:R-:W-:-:S15]  /*726c0*/  HMMA.16816.F32 R32, R28, R6, R32 ;  /* 0x000000061c20723c */ /* 0x010fde0000001820 */
[----:B------:R-:W-:-:S04]  /*726d0*/  NOP ;  /* 0x0000000000007918 */ /* 0x000fc80000000000 */
[----:B------:R-:W-:Y:S04]  /*726e0*/  STL.64 [R1+0xf0], R32 ;  /* 0x0000f02001007387 */ /* 0x000fe80000100a00 */
[----:B------:R-:W-:Y:S04]  /*726f0*/  STL.64 [R1+0xf8], R34 ;  /* 0x0000f82201007387 */ /* 0x000fe80000100a00 */
[----:B------:R-:W0:Y:S01]  /*72700*/  LDSM.16.M88.4 R32, [R39+UR4+0x4c00] ;  /* 0x004c00042720783b */ /* 0x000e220008000200 */
[----:B--2---:R-:W-:Y:S03]  /*72710*/  HMMA.16816.F32 R24, R28, R8, R24 ;  /* 0x000000081c18723c */ /* 0x004fe60000001818 */
[----:B0-----:R0:W-:Y:S01]  /*72720*/  STL.64 [R1+0xd80], R32 ;  /* 0x000d802001007387 */ /* 0x0011e20000100a00 */
[----:B------:R-:W-:-:S02]  /*72730*/  IMAD.MOV.U32 R7, RZ, RZ, R32 ;  /* 0x000000ffff077224 */ /* 0x000fc400078e0020 */
[----:B------:R-:W-:Y:S01]  /*72740*/  IMAD.MOV.U32 R4, RZ, RZ, R33 ;  /* 0x000000ffff047224 */ /* 0x000fe200078e0021 */
[----:B------:R1:W-:Y:S04]  /*72750*/  STL.64 [R1+0xd88], R34 ;  /* 0x000d882201007387 */ /* 0x0003e80000100a00 */
[----:B0-----:R-:W2:Y:S08]  /*72760*/  LDL.LU.64 R32, [R1+0x720] ;  /* 0x0007200001207983 */ /* 0x001eb00000300a00 */
[----:B------:R-:W-:Y:S04]  /*72770*/  STL.64 [R1+0x100], R24 ;  /* 0x0001001801007387 */ /* 0x000fe80000100a00 */
[----:B------:R-:W-:Y:S04]  /*72780*/  STL.64 [R1+0x108], R26 ;  /* 0x0001081a01007387 */ /* 0x000fe80000100a00 */
[----:B-1----:R-:W2:Y:S04]  /*72790*/  LDL.LU.64 R34, [R1+0x728] ;  /* 0x0007280001227983 */ /* 0x002ea80000300a00 */
[----:B------:R-:W0:Y:S01]  /*727a0*/  LDSM.16.M88.4 R24, [R39+UR4+0x5000] ;  /* 0x005000042718783b */ /* 0x000e220008000200 */
[----:B------:R-:W-:-:S02]  /*727b0*/  F2FP.F16.E5M2.UNPACK_B R10, R10 ;  /* 0x0000000aff0a723e */ /* 0x000fc400020004ff */
[----:B------:R-:W-:-:S07]  /*727c0*/  F2FP.F16.E5M2.UNPACK_B R11, R11 ;  /* 0x0000000bff0b723e */ /* 0x000fce00020004ff */
[----:B---3--:R-:W-:Y:S01]  /*727d0*/  HMMA.16816.F32 R20, R28, R10, R20 ;  /* 0x0000000a1c14723c */ /* 0x008fe20000001814 */
[----:B0-----:R-:W-:Y:S04]  /*727e0*/  STL.64 [R1+0xd90], R24 ;  /* 0x000d901801007387 */ /* 0x001fe80000100a00 */
[----:B------:R-:W-:Y:S04]  /*727f0*/  STL.64 [R1+0xd98], R26 ;  /* 0x000d981a01007387 */ /* 0x000fe80000100a00 */
[----:B------:R-:W3:Y:S04]  /*72800*/  LDL.LU.64 R40, [R1+0x710] ;  /* 0x0007100001287983 */ /* 0x000ee80000300a00 */
[----:B------:R-:W3:Y:S06]  /*72810*/  LDL.LU.64 R42, [R1+0x718] ;  /* 0x00071800012a7983 */ /* 0x000eec0000300a00 */
[----:B------:R-:W-:Y:S04]  /*72820*/  STL.64 [R1+0x110], R20 ;  /* 0x0001101401007387 */ /* 0x000fe80000100a00 */
[----:B------:R-:W-:Y:S04]  /*72830*/  STL.64 [R1+0x118], R22 ;  /* 0x0001181601007387 */ /* 0x000fe80000100a00 */
[----:B------:R-:W-:Y:S04]  /*72840*/  STL.64 [R1+0x5d18], R10 ;  /* 0x005d180a01007387 */ /* 0x000fe80000100a00 */
[----:B------:R-:W-:Y:S04]  /*72850*/  STL.64 [R1+0x5d10], R8 ;  /* 0x005d100801007387 */ /* 0x000fe80000100a00 */
[----:B------:R-:W0:Y:S01]  /*72860*/  LDSM.16.M88.4 R8, [R39+UR4+0x5400] ;  /* 0x005400042708783b */ /* 0x000e220008000200 */
[----:B------:R-:W-:Y:S01]  /*72870*/  IMAD.MOV.U32 R6, RZ, RZ, R24 ;  /* 0x000000ffff067224 */ /* 0x000fe200078e0018 */
[----:B------:R-:W-:-:S02]  /*72880*/  F2FP.F16.E5M2.UNPACK_B R13, R0 ;  /* 0x00000000ff0d723e */ /* 0x000fc400020004ff */
[----:B------:R-:W-:Y:S01]  /*72890*/  F2FP.F16.E5M2.UNPACK_B R12, R12 ;  /* 0x0000000cff0c723e */ /* 0x000fe200020004ff */
[----:B0-----:R-:W-:Y:S04]  /*728a0*/  STL.64 [R1+0xda0], R8 ;  /* 0x000da00801007387 */ /* 0x001fe80000100a00 */
[----:B------:R-:W-:Y:S01]  /*728b0*/  STL.64 [R1+0xda8], R10 ;  /* 0x000da80a01007387 */ /* 0x000fe20000100a00 */
[----:B------:R-:W-:-:S03]  /*728c0*/  IMAD.MOV.U32 R24, RZ, RZ, R8 ;  /* 0x000000ffff187224 */ /* 0x000fc600078e0008 */
[----:B------:R-:W4:Y:S01]  /*728d0*/  LDL.LU.64 R20, [R1+0x700] ;  /* 0x0007000001147983 */ /* 0x000f220000300a00 */
[----:B------:R-:W-:-:S03]  /*728e0*/  IMAD.MOV.U32 R0, RZ, RZ, R9 ;  /* 0x000000ffff007224 */ /* 0x000fc600078e0009 */
[----:B------:R-:W4:Y:S04]  /*728f0*/  LDL.LU.64 R22, [R1+0x708] ;  /* 0x0007080001167983 */ /* 0x000f280000300a00 */
[----:B------:R-:W0:Y:S01]  /*72900*/  LDSM.16.M88.4 R8, [R39+UR4+0x5800] ;  /* 0x005800042708783b */ /* 0x000e220008000200 */
[----:B--2---:R-:W-:-:S15]  /*72910*/  HMMA.16816.F32 R32, R28, R12, R32 ;  /* 0x0000000c1c20723c */ /* 0x004fde0000001820 */
[----:B------:R-:W-:-:S04]  /*72920*/  NOP ;  /* 0x0000000000007918 */ /* 0x000fc80000000000 */
[----:B------:R1:W-:Y:S04]  /*72930*/  STL.64 [R1+0x120], R32 ;  /* 0x0001202001007387 */ /* 0x0003e80000100a00 */
[----:B------:R2:W-:Y:S04]  /*72940*/  STL.64 [R1+0x128], R34 ;  /* 0x0001282201007387 */ /* 0x0005e80000100a00 */
[----:B0-----:R-:W-:Y:S04]  /*72950*/  STL.64 [R1+0xdb0], R8 ;  /* 0x000db00801007387 */ /* 0x001fe80000100a00 */
[----:B------:R3:W-:Y:S04]  /*72960*/  STL.64 [R1+0xdb8], R10 ;  /* 0x000db80a01007387 */ /* 0x0007e80000100a00 */
[----:B-1----:R-:W4:Y:S04]  /*72970*/  LDL.LU.64 R32, [R1+0x6f0] ;  /* 0x0006f00001207983 */ /* 0x002f280000300a00 */
[----:B--2---:R-:W2:Y:S01]  /*72980*/  LDL.LU.64 R34, [R1+0x6f8] ;  /* 0x0006f80001227983 */ /* 0x004ea20000300a00 */
[----:B------:R-:W-:-:S02]  /*72990*/  F2FP.F16.E5M2.UNPACK_B R14, R14 ;  /* 0x0000000eff0e723e */ /* 0x000fc400020004ff */
[----:B------:R-:W-:Y:S01]  /*729a0*/  F2FP.F16.E5M2.UNPACK_B R15, R15 ;  /* 0x0000000fff0f723e */ /* 0x000fe200020004ff */
[----:B------:R-:W-:Y:S02]  /*729b0*/  IMAD.MOV.U32 R26, RZ, RZ, R8 ;  /* 0x000000ffff1a7224 */ /* 0x000fe400078e0008 */
[----:B------:R-:W-:Y:S02]  /*729c0*/  IMAD.MOV.U32 R27, RZ, RZ, R9 ;  /* 0x000000ffff1b7224 */ /* 0x000fe400078e0009 */
[----:B------:R-:W-:Y:S04]  /*729d0*/  STL.64 [R1+0x5d28], R14 ;  /* 0x005d280e01007387 */ /* 0x000fe80000100a00 */
[----:B------:R-:W-:Y:S01]  /*729e0*/  STL.64 [R1+0x5d20], R12 ;  /* 0x005d200c01007387 */ /* 0x000fe20000100a00 */
[----:B---3--:R-:W-:Y:S03]  /*729f0*/  HMMA.16816.F32 R8, R28, R14, R40 ;  /* 0x0000000e1c08723c */ /* 0x008fe60000001828 */
[----:B------:R-:W0:Y:S01]  /*72a00*/  LDSM.16.M88.4 R12, [R39+UR4+0x5c00] ;  /* 0x005c0004270c783b */ /* 0x000e220008000200 */
[----:B------:R-:W-:-:S02]  /*72a10*/  F2FP.F16.E5M2.UNPACK_B R16, R16 ;  /* 0x00000010ff10723e */ /* 0x000fc400020004ff */
[----:B------:R-:W-:-:S13]  /*72a20*/  F2FP.F16.E5M2.UNPACK_B R17, R17 ;  /* 0x00000011ff11723e */ /* 0x000fda00020004ff */
[----:B------:R-:W-:Y:S04]  /*72a30*/  STL.64 [R1+0x130], R8 ;  /* 0x0001300801007387 */ /* 0x000fe80000100a00 */
[----:B------:R1:W-:Y:S04]  /*72a40*/  STL.64 [R1+0x138], R10 ;  /* 0x0001380a01007387 */ /* 0x0003e80000100a00 */
[----:B0-----:R-:W-:Y:S01]  /*72a50*/  STL.64 [R1+0xdc0], R12 ;  /* 0x000dc00c01007387 */ /* 0x001fe20000100a00 */
[----:B-1----:R-:W-:Y:S02]  /*72a60*/  IMAD.MOV.U32 R11, RZ, RZ, R12 ;  /* 0x000000ffff0b7224 */ /* 0x002fe400078e000c */
[----:B------:R-:W-:Y:S01]  /*72a70*/  IMAD.MOV.U32 R10, RZ, RZ, R13 ;  /* 0x000000ffff0a7224 */ /* 0x000fe200078e000d */
[----:B------:R4:W-:Y:S04]  /*72a80*/  STL.64 [R1+0xdc8], R14 ;  /* 0x000dc80e01007387 */ /* 0x0009e80000100a00 */
[----:B------:R-:W3:Y:S01]  /*72a90*/  LDL.LU.64 R40, [R1+0x6e0] ;  /* 0x0006e00001287983 */ /* 0x000ee20000300a00 */
[----:B----4-:R-:W-:-:S15]  /*72aa0*/  HMMA.16816.F32 R12, R28, R16, R20 ;  /* 0x000000101c0c723c */ /* 0x010fde0000001814 */
[----:B------:R-:W-:-:S04]  /*72ab0*/  NOP ;  /* 0x0000000000007918 */ /* 0x000fc80000000000 */
[----:B------:R-:W-:Y:S04]  /*72ac0*/  STL.64 [R1+0x140], R12 ;  /* 0x0001400c01007387 */ /* 0x000fe80000100a00 */
[----:B------:R-:W-:Y:S04]  /*72ad0*/  STL.64 [R1+0x148], R14 ;  /* 0x0001480e01007387 */ /* 0x000fe80000100a00 */
[----:B------:R-:W0:Y:S01]  /*72ae0*/  LDSM.16.M88.4 R12, [R39+UR4+0x6000] ;  /* 0x00600004270c783b */ /* 0x000e220008000200 */
[----:B------:R-:W-:Y:S02]  /*72af0*/  F2FP.F16.E5M2.UNPACK_B R18, R18 ;  /* 0x00000012ff12723e */ /* 0x000fe400020004ff */
[----:B------:R-:W-:Y:S01]  /*72b00*/  F2FP.F16.E5M2.UNPACK_B R19, R19 ;  /* 0x00000013ff13723e */ /* 0x000fe200020004ff */
[----:B------:R-:W3:Y:S04]  /*72b10*/  LDL.LU.64 R42, [R1+0x6e8] ;  /* 0x0006e800012a7983 */ /* 0x000ee80000300a00 */
[----:B0-----:R0:W-:Y:S01]  /*72b20*/  STL.64 [R1+0xdd0], R12 ;  /* 0x000dd00c01007387 */ /* 0x0011e20000100a00 */
[----:B------:R-:W-:-:S02]  /*72b30*/  IMAD.MOV.U32 R9, RZ, RZ, R12 ;  /* 0x000000ffff097224 */ /* 0x000fc400078e000c */
[----:B------:R-:W-:Y:S01]  /*72b40*/  IMAD.MOV.U32 R8, RZ, RZ, R13 ;  /* 0x000000ffff087224 */ /* 0x000fe200078e000d */
[----:B------:R1:W-:Y:S04]  /*72b50*/  STL.64 [R1+0xdd8], R14 ;  /* 0x000dd80e01007387 */ /* 0x0003e80000100a00 */
[----:B0-----:R-:W4:Y:S04]  /*72b60*/  LDL.LU.64 R12, [R1+0x6d0] ;  /* 0x0006d000010c7983 */ /* 0x001f280000300a00 */
[----:B-1----:R-:W4:Y:S01]  /*72b70*/  LDL.LU.64 R14, [R1+0x6d8] ;  /* 0x0006d800010e7983 */ /* 0x002f220000300a00 */
[----:B--2---:R-:W-:-:S15]  /*72b80*/  HMMA.16816.F32 R32, R28, R18, R32 ;  /* 0x000000121c20723c */ /* 0x004fde0000001820 */
[----:B------:R-:W-:-:S04]  /*72b90*/  NOP ;  /* 0x0000000000007918 */ /* 0x000fc80000000000 */
[----:B------:R-:W-:Y:S04]  /*72ba0*/  STL.64 [R1+0x150], R32 ;  /* 0x0001502001007387 */ /* 0x000fe80000100a00 */
[----:B------:R-:W-:Y:S04]  /*72bb0*/  STL.64 [R1+0x158], R34 ;  /* 0x0001582201007387 */ /* 0x000fe80000100a00 */
[----:B------:R-:W-:Y:S04]  /*72bc0*/  STL.64 [R1+0x5d68], R18 ;  /* 0x005d681201007387 */ /* 0x000fe80000100a00 */
[----:B------:R-:W-:Y:S04]  /*72bd0*/  STL.64 [R1+0x5d60], R16 ;  /* 0x005d601001007387 */ /* 0x000fe80000100a00 */
        /* <DEDUP_REMOVED lines=9> */
[----:B------:R-:W0:Y:S01]  /*72c70*/  LDSM.16.M88.4 R16, [R39+UR4+0x6800] ;  /* 0x006800042710783b */ /* 0x000e220008000200 */
[----:B------:R-:W-:Y:S01]  /*72c80*/  IMAD.MOV.U32 R5, RZ, RZ, R25 ;  /* 0x000000ffff057224 */ /* 0x000fe200078e0019 */
[----:B------:R-:W-:-:S04]  /*72c90*/  F2FP.F16.E5M2.UNPACK_B R22, R6 ;  /* 0x00000006ff16723e */ /* 0x000fc800020004ff */
[----:B------:R-:W-:Y:S01]  /*72ca0*/  F2FP.F16.E5M2.UNPACK_B R23, R5 ;  /* 0x00000005ff17723e */ /* 0x000fe200020004ff */
[----:B---3--:R-:W-:Y:S01]  /*72cb0*/  HMMA.16816.F32 R40, R28, R20, R40 ;  /* 0x000000141c28723c */ /* 0x008fe20000001828 */
[----:B0-----:R-:W-:Y:S02]  /*72cc0*/  IMAD.MOV.U32 R6, RZ, RZ, R16 ;  /* 0x000000ffff067224 */ /* 0x001fe400078e0010 */
[----:B------:R-:W-:-:S15]  /*72cd0*/  IMAD.MOV.U32 R5, RZ, RZ, R17 ;  /* 0x000000ffff057224 */ /* 0x000fde00078e0011 */
[----:B------:R-:W-:Y:S01]  /*72ce0*/  NOP ;  /* 0x0000000000007918 */ /* 0x000fe20000000000 */
[----:B------:R-:W-:Y:S04]  /*72cf0*/  STL.64 [R1+0x160], R40 ;  /* 0x0001602801007387 */ /* 0x000fe80000100a00 */
[----:B------:R-:W-:Y:S04]  /*72d00*/  STL.64 [R1+0x168], R42 ;  /* 0x0001682a01007387 */ /* 0x000fe80000100a00 */
[----:B------:R0:W-:Y:S04]  /*72d10*/  STL.64 [R1+0xdf0], R16 ;  /* 0x000df01001007387 */ /* 0x0001e80000100a00 */
[----:B------:R1:W-:Y:S04]  /*72d20*/  STL.64 [R1+0xdf8], R18 ;  /* 0x000df81201007387 */ /* 0x0003e80000100a00 */
[----:B0-----:R-:W3:Y:S04]  /*72d30*/  LDL.LU.64 R16, [R1+0x6b0] ;  /* 0x0006b00001107983 */ /* 0x001ee80000300a00 */
[----:B-1----:R-:W3:Y:S01]  /*72d40*/  LDL.LU.64 R18, [R1+0x6b8] ;  /* 0x0006b80001127983 */ /* 0x002ee20000300a00 */
[----:B----4-:R-:W-:Y:S03]  /*72d50*/  HMMA.16816.F32 R12, R28, R22, R12 ;  /* 0x000000161c0c723c */ /* 0x010fe6000000180c */
[----:B------:R-:W-:Y:S04]  /*72d60*/  STL.64 [R1+0x5d78], R22 ;  /* 0x005d781601007387 */ /* 0x000fe80000100a00 */
[----:B------:R-:W-:-:S12]  /*72d70*/  STL.64 [R1+0x5d70], R20 ;  /* 0x005d701401007387 */ /* 0x000fd80000100a00 */
[----:B------:R-:W-:Y:S04]  /*72d80*/  STL.64 [R1+0x170], R12 ;  /* 0x0001700c01007387 */ /* 0x000fe80000100a00 */
[----:B------:R-:W-:Y:S04]  /*72d90*/  STL.64 [R1+0x178], R14 ;  /* 0x0001780e01007387 */ /* 0x000fe80000100a00 */
[----:B------:R-:W0:Y:S01]  /*72da0*/  LDSM.16.M88.4 R12, [R39+UR4+0x6c00] ;  /* 0x006c0004270c783b */ /* 0x000e220008000200 */
[----:B------:R-:W-:Y:S02]  /*72db0*/  F2FP.F16.E5M2.UNPACK_B R24, R24 ;  /* 0x00000018ff18723e */ /* 0x000fe400020004ff */
[----:B------:R-:W-:Y:S01]  /*72dc0*/  F2FP.F16.E5M2.UNPACK_B R25, R0 ;  /* 0x00000000ff19723e */ /* 0x000fe200020004ff */
[----:B0-----:R-:W-:Y:S04]  /*72dd0*/  STL.64 [R1+0xe00], R12 ;  /* 0x000e000c01007387 */ /* 0x001fe80000100a00 */
[----:B------:R-:W-:Y:S04]  /*72de0*/  STL.64 [R1+0xe08], R14 ;  /* 0x000e080e01007387 */ /* 0x000fe80000100a00 */
[----:B------:R-:W4:Y:S01]  /*72df0*/  LDL.LU.64 R52, [R1+0x6a0] ;  /* 0x0006a00001347983 */ /* 0x000f220000300a00 */
[----:B--2---:R-:W-:-:S15]  /*72e00*/  HMMA.16816.F32 R20, R28, R24, R32 ;  /* 0x000000181c14723c */ /* 0x004fde0000001820 */
[----:B------:R-:W-:-:S04]  /*72e10*/  NOP ;  /* 0x0000000000007918 */ /* 0x000fc80000000000 */
[----:B------:R-:W-:Y:S04]  /*72e20*/  STL.64 [R1+0x180], R20 ;  /* 0x0001801401007387 */ /* 0x000fe80000100a00 */
[----:B------:R-:W-:Y:S04]  /*72e30*/  STL.64 [R1+0x188], R22 ;  /* 0x0001881601007387 */ /* 0x000fe80000100a00 */
[----:B------:R-:W4:Y:S04]  /*72e40*/  LDL.LU.64 R54, [R1+0x6a8] ;  /* 0x0006a80001367983 */ /* 0x000f280000300a00 */
[----:B------:R-:W0:Y:S01]  /*72e50*/  LDSM.16.M88.4 R20, [R39+UR4+0x7000] ;  /* 0x007000042714783b */ /* 0x000e220008000200 */
[----:B------:R-:W-:-:S02]  /*72e60*/  F2FP.F16.E5M2.UNPACK_B R26, R26 ;  /* 0x0000001aff1a723e */ /* 0x000fc400020004ff */
[----:B------:R-:W-:Y:S01]  /*72e70*/  F2FP.F16.E5M2.UNPACK_B R27, R27 ;  /* 0x0000001bff1b723e */ /* 0x000fe200020004ff */
[----:B0-----:R-:W-:Y:S04]  /*72e80*/  STL.64 [R1+0xe10], R20 ;  /* 0x000e101401007387 */ /* 0x001fe80000100a00 */
[----:B------:R-:W-:Y:S04]  /*72e90*/  STL.64 [R1+0xe18], R22 ;  /* 0x000e181601007387 */ /* 0x000fe80000100a00 */
[----:B------:R-:W2:Y:S01]  /*72ea0*/  LDL.LU.64 R40, [R1+0x9e0] ;  /* 0x0009e00001287983 */ /* 0x000ea20000300a00 */
[----:B---3--:R-:W-:Y:S03]  /*72eb0*/  HMMA.16816.F32 R16, R28, R26, R16 ;  /* 0x0000001a1c10723c */ /* 0x008fe60000001810 */
[----:B------:R-:W2:-:S15]  /*72ec0*/  LDL.LU.64 R42, [R1+0x9e8] ;  /* 0x0009e800012a7983 */ /* 0x000e9e0000300a00 */
[----:B------:R-:W-:Y:S01]  /*72ed0*/  NOP ;  /* 0x0000000000007918 */ /* 0x000fe20000000000 */
[----:B------:R-:W-:Y:S04]  /*72ee0*/  STL.64 [R1+0x190], R16 ;  /* 0x0001901001007387 */ /* 0x000fe80000100a00 */
[----:B------:R-:W-:Y:S04]  /*72ef0*/  STL.64 [R1+0x198], R18 ;  /* 0x0001981201007387 */ /* 0x000fe80000100a00 */
[----:B------:R-:W0:Y:S01]  /*72f00*/  LDSM.16.M88.4 R16, [R39+UR4+0x7400] ;  /* 0x007400042710783b */ /* 0x000e220008000200 */
[----:B------:R-:W-:Y:S02]  /*72f10*/  F2FP.F16.E5M2.UNPACK_B R32, R11 ;  /* 0x0000000bff20723e */ /* 0x000fe400020004ff */
[----:B------:R-:W-:Y:S01]  /*72f20*/  F2FP.F16.E5M2.UNPACK_B R33, R10 ;  /* 0x0000000aff21723e */ /* 0x000fe200020004ff */
[----:B------:R-:W-:Y:S01]  /*72f30*/  STL.64 [R1+0x5d88], R26 ;  /* 0x005d881a01007387 */ /* 0x000fe20000100a00 */
[----:B------:R-:W-:-:S03]  /*72f40*/  IMAD.MOV.U32 R15, RZ, RZ, R13 ;  /* 0x000000ffff0f7224 */ /* 0x000fc600078e000d */
[----:B------:R4:W-:Y:S01]  /*72f50*/  STL.64 [R1+0x5d80], R24 ;  /* 0x005d801801007387 */ /* 0x0009e20000100a00 */
[----:B------:R-:W-:Y:S02]  /*72f60*/  IMAD.MOV.U32 R14, RZ, RZ, R20 ;  /* 0x000000ffff0e7224 */ /* 0x000fe400078e0014 */
[----:B------:R-:W-:Y:S01]  /*72f70*/  IMAD.MOV.U32 R13, RZ, RZ, R21 ;  /* 0x000000ffff0d7224 */ /* 0x000fe200078e0015 */
[----:B------:R-:W-:Y:S02]  /*72f80*/  F2FP.F16.E5M2.UNPACK_B R34, R9 ;  /* 0x00000009ff22723e */ /* 0x000fe400020004ff */
[----:B------:R-:W-:Y:S01]  /*72f90*/  F2FP.F16.E5M2.UNPACK_B R35, R8 ;  /* 0x00000008ff23723e */ /* 0x000fe200020004ff */
[----:B0-----:R-:W-:Y:S04]  /*72fa0*/  STL.64 [R1+0xe20], R16 ;  /* 0x000e201001007387 */ /* 0x001fe80000100a00 */
[----:B------:R0:W-:Y:S04]  /*72fb0*/  STL.64 [R1+0xe28], R18 ;  /* 0x000e281201007387 */ /* 0x0001e80000100a00 */
[----:B------:R-:W3:Y:S04]  /*72fc0*/  LDL.LU.64 R20, [R1+0xa90] ;  /* 0x000a900001147983 */ /* 0x000ee80000300a00 */
[----:B------:R-:W3:Y:S04]  /*72fd0*/  LDL.LU.64 R22, [R1+0xa98] ;  /* 0x000a980001167983 */ /* 0x000ee80000300a00 */
[----:B------:R-:W3:Y:S01]  /*72fe0*/  LDL.LU.64 R8, [R1+0xa80] ;  /* 0x000a800001087983 */ /* 0x000ee20000300a00 */
[----:B----4-:R-:W-:-:S15]  /*72ff0*/  HMMA.16816.F32 R24, R28, R32, R52 ;  /* 0x000000201c18723c */ /* 0x010fde0000001834 */
[----:B------:R-:W-:-:S04]  /*73000*/  NOP ;  /* 0x0000000000007918 */ /* 0x000fc80000000000 */
[----:B------:R-:W-:Y:S04]  /*73010*/  STL.64 [R1+0x1a0], R24 ;  /* 0x0001a01801007387 */ /* 0x000fe80000100a00 */
[----:B------:R-:W-:Y:S04]  /*73020*/  STL.64 [R1+0x1a8], R26 ;  /* 0x0001a81a01007387 */ /* 0x000fe80000100a00 */
[----:B------:R-:W4:Y:S04]  /*73030*/  LDL.LU.64 R10, [R1+0xa88] ;  /* 0x000a8800010a7983 */ /* 0x000f280000300a00 */
[----:B------:R-:W1:Y:S01]  /*73040*/  LDSM.16.M88.4 R24, [R39+UR4+0x7800] ;  /* 0x007800042718783b */ /* 0x000e620008000200 */
[----:B0-----:R-:W-:-:S03]  /*73050*/  IMAD.MOV.U32 R19, RZ, RZ, R17 ;  /* 0x000000ffff137224 */ /* 0x001fc600078e0011 */
[----:B-1----:R-:W-:Y:S01]  /*73060*/  STL.64 [R1+0xe30], R24 ;  /* 0x000e301801007387 */ /* 0x002fe20000100a00 */
[----:B------:R-:W-:Y:S02]  /*73070*/  IMAD.MOV.U32 R18, RZ, RZ, R24 ;  /* 0x000000ffff127224 */ /* 0x000fe400078e0018 */
[----:B------:R-:W-:Y:S01]  /*73080*/  IMAD.MOV.U32 R17, RZ, RZ, R25 ;  /* 0x000000ffff117224 */ /* 0x000fe200078e0019 */
[----:B------:R2:W-:Y:S02]  /*73090*/  STL.64 [R1+0xe38], R26 ;  /* 0x000e381a01007387 */ /* 0x0005e40000100a00 */
[----:B--2---:R-:W-:Y:S02]  /*730a0*/  HMMA.16816.F32 R24, R28, R34, R40 ;  /* 0x000000221c18723c */ /* 0x004fe40000001828 */
[----:B------:R-:W-:Y:S04]  /*730b0*/  STL.64 [R1+0x5d08], R34 ;  /* 0x005d082201007387 */ /* 0x000fe80000100a00 */
[----:B------:R-:W-:-:S13]  /*730c0*/  STL.64 [R1+0x5d00], R32 ;  /* 0x005d002001007387 */ /* 0x000fda0000100a00 */
[----:B------:R-:W-:Y:S04]  /*730d0*/  STL.64 [R1+0x1b0], R24 ;  /* 0x0001b01801007387 */ /* 0x000fe80000100a00 */
[----:B------:R-:W-:Y:S04]  /*730e0*/  STL.64 [R1+0x1b8], R26 ;  /* 0x0001b81a01007387 */ /* 0x000fe80000100a00 */
[----:B------:R0:W1:Y:S01]  /*730f0*/  LDSM.16.M88.4 R24, [R39+UR4+0x7c00] ;  /* 0x007c00042718783b */ /* 0x0000620008000200 */
[----:B------:R-:W-:Y:S02]  /*73100*/  F2FP.F16.E5M2.UNPACK_B R36, R7 ;  /* 0x00000007ff24723e */ /* 0x000fe400020004ff */
[----:B------:R-:W-:Y:S01]  /*73110*/  F2FP.F16.E5M2.UNPACK_B R37, R4 ;  /* 0x00000004ff25723e */ /* 0x000fe200020004ff */
[----:B------:R-:W-:-:S02]  /*73120*/  IMAD.MOV.U32 R0, RZ, RZ, R12 ;  /* 0x000000ffff007224 */ /* 0x000fc400078e000c */
[----:B------:R-:W-:Y:S01]  /*73130*/  IMAD.MOV.U32 R12, RZ, RZ, R16 ;  /* 0x000000ffff0c7224 */ /* 0x000fe200078e0010 */
[----:B------:R-:W-:Y:S02]  /*73140*/  F2FP.F16.E5M2.UNPACK_B R38, R6 ;  /* 0x00000006ff26723e */ /* 0x000fe400020004ff */
[----:B0-----:R-:W-:Y:S01]  /*73150*/  F2FP.F16.E5M2.UNPACK_B R39, R5 ;  /* 0x00000005ff27723e */ /* 0x001fe200020004ff */
[----:B-1----:R-:W-:Y:S01]  /*73160*/  STL.64 [R1+0xe40], R24 ;  /* 0x000e401801007387 */ /* 0x002fe20000100a00 */
[----:B------:R-:W-:Y:S02]  /*73170*/  IMAD.MOV.U32 R16, RZ, RZ, R24 ;  /* 0x000000ffff107224 */ /* 0x000fe400078e0018 */
[----:B------:R-:W-:Y:S01]  /*73180*/  IMAD.MOV.U32 R4, RZ, RZ, R25 ;  /* 0x000000ffff047224 */ /* 0x000fe200078e0019 */
[----:B------:R3:W-:Y:S02]  /*73190*/  STL.64 [R1+0xe48], R26 ;  /* 0x000e481a01007387 */ /* 0x0007e40000100a00 */
[----:B---3--:R-:W-:Y:S02]  /*731a0*/  HMMA.16816.F32 R24, R28, R36, R20 ;  /* 0x000000241c18723c */ /* 0x008fe40000001814 */
[----:B------:R-:W2:Y:S04]  /*731b0*/  LDL.LU.64 R20, [R1+0xa70] ;  /* 0x000a700001147983 */ /* 0x000ea80000300a00 */
[----:B------:R-:W2:-:S13]  /*731c0*/  LDL.LU.64 R22, [R1+0xa78] ;  /* 0x000a780001167983 */ /* 0x000e9a0000300a00 */
[----:B------:R-:W-:Y:S04]  /*731d0*/  STL.64 [R1+0x1c0], R24 ;  /* 0x0001c01801007387 */ /* 0x000fe80000100a00 */
[----:B------:R4:W-:Y:S02]  /*731e0*/  STL.64 [R1+0x1c8], R26 ;  /* 0x0001c81a01007387 */ /* 0x0009e40000100a00 */
[----:B----4-:R-:W-:Y:S02]  /*731f0*/  HMMA.16816.F32 R24, R28, R38, R8 ;  /* 0x000000261c18723c */ /* 0x010fe40000001808 */
[----:B------:R-:W3:Y:S04]  /*73200*/  LDL.LU.64 R8, [R1+0xa60] ;  /* 0x000a600001087983 */ /* 0x000ee80000300a00 */
[----:B------:R-:W3:Y:S01]  /*73210*/  LDL.LU.64 R10, [R1+0xa68] ;  /* 0x000a6800010a7983 */ /* 0x000ee20000300a00 */
[----:B------:R-:W-:-:S02]  /*73220*/  F2FP.F16.E5M2.UNPACK_B R40, R0 ;  /* 0x00000000ff28723e */ /* 0x000fc400020004ff */
[----:B------:R-:W-:Y:S02]  /*73230*/  F2FP.F16.E5M2.UNPACK_B R41, R15 ;  /* 0x0000000fff29723e */ /* 0x000fe400020004ff */
[----:B------:R-:W-:Y:S02]  /*73240*/  F2FP.F16.E5M2.UNPACK_B R42, R14 ;  /* 0x0000000eff2a723e */ /* 0x000fe400020004ff */
[----:B------:R-:W-:-:S06]  /*73250*/  F2FP.F16.E5M2.UNPACK_B R43, R13 ;  /* 0x0000000dff2b723e */ /* 0x000fcc00020004ff */
[----:B------:R-:W-:Y:S04]  /*73260*/  STL.64 [R1+0x1d0], R24 ;  /* 0x0001d01801007387 */ /* 0x000fe80000100a00 */
[----:B------:R2:W-:Y:S04]  /*73270*/  STL.64 [R1+0x1d8], R26 ;  /* 0x0001d81a01007387 */ /* 0x0005e80000100a00 */
        /* <DEDUP_REMOVED lines=8> */
[----:B------:R-:W-:Y:S04]  /*73300*/  STL.64 [R1+0x5cf8], R38 ;  /* 0x005cf82601007387 */ /* 0x000fe80000100a00 */
[----:B------:R-:W-:Y:S01]  /*73310*/  STL.64 [R1+0x5cf0], R36 ;  /* 0x005cf02401007387 */ /* 0x000fe20000100a00 */
[----:B------:R-:W-:Y:S01]  /*73320*/  F2FP.F16.E5M2.UNPACK_B R44, R12 ;  /* 0x0000000cff2c723e */ /* 0x000fe200020004ff */
[----:B------:R-:W-:-:S02]  /*73330*/  IMAD.MOV.U32 R58, RZ, RZ, R47 ;  /* 0x000000ffff3a7224 */ /* 0x000fc400078e002f */
[----:B------:R-:W-:Y:S02]  /*73340*/  IMAD.MOV.U32 R59, RZ, RZ, R48 ;  /* 0x000000ffff3b7224 */ /* 0x000fe400078e0030 */
[----:B------:R-:W-:Y:S01]  /*73350*/  IMAD.MOV.U32 R56, RZ, RZ, R49 ;  /* 0x000000ffff387224 */ /* 0x000fe200078e0031 */
[----:B--2---:R-:W-:Y:S01]  /*73360*/  HMMA.16816.F32 R24, R28, R40, R20 ;  /* 0x000000281c18723c */ /* 0x004fe20000001814 */
[----:B------:R-:W2:Y:S04]  /*73370*/  LDL.LU.64 R20, [R1+0xa50] ;  /* 0x000a500001147983 */ /* 0x000ea80000300a00 */
[----:B------:R-:W2:-:S14]  /*73380*/  LDL.LU.64 R22, [R1+0xa58] ;  /* 0x000a580001167983 */ /* 0x000e9c0000300a00 */
[----:B------:R-:W-:Y:S04]  /*73390*/  STL.64 [R1+0x1e0], R24 ;  /* 0x0001e01801007387 */ /* 0x000fe80000100a00 */
[----:B------:R-:W-:Y:S04]  /*733a0*/  STL.64 [R1+0x1e8], R26 ;  /* 0x0001e81a01007387 */ /* 0x000fe80000100a00 */
[----:B------:R-:W4:Y:S04]  /*733b0*/  LDL.LU.64 R12, [R1+0xa40] ;  /* 0x000a4000010c7983 */ /* 0x000f280000300a00 */
[----:B------:R-:W4:Y:S01]  /*733c0*/  LDL.LU.64 R14, [R1+0xa48] ;  /* 0x000a4800010e7983 */ /* 0x000f220000300a00 */
[----:B---3--:R-:W-:-:S15]  /*733d0*/  HMMA.16816.F32 R8, R28, R42, R8 ;  /* 0x0000002a1c08723c */ /* 0x008fde0000001808 */
[----:B------:R-:W-:-:S04]  /*733e0*/  NOP ;  /* 0x0000000000007918 */ /* 0x000fc80000000000 */
[----:B------:R0:W-:Y:S04]  /*733f0*/  STL.64 [R1+0x1f0], R8 ;  /* 0x0001f00801007387 */ /* 0x0001e80000100a00 */
[----:B------:R1:W-:Y:S04]  /*73400*/  STL.64 [R1+0x1f8], R10 ;  /* 0x0001f80a01007387 */ /* 0x0003e80000100a00 */
[----:B0-----:R-:W3:Y:S04]  /*73410*/  LDL.LU.64 R8, [R1+0xad0] ;  /* 0x000ad00001087983 */ /* 0x001ee80000300a00 */
[----:B-1----:R-:W3:Y:S04]  /*73420*/  LDL.LU.64 R10, [R1+0xad8] ;  /* 0x000ad800010a7983 */ /* 0x002ee80000300a00 */
[----:B------:R-:W-:Y:S04]  /*73430*/  STL.64 [R1+0x5ce8], R42 ;  /* 0x005ce82a01007387 */ /* 0x000fe80000100a00 */
[----:B------:R-:W-:Y:S04]  /*73440*/  STL.64 [R1+0x5ce0], R40 ;  /* 0x005ce02801007387 */ /* 0x000fe80000100a00 */
[----:B------:R-:W3:Y:S04]  /*73450*/  LDL.LU R47, [R1+0x5da8] ;  /* 0x005da800012f7983 */ /* 0x000ee80000300800 */
[----:B------:R-:W4:Y:S04]  /*73460*/  LDL.LU R48, [R1+0x5da4] ;  /* 0x005da40001307983 */ /* 0x000f280000300800 */
[----:B------:R-:W4:Y:S01]  /*73470*/  LDL.LU R49, [R1+0x5da0] ;  /* 0x005da00001317983 */ /* 0x000f220000300800 */
[----:B------:R-:W-:Y:S01]  /*73480*/  F2FP.F16.E5M2.UNPACK_B R45, R19 ;  /* 0x00000013ff2d723e */ /* 0x000fe200020004ff */
[----:B------:R-:W-:Y:S01]  /*73490*/  IMAD.MOV.U32 R57, RZ, RZ, R46 ;  /* 0x000000ffff397224 */ /* 0x000fe200078e002e */
[----:B------:R-:W-:Y:S01]  /*734a0*/  F2FP.F16.E5M2.UNPACK_B R46, R18 ;  /* 0x00000012ff2e723e */ /* 0x000fe200020004ff */
[----:B------:R-:W-:Y:S04]  /*734b0*/  STL.64 [R1+0x5d98], R58 ;  /* 0x005d983a01007387 */ /* 0x000fe80000100a00 */
[----:B------:R0:W-:Y:S01]  /*734c0*/  STL.64 [R1+0x5d90], R56 ;  /* 0x005d903801007387 */ /* 0x0001e20000100a00 */
[----:B--2---:R-:W-:Y:S03]  /*734d0*/  HMMA.16816.F32 R24, R28, R44, R20 ;  /* 0x0000002c1c18723c */ /* 0x004fe60000001814 */
[----:B------:R-:W2:-:S15]  /*734e0*/  LDL R22, [R1+0x10] ;  /* 0x0000100001167983 */ /* 0x000e9e0000100800 */
[----:B------:R-:W-:Y:S01]  /*734f0*/  NOP ;  /* 0x0000000000007918 */ /* 0x000fe20000000000 */
[----:B------:R1:W-:Y:S04]  /*73500*/  STL.64 [R1+0x220], R24 ;  /* 0x0002201801007387 */ /* 0x0003e80000100a00 */
[----:B------:R0:W-:Y:S01]  /*73510*/  STL.64 [R1+0x228], R26 ;  /* 0x0002281a01007387 */ /* 0x0001e20000100a00 */
[----:B---3--:R-:W-:Y:S01]  /*73520*/  IMAD.MOV.U32 R23, RZ, RZ, R47 ;  /* 0x000000ffff177224 */ /* 0x008fe200078e002f */
[----:B------:R-:W-:Y:S01]  /*73530*/  F2FP.F16.E5M2.UNPACK_B R47, R17 ;  /* 0x00000011ff2f723e */ /* 0x000fe200020004ff */
[----:B----4-:R-:W-:Y:S01]  /*73540*/  IMAD.MOV.U32 R21, RZ, RZ, R48 ;  /* 0x000000ffff157224 */ /* 0x010fe200078e0030 */
[----:B------:R-:W-:Y:S01]  /*73550*/  F2FP.F16.E5M2.UNPACK_B R48, R16 ;  /* 0x00000010ff30723e */ /* 0x000fe200020004ff */
[----:B------:R-:W-:Y:S01]  /*73560*/  IMAD.MOV.U32 R20, RZ, RZ, R49 ;  /* 0x000000ffff147224 */ /* 0x000fe200078e0031 */
[----:B------:R-:W-:-:S03]  /*73570*/  F2FP.F16.E5M2.UNPACK_B R49, R4 ;  /* 0x00000004ff31723e */ /* 0x000fc600020004ff */
[C---:B------:R-:W-:Y:S08]  /*73580*/  HMMA.16816.F32 R12, R28.reuse, R46, R12 ;  /* 0x0000002e1c0c723c */ /* 0x040ff0000000180c */
[----:B------:R-:W-:Y:S11]  /*73590*/  HMMA.16816.F32 R8, R28, R48, R8 ;  /* 0x000000301c08723c */ /* 0x000ff60000001808 */
[----:B------:R3:W-:Y:S04]  /*735a0*/  STL.64 [R1+0x430], R12 ;  /* 0x0004300c01007387 */ /* 0x0007e80000100a00 */
[----:B------:R4:W-:Y:S04]  /*735b0*/  STL.64 [R1+0x438], R14 ;  /* 0x0004380e01007387 */ /* 0x0009e80000100a00 */
[----:B------:R1:W-:Y:S04]  /*735c0*/  STL.64 [R1+0x210], R8 ;  /* 0x0002100801007387 */ /* 0x0003e80000100a00 */
[----:B------:R1:W-:Y:S04]  /*735d0*/  STL.64 [R1+0x218], R10 ;  /* 0x0002180a01007387 */ /* 0x0003e80000100a00 */
[----:B0-----:R-:W2:Y:S04]  /*735e0*/  LDL.LU.64 R56, [R1+0x9d0] ;  /* 0x0009d00001387983 */ /* 0x001ea80000300a00 */
[----:B------:R-:W2:Y:S01]  /*735f0*/  LDL.LU.64 R58, [R1+0x9d8] ;  /* 0x0009d800013a7983 */ /* 0x000ea20000300a00 */
[----:B------:R-:W-:-:S02]  /*73600*/  IMAD R4, R6, 0x100, R5 ;  /* 0x0000010006047824 */ /* 0x000fc400078e0205 */
[----:B------:R-:W-:Y:S01]  /*73610*/  IMAD R6, R52, 0x100, R7 ;  /* 0x0000010034067824 */ /* 0x000fe200078e0207 */
[----:B-1----:R-:W2:Y:S01]  /*73620*/  LDL.LU.64 R24, [R1+0x9c0] ;  /* 0x0009c00001187983 */ /* 0x002ea20000300a00 */
[----:B------:R-:W-:Y:S02]  /*73630*/  IMAD R5, R54, 0x100, R53 ;  /* 0x0000010036057824 */ /* 0x000fe400078e0235 */
[----:B------:R-:W-:Y:S02]  /*73640*/  IMAD.MOV.U32 R30, RZ, RZ, R6 ;  /* 0x000000ffff1e7224 */ /* 0x000fe400078e0006 */
[----:B------:R-:W-:Y:S01]  /*73650*/  IMAD R0, R0, 0x100, R55 ;  /* 0x0000010000007824 */ /* 0x000fe200078e0237 */
[----:B------:R-:W-:Y:S01]  /*73660*/  F2FP.F16.E5M2.UNPACK_B R28, R4 ;  /* 0x00000004ff1c723e */ /* 0x000fe200020004ff */
[----:B------:R-:W-:Y:S01]  /*73670*/  IMAD.MOV.U32 R31, RZ, RZ, R5 ;  /* 0x000000ffff1f7224 */ /* 0x000fe200078e0005 */
[----:B------:R-:W-:Y:S01]  /*73680*/  F2FP.F16.E5M2.UNPACK_B R29, R30 ;  /* 0x0000001eff1d723e */ /* 0x000fe200020004ff */
[----:B------:R-:W2:Y:S03]  /*73690*/  LDL.LU.64 R26, [R1+0x9c8] ;  /* 0x0009c800011a7983 */ /* 0x000ea60000300a00 */
[----:B------:R-:W-:Y:S01]  /*736a0*/  F2FP.F16.E5M2.UNPACK_B R30, R31 ;  /* 0x0000001fff1e723e */ /* 0x000fe200020004ff */
[----:B------:R-:W2:Y:S01]  /*736b0*/  LDL.LU.64 R16, [R1+0x9b0] ;  /* 0x0009b00001107983 */ /* 0x000ea20000300a00 */
[----:B------:R-:W-:-:S03]  /*736c0*/  F2FP.F16.E5M2.UNPACK_B R31, R0 ;  /* 0x00000000ff1f723e */ /* 0x000fc600020004ff */
[----:B------:R-:W2:Y:S04]  /*736d0*/  LDL.LU.64 R18, [R1+0x9b8] ;  /* 0x0009b80001127983 */ /* 0x000ea80000300a00 */
        /* <DEDUP_REMOVED lines=8> */
[----:B---3--:R-:W3:Y:S04]  /*73760*/  LDL.LU.64 R12, [R1+0x960] ;  /* 0x00096000010c7983 */ /* 0x008ee80000300a00 */
[----:B----4-:R-:W3:Y:S04]  /*73770*/  LDL.LU.64 R14, [R1+0x968] ;  /* 0x00096800010e7983 */ /* 0x010ee80000300a00 */
[----:B------:R-:W4:Y:S04]  /*73780*/  LDL.LU.64 R8, [R1+0x950] ;  /* 0x0009500001087983 */ /* 0x000f280000300a00 */
[----:B------:R-:W4:Y:S04]  /*73790*/  LDL.LU.64 R10, [R1+0x958] ;  /* 0x00095800010a7983 */ /* 0x000f280000300a00 */
[----:B------:R-:W3:Y:S04]  /*737a0*/  LDL.LU.64 R4, [R1+0x940] ;  /* 0x0009400001047983 */ /* 0x000ee80000300a00 */
[----:B------:R-:W3:Y:S01]  /*737b0*/  LDL.LU.64 R6, [R1+0x948] ;  /* 0x0009480001067983 */ /* 0x000ee20000300a00 */
[----:B--2---:R-:W-:-:S15]  /*737c0*/  HMMA.16816.F32 R56, R28, R20, R56 ;  /* 0x000000141c38723c */ /* 0x004fde0000001838 */
[----:B------:R-:W-:-:S04]  /*737d0*/  NOP ;  /* 0x0000000000007918 */ /* 0x000fc80000000000 */
[----:B------:R-:W-:Y:S04]  /*737e0*/  STL.64 [R1+0x420], R56 ;  /* 0x0004203801007387 */ /* 0x000fe80000100a00 */
[----:B------:R0:W-:Y:S04]  /*737f0*/  STL.64 [R1+0x428], R58 ;  /* 0x0004283a01007387 */ /* 0x0001e80000100a00 */
[----:B0-----:R-:W2:Y:S04]  /*73800*/  LDL.LU.64 R58, [R1+0x5d98] ;  /* 0x005d9800013a7983 */ /* 0x001ea80000300a00 */
[----:B------:R-:W2:Y:S01]  /*73810*/  LDL.LU.64 R56, [R1+0x5d90] ;  /* 0x005d900001387983 */ /* 0x000ea20000300a00 */
[----:B------:R-:W-:Y:S03]  /*73820*/  HMMA.16816.F32 R20, R28, R22, R24 ;  /* 0x000000161c14723c */ /* 0x000fe60000001818 */
[----:B------:R-:W3:Y:S04]  /*73830*/  LDL.LU.64 R26, [R1+0x5d88] ;  /* 0x005d8800011a7983 */ /* 0x000ee80000300a00 */
[----:B------:R-:W3:-:S12]  /*73840*/  LDL.LU.64 R24, [R1+0x5d80] ;  /* 0x005d800001187983 */ /* 0x000ed80000300a00 */
[----:B------:R-:W-:Y:S04]  /*73850*/  STL.64 [R1+0x410], R20 ;  /* 0x0004101401007387 */ /* 0x000fe80000100a00 */
[----:B------:R0:W-:Y:S04]  /*73860*/  STL.64 [R1+0x418], R22 ;  /* 0x0004181601007387 */ /* 0x0001e80000100a00 */
[----:B0-----:R-:W3:Y:S04]  /*73870*/  LDL.LU.64 R22, [R1+0x5d78] ;  /* 0x005d780001167983 */ /* 0x001ee80000300a00 */
[----:B------:R-:W3:Y:S01]  /*73880*/  LDL.LU.64 R20, [R1+0x5d70] ;  /* 0x005d700001147983 */ /* 0x000ee20000300a00 */
[C---:B--2---:R-:W-:Y:S08]  /*73890*/  HMMA.16816.F32 R16, R28.reuse, R56, R16 ;  /* 0x000000381c10723c */ /* 0x044ff00000001810 */
[C---:B------:R-:W-:Y:S11]  /*738a0*/  HMMA.16816.F32 R56, R28.reuse, R58, R52 ;  /* 0x0000003a1c38723c */ /* 0x040ff60000001834 */
[----:B------:R-:W-:Y:S04]  /*738b0*/  STL.64 [R1+0x400], R16 ;  /* 0x0004001001007387 */ /* 0x000fe80000100a00 */
[----:B------:R0:W-:Y:S04]  /*738c0*/  STL.64 [R1+0x408], R18 ;  /* 0x0004081201007387 */ /* 0x0001e80000100a00 */
[----:B0-----:R-:W2:Y:S04]  /*738d0*/  LDL.LU.64 R18, [R1+0x5d68] ;  /* 0x005d680001127983 */ /* 0x001ea80000300a00 */
[----:B------:R-:W2:Y:S04]  /*738e0*/  LDL.LU.64 R16, [R1+0x5d60] ;  /* 0x005d600001107983 */ /* 0x000ea80000300a00 */
[----:B------:R-:W3:Y:S04]  /*738f0*/  LDL.LU.64 R54, [R1+0x5d58] ;  /* 0x005d580001367983 */ /* 0x000ee80000300a00 */
[----:B------:R-:W4:Y:S04]  /*73900*/  LDL.LU.64 R52, [R1+0x5d50] ;  /* 0x005d500001347983 */ /* 0x000f280000300a00 */
[----:B------:R-:W-:Y:S04]  /*73910*/  STL.64 [R1+0x3f0], R56 ;  /* 0x0003f03801007387 */ /* 0x000fe80000100a00 */
[----:B------:R0:W-:Y:S04]  /*73920*/  STL.64 [R1+0x3f8], R58 ;  /* 0x0003f83a01007387 */ /* 0x0001e80000100a00 */
[----:B0-----:R-:W2:Y:S04]  /*73930*/  LDL.LU.64 R58, [R1+0x5d48] ;  /* 0x005d4800013a7983 */ /* 0x001ea80000300a00 */
[----:B------:R-:W2:Y:S01]  /*73940*/  LDL.LU.64 R56, [R1+0x5d40] ;  /* 0x005d400001387983 */ /* 0x000ea20000300a00 */
[----:B------:R-:W-:-:S15]  /*73950*/  HMMA.16816.F32 R40, R28, R60, R40 ;  /* 0x0000003c1c28723c */ /* 0x000fde0000001828 */
[----:B------:R-:W-:-:S04]  /*73960*/  NOP ;  /* 0x0000000000007918 */ /* 0x000fc80000000000 */
[----:B------:R-:W-:Y:S04]  /*73970*/  STL.64 [R1+0x3e0], R40 ;  /* 0x0003e02801007387 */ /* 0x000fe80000100a00 */
[----:B------:R-:W-:Y:S01]  /*73980*/  STL.64 [R1+0x3e8], R42 ;  /* 0x0003e82a01007387 */ /* 0x000fe20000100a00 */
[C---:B---3--:R-:W-:Y:S08]  /*73990*/  HMMA.16816.F32 R12, R28.reuse, R54, R12 ;  /* 0x000000361c0c723c */ /* 0x048ff0000000180c */
[C---:B----4-:R-:W-:Y:S08]  /*739a0*/  HMMA.16816.F32 R8, R28.reuse, R52, R8 ;  /* 0x000000341c08723c */ /* 0x050ff00000001808 */
[C---:B--2---:R-:W-:Y:S08]  /*739b0*/  HMMA.16816.F32 R36, R28.reuse, R58, R36 ;  /* 0x0000003a1c24723c */ /* 0x044ff00000001824 */
[C---:B------:R-:W-:Y:S01]  /*739c0*/  HMMA.16816.F32 R32, R28.reuse, R56, R32 ;  /* 0x000000381c20723c */ /* 0x040fe20000001820 */
[----:B------:R-:W-:Y:S10]  /*739d0*/  STL.64 [R1+0x5cc8], R58 ;  /* 0x005cc83a01007387 */ /* 0x000ff40000100a00 */
[----:B------:R-:W-:Y:S04]  /*739e0*/  STL.64 [R1+0x3d0], R36 ;  /* 0x0003d02401007387 */ /* 0x000fe80000100a00 */
        /* <DEDUP_REMOVED lines=9> */
[----:B------:R0:W-:Y:S02]  /*73a80*/  STL.64 [R1+0x3a8], R10 ;  /* 0x0003a80a01007387 */ /* 0x0001e40000100a00 */
[----:B0-----:R-:W-:Y:S02]  /*73a90*/  HMMA.16816.F32 R8, R28, R50, R4 ;  /* 0x000000321c08723c */ /* 0x001fe40000001804 */
[----:B------:R-:W2:Y:S04]  /*73aa0*/  LDL.LU.64 R4, [R1+0x930] ;  /* 0x0009300001047983 */ /* 0x000ea80000300a00 */
[----:B------:R-:W2:-:S13]  /*73ab0*/  LDL.LU.64 R6, [R1+0x938] ;  /* 0x0009380001067983 */ /* 0x000e9a0000300a00 */
[----:B------:R0:W-:Y:S04]  /*73ac0*/  STL.64 [R1+0x390], R8 ;  /* 0x0003900801007387 */ /* 0x0001e80000100a00 */
[----:B------:R1:W-:Y:S04]  /*73ad0*/  STL.64 [R1+0x398], R10 ;  /* 0x0003980a01007387 */ /* 0x0003e80000100a00 */
[----:B------:R-:W3:Y:S04]  /*73ae0*/  LDL.LU.64 R12, [R1+0x920] ;  /* 0x00092000010c7983 */ /* 0x000ee80000300a00 */
[----:B------:R-:W3:Y:S04]  /*73af0*/  LDL.LU.64 R14, [R1+0x928] ;  /* 0x00092800010e7983 */ /* 0x000ee80000300a00 */
[----:B0-----:R-:W4:Y:S04]  /*73b00*/  LDL.LU.64 R8, [R1+0x910] ;  /* 0x0009100001087983 */ /* 0x001f280000300a00 */
[----:B-1----:R-:W4:Y:S04]  /*73b10*/  LDL.LU.64 R10, [R1+0x918] ;  /* 0x00091800010a7983 */ /* 0x002f280000300a00 */
[----:B------:R-:W3:Y:S04]  /*73b20*/  LDL.LU.64 R56, [R1+0x8f0] ;  /* 0x0008f00001387983 */ /* 0x000ee80000300a00 */
        /* <DEDUP_REMOVED lines=9> */
[----:B------:R-:W-:Y:S04]  /*73bc0*/  STL.64 [R1+0x5cd8], R50 ;  /* 0x005cd83201007387 */ /* 0x000fe80000100a00 */
[----:B------:R0:W-:Y:S04]  /*73bd0*/  STL.64 [R1+0x5cd0], R48 ;  /* 0x005cd03001007387 */ /* 0x0001e80000100a00 */
[----:B0-----:R-:W3:Y:S04]  /*73be0*/  LDL.LU.64 R48, [R1+0x900] ;  /* 0x0009000001307983 */ /* 0x001ee80000300a00 */
[----:B------:R-:W3:Y:S01]  /*73bf0*/  LDL.LU.64 R50, [R1+0x908] ;  /* 0x0009080001327983 */ /* 0x000ee20000300a00 */
[----:B--2---:R-:W-:-:S15]  /*73c00*/  HMMA.16816.F32 R4, R28, R2, R4 ;  /* 0x000000021c04723c */ /* 0x004fde0000001804 */
[----:B------:R-:W-:-:S04]  /*73c10*/  NOP ;  /* 0x0000000000007918 */ /* 0x000fc80000000000 */
[----:B------:R-:W-:Y:S04]  /*73c20*/  STL.64 [R1+0x380], R4 ;  /* 0x0003800401007387 */ /* 0x000fe80000100a00 */
[----:B------:R0:W-:Y:S04]  /*73c30*/  STL.64 [R1+0x388], R6 ;  /* 0x0003880601007387 */ /* 0x0001e80000100a00 */
[----:B0-----:R-:W4:Y:S04]  /*73c40*/  LDL.LU.64 R6, [R1+0x5d38] ;  /* 0x005d380001067983 */ /* 0x001f280000300a00 */
[----:B------:R-:W3:Y:S01]  /*73c50*/  LDL.LU.64 R4, [R1+0x5d30] ;  /* 0x005d300001047983 */ /* 0x000ee20000300a00 */
[C---:B----4-:R-:W-:Y:S08]  /*73c60*/  HMMA.16816.F32 R8, R28.reuse, R6, R8 ;  /* 0x000000061c08723c */ /* 0x050ff00000001808 */
[----:B---3--:R-:W-:-:S15]  /*73c70*/  HMMA.16816.F32 R12, R28, R4, R12 ;  /* 0x000000041c0c723c */ /* 0x008fde000000180c */
[----:B------:R-:W-:-:S04]  /*73c80*/  NOP ;  /* 0x0000000000007918 */ /* 0x000fc80000000000 */
[----:B------:R-:W-:Y:S04]  /*73c90*/  STL.64 [R1+0x370], R12 ;  /* 0x0003700c01007387 */ /* 0x000fe80000100a00 */
[----:B------:R0:W-:Y:S04]  /*73ca0*/  STL.64 [R1+0x378], R14 ;  /* 0x0003780e01007387 */ /* 0x0001e80000100a00 */
[----:B0-----:R-:W2:Y:S04]  /*73cb0*/  LDL.LU.64 R14, [R1+0x5d28] ;  /* 0x005d2800010e7983 */ /* 0x001ea80000300a00 */
[----:B------:R-:W3:Y:S04]  /*73cc0*/  LDL.LU.64 R12, [R1+0x5d20] ;  /* 0x005d2000010c7983 */ /* 0x000ee80000300a00 */
[----:B------:R-:W-:Y:S04]  /*73cd0*/  STL.64 [R1+0x360], R8 ;  /* 0x0003600801007387 */ /* 0x000fe80000100a00 */
[----:B------:R0:W-:Y:S04]  /*73ce0*/  STL.64 [R1+0x368], R10 ;  /* 0x0003680a01007387 */ /* 0x0001e80000100a00 */
[----:B0-----:R-:W4:Y:S04]  /*73cf0*/  LDL.LU.64 R10, [R1+0x5d18] ;  /* 0x005d1800010a7983 */ /* 0x001f280000300a00 */
[----:B------:R-:W2:Y:S04]  /*73d00*/  LDL.LU.64 R8, [R1+0x5d10] ;  /* 0x005d100001087983 */ /* 0x000ea80000300a00 */
[----:B------:R-:W-:Y:S04]  /*73d10*/  STL.64 [R1+0x5c98], R6 ;  /* 0x005c980601007387 */ /* 0x000fe80000100a00 */
[----:B------:R0:W-:Y:S01]  /*73d20*/  STL.64 [R1+0x5c90], R4 ;  /* 0x005c900401007387 */ /* 0x0001e20000100a00 */
[C---:B--2---:R-:W-:Y:S03]  /*73d30*/  HMMA.16816.F32 R48, R28.reuse, R8, R48 ;  /* 0x000000081c30723c */ /* 0x044fe60000001830 */
[----:B----4-:R-:W-:Y:S05]  /*73d40*/  STL.64 [R1+0x5c78], R10 ;  /* 0x005c780a01007387 */ /* 0x010fea0000100a00 */
[C---:B0-----:R-:W-:Y:S11]  /*73d50*/  HMMA.16816.F32 R4, R28.reuse, R10, R56 ;  /* 0x0000000a1c04723c */ /* 0x041ff60000001838 */
[----:B------:R-:W-:Y:S04]  /*73d60*/  STL.64 [R1+0x350], R48 ;  /* 0x0003503001007387 */ /* 0x000fe80000100a00 */
[----:B------:R-:W-:Y:S04]  /*73d70*/  STL.64 [R1+0x358], R50 ;  /* 0x0003583201007387 */ /* 0x000fe80000100a00 */
[----:B------:R3:W-:Y:S02]  /*73d80*/  STL.64 [R1+0x5c70], R8 ;  /* 0x005c700801007387 */ /* 0x0007e40000100a00 */
[C---:B---3--:R-:W-:Y:S02]  /*73d90*/  HMMA.16816.F32 R8, R28.reuse, R12, R52 ;  /* 0x0000000c1c08723c */ /* 0x048fe40000001834 */
[----:B------:R-:W-:Y:S04]  /*73da0*/  STL.64 [R1+0x340], R4 ;  /* 0x0003400401007387 */ /* 0x000fe80000100a00 */
[----:B------:R0:W-:Y:S02]  /*73db0*/  STL.64 [R1+0x348], R6 ;  /* 0x0003480601007387 */ /* 0x0001e40000100a00 */
[C---:B0-----:R-:W-:Y:S02]  /*73dc0*/  HMMA.16816.F32 R4, R28.reuse, R14, R32 ;  /* 0x0000000e1c04723c */ /* 0x041fe40000001820 */
[----:B------:R-:W2:Y:S09]  /*73dd0*/  LDL.LU.64 R32, [R1+0x8a0] ;  /* 0x0008a00001207983 */ /* 0x000eb20000300a00 */
[----:B------:R-:W-:Y:S04]  /*73de0*/  STL.64 [R1+0x330], R8 ;  /* 0x0003300801007387 */ /* 0x000fe80000100a00 */
[----:B------:R0:W-:Y:S04]  /*73df0*/  STL.64 [R1+0x338], R10 ;  /* 0x0003380a01007387 */ /* 0x0001e80000100a00 */
[----:B------:R-:W2:Y:S04]  /*73e00*/  LDL.LU.64 R34, [R1+0x8a8] ;  /* 0x0008a80001227983 */ /* 0x000ea80000300a00 */
[----:B------:R-:W-:Y:S01]  /*73e10*/  STL.64 [R1+0x320], R4 ;  /* 0x0003200401007387 */ /* 0x000fe20000100a00 */
[C---:B0-----:R-:W-:Y:S03]  /*73e20*/  HMMA.16816.F32 R8, R28.reuse, R16, R40 ;  /* 0x000000101c08723c */ /* 0x041fe60000001828 */
[----:B------:R0:W-:Y:S05]  /*73e30*/  STL.64 [R1+0x328], R6 ;  /* 0x0003280601007387 */ /* 0x0001ea0000100a00 */
[C---:B0-----:R-:W-:Y:S01]  /*73e40*/  HMMA.16816.F32 R4, R28.reuse, R18, R36 ;  /* 0x000000121c04723c */ /* 0x041fe20000001824 */
[----:B------:R-:W-:Y:S04]  /*73e50*/  STL.64 [R1+0x5c88], R14 ;  /* 0x005c880e01007387 */ /* 0x000fe80000100a00 */
[----:B------:R0:W-:Y:S04]  /*73e60*/  STL.64 [R1+0x5c80], R12 ;  /* 0x005c800c01007387 */ /* 0x0001e80000100a00 */
[----:B0-----:R-:W3:Y:S04]  /*73e70*/  LDL.LU.64 R12, [R1+0x890] ;  /* 0x00089000010c7983 */ /* 0x001ee80000300a00 */
[----:B------:R-:W-:Y:S04]  /*73e80*/  STL.64 [R1+0x310], R8 ;  /* 0x0003100801007387 */ /* 0x000fe80000100a00 */
[----:B------:R0:W-:Y:S04]  /*73e90*/  STL.64 [R1+0x318], R10 ;  /* 0x0003180a01007387 */ /* 0x0001e80000100a00 */
[----:B------:R-:W3:Y:S04]  /*73ea0*/  LDL.LU.64 R14, [R1+0x898] ;  /* 0x00089800010e7983 */ /* 0x000ee80000300a00 */
[----:B------:R1:W-:Y:S04]  /*73eb0*/  STL.64 [R1+0x300], R4 ;  /* 0x0003000401007387 */ /* 0x0003e80000100a00 */
[----:B------:R-:W-:Y:S04]  /*73ec0*/  STL.64 [R1+0x308], R6 ;  /* 0x0003080601007387 */ /* 0x000fe80000100a00 */
[----:B0-----:R-:W4:Y:S04]  /*73ed0*/  LDL.LU R11, [R1+0x1180] ;  /* 0x00118000010b7983 */ /* 0x001f280000300800 */
[----:B-1----:R-:W4:Y:S04]  /*73ee0*/  LDL.LU R4, [R1+0x117c] ;  /* 0x00117c0001047983 */ /* 0x002f280000300800 */
[----:B------:R-:W4:Y:S04]  /*73ef0*/  LDL.LU R5, [R1+0x1190] ;  /* 0x0011900001057983 */ /* 0x000f280000300800 */
[----:B------:R-:W4:Y:S04]  /*73f00*/  LDL.LU R56, [R1+0x118c] ;  /* 0x00118c0001387983 */ /* 0x000f280000300800 */
[----:B------:R-:W4:Y:S04]  /*73f10*/  LDL.LU R57, [R1+0x11a0] ;  /* 0x0011a00001397983 */ /* 0x000f280000300800 */
[----:B------:R-:W4:Y:S04]  /*73f20*/  LDL.LU R58, [R1+0x1198] ;  /* 0x00119800013a7983 */ /* 0x000f280000300800 */
[----:B------:R-:W4:Y:S04]  /*73f30*/  LDL.LU R59, [R1+0x11ac] ;  /* 0x0011ac00013b7983 */ /* 0x000f280000300800 */
[----:B------:R-:W4:Y:S04]  /*73f40*/  LDL.LU R0, [R1+0x11a8] ;  /* 0x0011a80001007983 */ /* 0x000f280000300800 */
[----:B------:R-:W-:Y:S04]  /*73f50*/  STL.64 [R1+0x5c68], R18 ;  /* 0x005c681201007387 */ /* 0x000fe80000100a00 */
[----:B------:R2:W-:Y:S02]  /*73f60*/  STL.64 [R1+0x5c60], R16 ;  /* 0x005c601001007387 */ /* 0x0005e40000100a00 */
[----:B--2---:R-:W-:Y:S02]  /*73f70*/  HMMA.16816.F32 R16, R28, R20, R32 ;  /* 0x000000141c10723c */ /* 0x004fe40000001820 */
[----:B------:R-:W2:Y:S04]  /*73f80*/  LDL.LU.64 R32, [R1+0x880] ;  /* 0x0008800001207983 */ /* 0x000ea80000300a00 */
[----:B------:R-:W2:-:S13]  /*73f90*/  LDL.LU.64 R34, [R1+0x888] ;  /* 0x0008880001227983 */ /* 0x000e9a0000300a00 */
[----:B------:R0:W-:Y:S04]  /*73fa0*/  STL.64 [R1+0x2f0], R16 ;  /* 0x0002f01001007387 */ /* 0x0001e80000100a00 */
[----:B------:R1:W-:Y:S04]  /*73fb0*/  STL.64 [R1+0x2f8], R18 ;  /* 0x0002f81201007387 */ /* 0x0003e80000100a00 */
[----:B------:R-:W4:Y:S04]  /*73fc0*/  LDL.LU.64 R48, [R1+0x870] ;  /* 0x0008700001307983 */ /* 0x000f280000300a00 */
[----:B------:R-:W4:Y:S04]  /*73fd0*/  LDL.LU.64 R50, [R1+0x878] ;  /* 0x0008780001327983 */ /* 0x000f280000300a00 */
[----:B------:R-:W4:Y:S04]  /*73fe0*/  LDL.LU.64 R36, [R1+0x850] ;  /* 0x0008500001247983 */ /* 0x000f280000300a00 */
[----:B------:R-:W4:Y:S04]  /*73ff0*/  LDL.LU.64 R38, [R1+0x858] ;  /* 0x0008580001267983 */ /* 0x000f280000300a00 */
[----:B------:R-:W4:Y:S04]  /*74000*/  LDL.LU.64 R40, [R1+0x840] ;  /* 0x0008400001287983 */ /* 0x000f280000300a00 */
[----:B------:R-:W4:Y:S01]  /*74010*/  LDL.LU.64 R42, [R1+0x848] ;  /* 0x00084800012a7983 */ /* 0x000f220000300a00 */
[C---:B---3--:R-:W-:Y:S03]  /*74020*/  HMMA.16816.F32 R12, R28.reuse, R22, R12 ;  /* 0x000000161c0c723c */ /* 0x048fe6000000180c */
[----:B------:R-:W3:Y:S04]  /*74030*/  LDL.LU.64 R52, [R1+0x830] ;  /* 0x0008300001347983 */ /* 0x000ee80000300a00 */
[----:B------:R-:W3:Y:S04]  /*74040*/  LDL.LU.64 R54, [R1+0x838] ;  /* 0x0008380001367983 */ /* 0x000ee80000300a00 */
[----:B0-----:R-:W3:Y:S04]  /*74050*/  LDL.LU.64 R16, [R1+0x820] ;  /* 0x0008200001107983 */ /* 0x001ee80000300a00 */
[----:B-1----:R-:W3:Y:S04]  /*74060*/  LDL.LU.64 R18, [R1+0x828] ;  /* 0x0008280001127983 */ /* 0x002ee80000300a00 */
[----:B------:R0:W-:Y:S04]  /*74070*/  STL.64 [R1+0x2e0], R12 ;  /* 0x0002e00c01007387 */ /* 0x0001e80000100a00 */
[----:B------:R1:W-:Y:S04]  /*74080*/  STL.64 [R1+0x2e8], R14 ;  /* 0x0002e80e01007387 */ /* 0x0003e80000100a00 */
[----:B0-----:R-:W3:Y:S04]  /*74090*/  LDL.LU.64 R12, [R1+0x690] ;  /* 0x00069000010c7983 */ /* 0x001ee80000300a00 */
[----:B-1----:R-:W3:Y:S04]  /*740a0*/  LDL.LU.64 R14, [R1+0x698] ;  /* 0x00069800010e7983 */ /* 0x002ee80000300a00 */
        /* <DEDUP_REMOVED lines=8> */
[----:B0-----:R-:W2:Y:S04]  /*74130*/  LDL.LU.64 R34, [R1+0x5d08] ;  /* 0x005d080001227983 */ /* 0x001ea80000300a00 */
[----:B------:R-:W3:Y:S01]  /*74140*/  LDL.LU.64 R32, [R1+0x5d00] ;  /* 0x005d000001207983 */ /* 0x000ee20000300a00 */
[----:B----4-:R-:W-:-:S15]  /*74150*/  HMMA.16816.F32 R48, R28, R26, R48 ;  /* 0x0000001a1c30723c */ /* 0x010fde0000001830 */
[----:B------:R-:W-:-:S04]  /*74160*/  NOP ;  /* 0x0000000000007918 */ /* 0x000fc80000000000 */
[----:B------:R0:W-:Y:S04]  /*74170*/  STL.64 [R1+0x2c0], R48 ;  /* 0x0002c03001007387 */ /* 0x0001e80000100a00 */
[----:B------:R1:W-:Y:S04]  /*74180*/  STL.64 [R1+0x2c8], R50 ;  /* 0x0002c83201007387 */ /* 0x0003e80000100a00 */
[----:B0-----:R-:W4:Y:S04]  /*74190*/  LDL.LU.64 R48, [R1+0x680] ;  /* 0x0006800001307983 */ /* 0x001f280000300a00 */
[----:B-1----:R-:W4:Y:S01]  /*741a0*/  LDL.LU.64 R50, [R1+0x688] ;  /* 0x0006880001327983 */ /* 0x002f220000300a00 */
[C---:B--2---:R-:W-:Y:S08]  /*741b0*/  HMMA.16816.F32 R36, R28.reuse, R34, R36 ;  /* 0x000000221c24723c */ /* 0x044ff00000001824 */
[----:B---3--:R-:W-:-:S15]  /*741c0*/  HMMA.16816.F32 R20, R28, R32, R20 ;  /* 0x000000201c14723c */ /* 0x008fde0000001814 */
[----:B------:R-:W-:-:S04]  /*741d0*/  NOP ;  /* 0x0000000000007918 */ /* 0x000fc80000000000 */
[----:B------:R0:W-:Y:S04]  /*741e0*/  STL.64 [R1+0x2b0], R20 ;  /* 0x0002b01401007387 */ /* 0x0001e80000100a00 */
[----:B------:R1:W-:Y:S04]  /*741f0*/  STL.64 [R1+0x2b8], R22 ;  /* 0x0002b81601007387 */ /* 0x0003e80000100a00 */
[----:B0-----:R-:W2:Y:S04]  /*74200*/  LDL.LU.64 R20, [R1+0x670] ;  /* 0x0006700001147983 */ /* 0x001ea80000300a00 */
[----:B-1----:R-:W2:Y:S04]  /*74210*/  LDL.LU.64 R22, [R1+0x678] ;  /* 0x0006780001167983 */ /* 0x002ea80000300a00 */
[----:B------:R-:W-:Y:S04]  /*74220*/  STL.64 [R1+0x2a0], R36 ;  /* 0x0002a02401007387 */ /* 0x000fe80000100a00 */
[----:B------:R0:W-:Y:S04]  /*74230*/  STL.64 [R1+0x2a8], R38 ;  /* 0x0002a82601007387 */ /* 0x0001e80000100a00 */
[----:B0-----:R-:W3:Y:S04]  /*74240*/  LDL.LU.64 R38, [R1+0x5cf8] ;  /* 0x005cf80001267983 */ /* 0x001ee80000300a00 */
[----:B------:R-:W2:Y:S04]  /*74250*/  LDL.LU.64 R36, [R1+0x5cf0] ;  /* 0x005cf00001247983 */ /* 0x000ea80000300a00 */
[----:B------:R-:W3:Y:S01]  /*74260*/  LDL.64 R6, [R1+0x18] ;  /* 0x0000180001067983 */ /* 0x000ee20000100a00 */
[----:B--2---:R-:W-:-:S15]  /*74270*/  HMMA.16816.F32 R40, R28, R36, R40 ;  /* 0x000000241c28723c */ /* 0x004fde0000001828 */
[----:B------:R-:W-:-:S04]  /*74280*/  NOP ;  /* 0x0000000000007918 */ /* 0x000fc80000000000 */
[----:B------:R-:W-:Y:S04]  /*74290*/  STL.64 [R1+0x290], R40 ;  /* 0x0002902801007387 */ /* 0x000fe80000100a00 */
[----:B------:R0:W-:Y:S04]  /*742a0*/  STL.64 [R1+0x298], R42 ;  /* 0x0002982a01007387 */ /* 0x0001e80000100a00 */
[----:B0-----:R-:W2:Y:S04]  /*742b0*/  LDL.LU.64 R42, [R1+0x5ce8] ;  /* 0x005ce800012a7983 */ /* 0x001ea80000300a00 */
[----:B------:R-:W2:Y:S01]  /*742c0*/  LDL.LU.64 R40, [R1+0x5ce0] ;  /* 0x005ce00001287983 */ /* 0x000ea20000300a00 */
[C---:B---3--:R-:W-:Y:S08]  /*742d0*/  HMMA.16816.F32 R52, R28.reuse, R38, R52 ;  /* 0x000000261c34723c */ /* 0x048ff00000001834 */
[C---:B----4-:R-:W-:Y:S11]  /*742e0*/  HMMA.16816.F32 R48, R28.reuse, R44, R48 ;  /* 0x0000002c1c30723c */ /* 0x050ff60000001830 */
[----:B------:R-:W-:Y:S04]  /*742f0*/  STL.64 [R1+0x280], R52 ;  /* 0x0002803401007387 */ /* 0x000fe80000100a00 */
[----:B------:R0:W-:Y:S01]  /*74300*/  STL.64 [R1+0x288], R54 ;  /* 0x0002883601007387 */ /* 0x0001e20000100a00 */
[C---:B--2---:R-:W-:Y:S08]  /*74310*/  HMMA.16816.F32 R12, R28.reuse, R42, R12 ;  /* 0x0000002a1c0c723c */ /* 0x044ff0000000180c */
[----:B0-----:R-:W-:Y:S01]  /*74320*/  HMMA.16816.F32 R52, R28, R40, R16 ;  /* 0x000000281c34723c */ /* 0x001fe20000001810 */
[----:B------:R-:W2:Y:S04]  /*74330*/  LDL.LU.64 R16, [R1+0xac0] ;  /* 0x000ac00001107983 */ /* 0x000ea80000300a00 */
[----:B------:R-:W2:-:S14]  /*74340*/  LDL.LU.64 R18, [R1+0xac8] ;  /* 0x000ac80001127983 */ /* 0x000e9c0000300a00 */
[----:B------:R0:W-:Y:S04]  /*74350*/  STL.64 [R1+0x270], R52 ;  /* 0x0002703401007387 */ /* 0x0001e80000100a00 */
[----:B------:R1:W-:Y:S04]  /*74360*/  STL.64 [R1+0x278], R54 ;  /* 0x0002783601007387 */ /* 0x0003e80000100a00 */
[----:B0-----:R-:W3:Y:S04]  /*74370*/  LDL.LU.64 R52, [R1+0x10] ;  /* 0x0000100001347983 */ /* 0x001ee80000300a00 */
[----:B-1----:R-:W4:Y:S04]  /*74380*/  LDL.LU.64 R54, [R1+0x8] ;  /* 0x0000080001367983 */ /* 0x002f280000300a00 */
[----:B------:R-:W-:Y:S04]  /*74390*/  STL.64 [R1+0x260], R12 ;  /* 0x0002600c01007387 */ /* 0x000fe80000100a00 */
[----:B------:R0:W-:Y:S04]  /*743a0*/  STL.64 [R1+0x268], R14 ;  /* 0x0002680e01007387 */ /* 0x0001e80000100a00 */
[----:B0-----:R-:W2:Y:S04]  /*743b0*/  LDL.LU.64 R14, [R1] ;  /* 0x00000000010e7983 */ /* 0x001ea80000300a00 */
[----:B------:R-:W-:Y:S04]  /*743c0*/  STL [R1+0x5c58], R42 ;  /* 0x005c582a01007387 */ /* 0x000fe80000100800 */
[----:B------:R-:W-:Y:S04]  /*743d0*/  STL [R1+0x5c54], R43 ;  /* 0x005c542b01007387 */ /* 0x000fe80000100800 */
[----:B------:R-:W-:Y:S04]  /*743e0*/  STL.64 [R1+0x250], R48 ;  /* 0x0002503001007387 */ /* 0x000fe80000100a00 */
[----:B------:R0:W-:Y:S04]  /*743f0*/  STL.64 [R1+0x258], R50 ;  /* 0x0002583201007387 */ /* 0x0001e80000100a00 */
[----:B0-----:R-:W2:Y:S04]  /*74400*/  LDL.LU.64 R50, [R1+0x5cd8] ;  /* 0x005cd80001327983 */ /* 0x001ea80000300a00 */
[----:B------:R-:W2:Y:S01]  /*74410*/  LDL.LU.64 R48, [R1+0x5cd0] ;  /* 0x005cd00001307983 */ /* 0x000ea20000300a00 */
[----:B------:R-:W-:Y:S03]  /*74420*/  HMMA.16816.F32 R20, R28, R46, R20 ;  /* 0x0000002e1c14723c */ /* 0x000fe60000001814 */
[----:B------:R-:W-:Y:S01]  /*74430*/  STL [R1+0x5c50], R44 ;  /* 0x005c502c01007387 */ /* 0x000fe20000100800 */
[----:B------:R-:W-:-:S03]  /*74440*/  IMAD R12, R4, 0x100, R11 ;  /* 0x00000100040c7824 */ /* 0x000fc600078e020b */
[----:B------:R-:W-:Y:S04]  /*74450*/  STL [R1+0x5c4c], R45 ;  /* 0x005c4c2d01007387 */ /* 0x000fe80000100800 */
[----:B------:R-:W3:Y:S08]  /*74460*/  LDL.LU.64 R8, [R1+0x660] ;  /* 0x0006600001087983 */ /* 0x000ef00000300a00 */
[----:B------:R0:W-:Y:S04]  /*74470*/  STL.64 [R1+0x240], R20 ;  /* 0x0002401401007387 */ /* 0x0001e80000100a00 */
[----:B------:R1:W-:Y:S04]  /*74480*/  STL.64 [R1+0x248], R22 ;  /* 0x0002481601007387 */ /* 0x0003e80000100a00 */
[----:B------:R-:W3:Y:S01]  /*74490*/  LDL.LU.64 R10, [R1+0x668] ;  /* 0x00066800010a7983 */ /* 0x000ee20000300a00 */
[----:B------:R-:W-:-:S02]  /*744a0*/  IMAD R5, R56, 0x100, R5 ;  /* 0x0000010038057824 */ /* 0x000fc400078e0205 */
[----:B------:R-:W-:Y:S02]  /*744b0*/  IMAD R4, R58, 0x100, R57 ;  /* 0x000001003a047824 */ /* 0x000fe400078e0239 */
[----:B------:R-:W-:Y:S01]  /*744c0*/  IMAD R0, R0, 0x100, R59 ;  /* 0x0000010000007824 */ /* 0x000fe200078e023b */
[----:B------:R-:W3:Y:S04]  /*744d0*/  LDL.LU.64 R56, [R1+0x650] ;  /* 0x0006500001387983 */ /* 0x000ee80000300a00 */
[----:B------:R-:W3:Y:S01]  /*744e0*/  LDL.LU.64 R58, [R1+0x658] ;  /* 0x00065800013a7983 */ /* 0x000ee20000300a00 */
[----:B--2---:R-:W-:-:S15]  /*744f0*/  HMMA.16816.F32 R16, R28, R48, R16 ;  /* 0x000000301c10723c */ /* 0x004fde0000001810 */
[----:B------:R-:W-:-:S04]  /*74500*/  NOP ;  /* 0x0000000000007918 */ /* 0x000fc80000000000 */
[----:B------:R2:W-:Y:S04]  /*74510*/  STL.64 [R1+0x200], R16 ;  /* 0x0002001001007387 */ /* 0x0005e80000100a00 */
[----:B------:R2:W-:Y:S04]  /*74520*/  STL.64 [R1+0x208], R18 ;  /* 0x0002081201007387 */ /* 0x0005e80000100a00 */
[----:B0-----:R-:W4:Y:S04]  /*74530*/  LDL.LU.64 R20, [R1+0x640] ;  /* 0x0006400001147983 */ /* 0x001f280000300a00 */
[----:B-1----:R-:W4:Y:S01]  /*74540*/  LDL.LU.64 R22, [R1+0x648] ;  /* 0x0006480001167983 */ /* 0x002f220000300a00 */
[----:B------:R-:W-:-:S02]  /*74550*/  F2FP.F16.E5M2.UNPACK_B R28, R12 ;  /* 0x0000000cff1c723e */ /* 0x000fc400020004ff */
[----:B------:R-:W-:Y:S02]  /*74560*/  F2FP.F16.E5M2.UNPACK_B R29, R5 ;  /* 0x00000005ff1d723e */ /* 0x000fe400020004ff */
[----:B------:R-:W-:Y:S02]  /*74570*/  F2FP.F16.E5M2.UNPACK_B R30, R4 ;  /* 0x00000004ff1e723e */ /* 0x000fe400020004ff */
[----:B------:R-:W-:-:S07]  /*74580*/  F2FP.F16.E5M2.UNPACK_B R31, R0 ;  /* 0x00000000ff1f723e */ /* 0x000fce00020004ff */
[C---:B---3--:R-:W-:Y:S01]  /*74590*/  HMMA.16816.F32 R8, R28.reuse, R6, R8 ;  /* 0x000000061c08723c */ /* 0x048fe20000001808 */
[----:B------:R-:W-:Y:S04]  /*745a0*/  STL [R1+0x5c48], R48 ;  /* 0x005c483001007387 */ /* 0x000fe80000100800 */
[----:B------:R-:W-:Y:S04]  /*745b0*/  STL [R1+0x5c44], R49 ;  /* 0x005c443101007387 */ /* 0x000fe80000100800 */
[----:B--2---:R-:W2:Y:S04]  /*745c0*/  LDL.LU.64 R16, [R1+0x630] ;  /* 0x0006300001107983 */ /* 0x004ea80000300a00 */
[----:B------:R-:W2:Y:S01]  /*745d0*/  LDL.LU.64 R18, [R1+0x638] ;  /* 0x0006380001127983 */ /* 0x000ea20000300a00 */
[----:B------:R-:W-:Y:S05]  /*745e0*/  HMMA.16816.F32 R56, R28, R52, R56 ;  /* 0x000000341c38723c */ /* 0x000fea0000001838 */
[----:B------:R0:W-:Y:S04]  /*745f0*/  STL.64 [R1+0x230], R8 ;  /* 0x0002300801007387 */ /* 0x0001e80000100a00 */
[----:B------:R1:W-:Y:S04]  /*74600*/  STL.64 [R1+0x238], R10 ;  /* 0x0002380a01007387 */ /* 0x0003e80000100a00 */
[----:B0-----:R-:W3:Y:S04]  /*74610*/  LDL.LU.64 R8, [R1+0x620] ;  /* 0x0006200001087983 */ /* 0x001ee80000300a00 */
[----:B-1----:R-:W3:Y:S01]  /*74620*/  LDL.LU.64 R10, [R1+0x628] ;  /* 0x00062800010a7983 */ /* 0x002ee20000300a00 */
[----:B------:R-:W-:-:S03]  /*74630*/  IMAD.MOV.U32 R0, RZ, RZ, R7 ;  /* 0x000000ffff007224 */ /* 0x000fc600078e0007 */
[----:B------:R-:W3:Y:S04]  /*74640*/  LDL.LU.64 R4, [R1+0x610] ;  /* 0x0006100001047983 */ /* 0x000ee80000300a00 */
[----:B------:R-:W3:Y:S04]  /*74650*/  LDL.LU.64 R6, [R1+0x618] ;  /* 0x0006180001067983 */ /* 0x000ee80000300a00 */
[----:B------:R-:W-:Y:S04]  /*74660*/  STL.64 [R1+0x460], R56 ;  /* 0x0004603801007387 */ /* 0x000fe80000100a00 */
[----:B------:R0:W-:Y:S01]  /*74670*/  STL.64 [R1+0x468], R58 ;  /* 0x0004683a01007387 */ /* 0x0001e20000100a00 */
[----:B------:R-:W-:-:S02]  /*74680*/  IMAD.MOV.U32 R48, RZ, RZ, R52 ;  /* 0x000000ffff307224 */ /* 0x000fc400078e0034 */
[----:B------:R-:W-:Y:S02]  /*74690*/  IMAD.MOV.U32 R49, RZ, RZ, R53 ;  /* 0x000000ffff317224 */ /* 0x000fe400078e0035 */
[----:B----4-:R-:W-:Y:S02]  /*746a0*/  IMAD.MOV.U32 R44, RZ, RZ, R54 ;  /* 0x000000ffff2c7224 */ /* 0x010fe400078e0036 */
[----:B------:R-:W-:Y:S01]  /*746b0*/  IMAD.MOV.U32 R45, RZ, RZ, R55 ;  /* 0x000000ffff2d7224 */ /* 0x000fe200078e0037 */
[----:B0-----:R-:W4:Y:S04]  /*746c0*/  LDL.LU.64 R58, [R1+0x5cc8] ;  /* 0x005cc800013a7983 */ /* 0x001f280000300a00 */
[----:B------:R-:W4:Y:S01]  /*746d0*/  LDL.LU.64 R56, [R1+0x5cc0] ;  /* 0x005cc00001387983 */ /* 0x000f220000300a00 */
[----:B------:R-:W-:-:S15]  /*746e0*/  HMMA.16816.F32 R20, R28, R54, R20 ;  /* 0x000000361c14723c */ /* 0x000fde0000001814 */
[----:B------:R-:W-:-:S04]  /*746f0*/  NOP ;  /* 0x0000000000007918 */ /* 0x000fc80000000000 */
[----:B------:R0:W-:Y:S04]  /*74700*/  STL.64 [R1+0x470], R20 ;  /* 0x0004701401007387 */ /* 0x0001e80000100a00 */
[----:B------:R1:W-:Y:S04]  /*74710*/  STL.64 [R1+0x478], R22 ;  /* 0x0004781601007387 */ /* 0x0003e80000100a00 */
[----:B------:R-:W4:Y:S04]  /*74720*/  LDL.LU.64 R52, [R1+0x600] ;  /* 0x0006000001347983 */ /* 0x000f280000300a00 */
[----:B------:R-:W4:Y:S01]  /*74730*/  LDL.LU.64 R54, [R1+0x608] ;  /* 0x0006080001367983 */ /* 0x000f220000300a00 */
[C---:B--2---:R-:W-:Y:S08]  /*74740*/  HMMA.16816.F32 R16, R28.reuse, R14, R16 ;  /* 0x0000000e1c10723c */ /* 0x044ff00000001810 */
[C---:B---3--:R-:W-:Y:S11]  /*74750*/  HMMA.16816.F32 R8, R28.reuse, R60, R8 ;  /* 0x0000003c1c08723c */ /* 0x048ff60000001808 */
[----:B------:R2:W-:Y:S04]  /*74760*/  STL.64 [R1+0x480], R16 ;  /* 0x0004801001007387 */ /* 0x0005e80000100a00 */
[----:B------:R3:W-:Y:S04]  /*74770*/  STL.64 [R1+0x488], R18 ;  /* 0x0004881201007387 */ /* 0x0007e80000100a00 */
[----:B0-----:R-:W4:Y:S04]  /*74780*/  LDL.LU.64 R20, [R1+0x5f0] ;  /* 0x0005f00001147983 */ /* 0x001f280000300a00 */
[----:B-1----:R-:W4:Y:S04]  /*74790*/  LDL.LU.64 R22, [R1+0x5f8] ;  /* 0x0005f80001167983 */ /* 0x002f280000300a00 */
[----:B--2---:R-:W2:Y:S04]  /*747a0*/  LDL.LU.64 R16, [R1+0x500] ;  /* 0x0005000001107983 */ /* 0x004ea80000300a00 */
[----:B---3--:R-:W2:Y:S04]  /*747b0*/  LDL.LU.64 R18, [R1+0x508] ;  /* 0x0005080001127983 */ /* 0x008ea80000300a00 */
[----:B------:R-:W-:Y:S04]  /*747c0*/  STL.64 [R1+0x490], R8 ;  /* 0x0004900801007387 */ /* 0x000fe80000100a00 */
[----:B------:R4:W-:Y:S02]  /*747d0*/  STL.64 [R1+0x498], R10 ;  /* 0x0004980a01007387 */ /* 0x0009e40000100a00 */
[----:B----4-:R-:W-:Y:S02]  /*747e0*/  HMMA.16816.F32 R8, R28, R58, R4 ;  /* 0x0000003a1c08723c */ /* 0x010fe40000001804 */
[----:B------:R-:W3:Y:S01]  /*747f0*/  LDL.LU.64 R4, [R1+0x520] ;  /* 0x0005200001047983 */ /* 0x000ee20000300a00 */
[----:B------:R-:W-:-:S03]  /*74800*/  IMAD.MOV.U32 R42, RZ, RZ, R14 ;  /* 0x000000ffff2a7224 */ /* 0x000fc600078e000e */
[----:B------:R-:W3:Y:S01]  /*74810*/  LDL.LU.64 R6, [R1+0x528] ;  /* 0x0005280001067983 */ /* 0x000ee20000300a00 */
[----:B------:R-:W-:-:S12]  /*74820*/  IMAD.MOV.U32 R43, RZ, RZ, R15 ;  /* 0x000000ffff2b7224 */ /* 0x000fd800078e000f */
[----:B------:R0:W-:Y:S04]  /*74830*/  STL.64 [R1+0x4a0], R8 ;  /* 0x0004a00801007387 */ /* 0x0001e80000100a00 */
[----:B------:R1:W-:Y:S04]  /*74840*/  STL.64 [R1+0x4a8], R10 ;  /* 0x0004a80a01007387 */ /* 0x0003e80000100a00 */
[----:B------:R-:W4:Y:S04]  /*74850*/  LDL.LU.64 R12, [R1+0x540] ;  /* 0x00054000010c7983 */ /* 0x000f280000300a00 */
[----:B------:R-:W4:Y:S04]  /*74860*/  LDL.LU.64 R14, [R1+0x548] ;  /* 0x00054800010e7983 */ /* 0x000f280000300a00 */
[----:B0-----:R-:W2:Y:S04]  /*74870*/  LDL.LU.64 R8, [R1+0x550] ;  /* 0x0005500001087983 */ /* 0x001ea80000300a00 */
[----:B-1----:R-:W2:Y:S01]  /*74880*/  LDL.LU.64 R10, [R1+0x558] ;  /* 0x00055800010a7983 */ /* 0x002ea20000300a00 */
[----:B------:R-:W-:-:S15]  /*74890*/  HMMA.16816.F32 R52, R28, R56, R52 ;  /* 0x000000381c34723c */ /* 0x000fde0000001834 */
[----:B------:R-:W-:-:S04]  /*748a0*/  NOP ;  /* 0x0000000000007918 */ /* 0x000fc80000000000 */
[----:B------:R-:W-:Y:S04]  /*748b0*/  STL.64 [R1+0x4c0], R52 ;  /* 0x0004c03401007387 */ /* 0x000fe80000100a00 */
[----:B------:R0:W-:Y:S04]  /*748c0*/  STL.64 [R1+0x4c8], R54 ;  /* 0x0004c83601007387 */ /* 0x0001e80000100a00 */
[----:B0-----:R-:W2:Y:S04]  /*748d0*/  LDL.LU.64 R54, [R1+0x5cb8] ;  /* 0x005cb80001367983 */ /* 0x001ea80000300a00 */
[----:B------:R-:W4:Y:S04]  /*748e0*/  LDL.LU.64 R52, [R1+0x5cb0] ;  /* 0x005cb00001347983 */ /* 0x000f280000300a00 */
[----:B------:R-:W-:Y:S04]  /*748f0*/  STL.64 [R1+0x5c18], R58 ;  /* 0x005c183a01007387 */ /* 0x000fe80000100a00 */
[----:B------:R0:W-:Y:S04]  /*74900*/  STL.64 [R1+0x5c10], R56 ;  /* 0x005c103801007387 */ /* 0x0001e80000100a00 */
[----:B0-----:R-:W4:Y:S04]  /*74910*/  LDL.LU.64 R56, [R1+0x5e0] ;  /* 0x0005e00001387983 */ /* 0x001f280000300a00 */
[----:B------:R-:W4:Y:S01]  /*74920*/  LDL.LU.64 R58, [R1+0x5e8] ;  /* 0x0005e800013a7983 */ /* 0x000f220000300a00 */
[C---:B---3--:R-:W-:Y:S08]  /*74930*/  HMMA.16816.F32 R4, R28.reuse, R2, R4 ;  /* 0x000000021c04723c */ /* 0x048ff00000001804 */
[C---:B--2---:R-:W-:Y:S08]  /*74940*/  HMMA.16816.F32 R20, R28.reuse, R54, R20 ;  /* 0x000000361c14723c */ /* 0x044ff00000001814 */
[C---:B----4-:R-:W-:Y:S11]  /*74950*/  HMMA.16816.F32 R56, R28.reuse, R52, R56 ;  /* 0x000000341c38723c */ /* 0x050ff60000001838 */
[----:B------:R-:W-:Y:S04]  /*74960*/  STL.64 [R1+0x4d0], R20 ;  /* 0x0004d01401007387 */ /* 0x000fe80000100a00 */
[----:B------:R0:W-:Y:S04]  /*74970*/  STL.64 [R1+0x4d8], R22 ;  /* 0x0004d81601007387 */ /* 0x0001e80000100a00 */
[----:B0-----:R-:W2:Y:S04]  /*74980*/  LDL.LU.64 R22, [R1+0x5ca8] ;  /* 0x005ca80001167983 */ /* 0x001ea80000300a00 */
[----:B------:R-:W3:Y:S04]  /*74990*/  LDL.LU.64 R20, [R1+0x5ca0] ;  /* 0x005ca00001147983 */ /* 0x000ee80000300a00 */
[----:B------:R-:W-:Y:S04]  /*749a0*/  STL.64 [R1+0x5c28], R54 ;  /* 0x005c283601007387 */ /* 0x000fe80000100a00 */
[----:B------:R0:W-:Y:S04]  /*749b0*/  STL.64 [R1+0x5c20], R52 ;  /* 0x005c203401007387 */ /* 0x0001e80000100a00 */
[----:B------:R-:W-:Y:S04]  /*749c0*/  STL.64 [R1+0x4f0], R56 ;  /* 0x0004f03801007387 */ /* 0x000fe80000100a00 */
[----:B------:R1:W-:Y:S04]  /*749d0*/  STL.64 [R1+0x4f8], R58 ;  /* 0x0004f83a01007387 */ /* 0x0003e80000100a00 */
[----:B0-----:R-:W4:Y:S04]  /*749e0*/  LDL.LU.64 R52, [R1+0x570] ;  /* 0x0005700001347983 */ /* 0x001f280000300a00 */
[----:B------:R-:W4:Y:S01]  /*749f0*/  LDL.LU.64 R54, [R1+0x578] ;  /* 0x0005780001367983 */ /* 0x000f220000300a00 */
[----:B-1----:R-:W-:Y:S03]  /*74a00*/  HMMA.16816.F32 R56, R28, R50, R16 ;  /* 0x000000321c38723c */ /* 0x002fe60000001810 */
[----:B------:R-:W2:Y:S04]  /*74a10*/  LDL.LU.64 R16, [R1+0x5a0] ;  /* 0x0005a00001107983 */ /* 0x000ea80000300a00 */
[----:B------:R-:W2:-:S12]  /*74a20*/  LDL.LU.64 R18, [R1+0x5a8] ;  /* 0x0005a80001127983 */ /* 0x000e980000300a00 */
[----:B------:R0:W-:Y:S04]  /*74a30*/  STL.64 [R1+0x500], R56 ;  /* 0x0005003801007387 */ /* 0x0001e80000100a00 */
[----:B------:R1:W-:Y:S04]  /*74a40*/  STL.64 [R1+0x508], R58 ;  /* 0x0005083a01007387 */ /* 0x0003e80000100a00 */
[----:B0-----:R-:W2:Y:S04]  /*74a50*/  LDL.LU.64 R56, [R1+0x5c0] ;  /* 0x0005c00001387983 */ /* 0x001ea80000300a00 */
[----:B-1----:R-:W2:Y:S04]  /*74a60*/  LDL.LU.64 R58, [R1+0x5c8] ;  /* 0x0005c800013a7983 */ /* 0x002ea80000300a00 */
[----:B------:R-:W-:Y:S04]  /*74a70*/  STL.64 [R1+0x520], R4 ;  /* 0x0005200401007387 */ /* 0x000fe80000100a00 */
[----:B------:R0:W-:Y:S04]  /*74a80*/  STL.64 [R1+0x528], R6 ;  /* 0x0005280601007387 */ /* 0x0001e80000100a00 */
[----:B0-----:R-:W2:Y:S04]  /*74a90*/  LDL.LU.64 R6, [R1+0x5c98] ;  /* 0x005c980001067983 */ /* 0x001ea80000300a00 */
[----:B------:R-:W3:Y:S01]  /*74aa0*/  LDL.LU.64 R4, [R1+0x5c90] ;  /* 0x005c900001047983 */ /* 0x000ee20000300a00 */
[C---:B--2---:R-:W-:Y:S08]  /*74ab0*/  HMMA.16816.F32 R8, R28.reuse, R6, R8 ;  /* 0x000000061c08723c */ /* 0x044ff00000001808 */
        /* <DEDUP_REMOVED lines=8> */
[----:B0-----:R-:W2:Y:S04]  /*74b40*/  LDL.LU.64 R10, [R1+0x5c78] ;  /* 0x005c7800010a7983 */ /* 0x001ea80000300a00 */
[----:B------:R-:W4:Y:S04]  /*74b50*/  LDL.LU.64 R8, [R1+0x5c70] ;  /* 0x005c700001087983 */ /* 0x000f280000300a00 */
[----:B------:R-:W-:Y:S04]  /*74b60*/  STL.64 [R1+0x5bf8], R6 ;  /* 0x005bf80601007387 */ /* 0x000fe80000100a00 */
[----:B------:R0:W-:Y:S04]  /*74b70*/  STL.64 [R1+0x5bf0], R4 ;  /* 0x005bf00401007387 */ /* 0x0001e80000100a00 */
[----:B0-----:R-:W2:Y:S04]  /*74b80*/  LDL.LU.64 R4, [R1+0x580] ;  /* 0x0005800001047983 */ /* 0x001ea80000300a00 */
[----:B------:R-:W2:Y:S01]  /*74b90*/  LDL.LU.64 R6, [R1+0x588] ;  /* 0x0005880001067983 */ /* 0x000ea20000300a00 */
[C---:B---3--:R-:W-:Y:S08]  /*74ba0*/  HMMA.16816.F32 R16, R28.reuse, R12, R16 ;  /* 0x0000000c1c10723c */ /* 0x048ff00000001810 */
[C---:B----4-:R-:W-:Y:S08]  /*74bb0*/  HMMA.16816.F32 R52, R28.reuse, R8, R52 ;  /* 0x000000081c34723c */ /* 0x050ff00000001834 */
[C---:B--2---:R-:W-:Y:S11]  /*74bc0*/  HMMA.16816.F32 R4, R28.reuse, R10, R4 ;  /* 0x0000000a1c04723c */ /* 0x044ff60000001804 */
[----:B------:R0:W-:Y:S04]  /*74bd0*/  STL.64 [R1+0x570], R52 ;  /* 0x0005703401007387 */ /* 0x0001e80000100a00 */
[----:B------:R1:W-:Y:S04]  /*74be0*/  STL.64 [R1+0x578], R54 ;  /* 0x0005783601007387 */ /* 0x0003e80000100a00 */
[----:B0-----:R-:W2:Y:S04]  /*74bf0*/  LDL.LU.64 R52, [R1+0x590] ;  /* 0x0005900001347983 */ /* 0x001ea80000300a00 */
[----:B-1----:R-:W2:Y:S04]  /*74c00*/  LDL.LU.64 R54, [R1+0x598] ;  /* 0x0005980001367983 */ /* 0x002ea80000300a00 */
[----:B------:R0:W-:Y:S04]  /*74c10*/  STL.64 [R1+0x580], R4 ;  /* 0x0005800401007387 */ /* 0x0001e80000100a00 */
[----:B------:R1:W-:Y:S04]  /*74c20*/  STL.64 [R1+0x588], R6 ;  /* 0x0005880601007387 */ /* 0x0003e80000100a00 */
[----:B0-----:R-:W3:Y:S04]  /*74c30*/  LDL.LU.64 R4, [R1+0xa20] ;  /* 0x000a200001047983 */ /* 0x001ee80000300a00 */
[----:B-1----:R-:W3:Y:S04]  /*74c40*/  LDL.LU.64 R6, [R1+0xa28] ;  /* 0x000a280001067983 */ /* 0x002ee80000300a00 */
[----:B------:R-:W-:Y:S04]  /*74c50*/  STL.64 [R1+0x5bd8], R10 ;  /* 0x005bd80a01007387 */ /* 0x000fe80000100a00 */
[----:B------:R0:W-:Y:S04]  /*74c60*/  STL.64 [R1+0x5bd0], R8 ;  /* 0x005bd00801007387 */ /* 0x0001e80000100a00 */
[----:B0-----:R-:W4:Y:S04]  /*74c70*/  LDL.LU.64 R8, [R1+0x5d0] ;  /* 0x0005d00001087983 */ /* 0x001f280000300a00 */
[----:B------:R-:W4:Y:S04]  /*74c80*/  LDL.LU.64 R10, [R1+0x5d8] ;  /* 0x0005d800010a7983 */ /* 0x000f280000300a00 */
[----:B------:R-:W-:Y:S04]  /*74c90*/  STL.64 [R1+0x5a0], R16 ;  /* 0x0005a01001007387 */ /* 0x000fe80000100a00 */
[----:B------:R0:W-:Y:S04]  /*74ca0*/  STL.64 [R1+0x5a8], R18 ;  /* 0x0005a81201007387 */ /* 0x0001e80000100a00 */
[----:B0-----:R-:W2:Y:S04]  /*74cb0*/  LDL.LU.64 R18, [R1+0x5c68] ;  /* 0x005c680001127983 */ /* 0x001ea80000300a00 */
[----:B------:R-:W4:Y:S01]  /*74cc0*/  LDL.LU.64 R16, [R1+0x5c60] ;  /* 0x005c600001107983 */ /* 0x000f220000300a00 */
[----:B------:R-:W-:-:S15]  /*74cd0*/  HMMA.16816.F32 R56, R28, R14, R56 ;  /* 0x0000000e1c38723c */ /* 0x000fde0000001838 */
        /* <DEDUP_REMOVED lines=8> */
[----:B------:R-:W3:Y:S01]  /*74d60*/  LDL.LU.64 R14, [R1+0xa38] ;  /* 0x000a3800010e7983 */ /* 0x000ee20000300a00 */
[----:B----4-:R-:W-:-:S15]  /*74d70*/  HMMA.16816.F32 R8, R28, R16, R8 ;  /* 0x000000101c08723c */ /* 0x010fde0000001808 */
[----:B------:R-:W-:-:S04]  /*74d80*/  NOP ;  /* 0x0000000000007918 */ /* 0x000fc80000000000 */
[----:B------:R0:W-:Y:S04]  /*74d90*/  STL.64 [R1+0x5d0], R8 ;  /* 0x0005d00801007387 */ /* 0x0001e80000100a00 */
[----:B------:R1:W-:Y:S04]  /*74da0*/  STL.64 [R1+0x5d8], R10 ;  /* 0x0005d80a01007387 */ /* 0x0003e80000100a00 */
[----:B0-----:R-:W4:Y:S04]  /*74db0*/  LDL.LU.64 R8, [R1+0x9f0] ;  /* 0x0009f00001087983 */ /* 0x001f280000300a00 */
[----:B-1----:R-:W4:Y:S01]  /*74dc0*/  LDL.LU.64 R10, [R1+0x9f8] ;  /* 0x0009f800010a7983 */ /* 0x002f220000300a00 */
[----:B--2---:R-:W-:-:S15]  /*74dd0*/  HMMA.16816.F32 R52, R28, R18, R52 ;  /* 0x000000121c34723c */ /* 0x004fde0000001834 */
[----:B------:R-:W-:-:S04]  /*74de0*/  NOP ;  /* 0x0000000000007918 */ /* 0x000fc80000000000 */
[----:B------:R0:W-:Y:S04]  /*74df0*/  STL.64 [R1+0x5f0], R52 ;  /* 0x0005f03401007387 */ /* 0x0001e80000100a00 */
[----:B------:R1:W-:Y:S04]  /*74e00*/  STL.64 [R1+0x5f8], R54 ;  /* 0x0005f83601007387 */ /* 0x0003e80000100a00 */
[----:B0-----:R-:W2:Y:S04]  /*74e10*/  LDL.LU.64 R52, [R1+0xab0] ;  /* 0x000ab00001347983 */ /* 0x001ea80000300a00 */
[----:B-1----:R-:W2:Y:S04]  /*74e20*/  LDL.LU.64 R54, [R1+0xab8] ;  /* 0x000ab80001367983 */ /* 0x002ea80000300a00 */
[----:B------:R-:W-:Y:S04]  /*74e30*/  STL.64 [R1+0x5b98], R18 ;  /* 0x005b981201007387 */ /* 0x000fe80000100a00 */
[----:B------:R3:W-:Y:S02]  /*74e40*/  STL.64 [R1+0x5b90], R16 ;  /* 0x005b901001007387 */ /* 0x0007e40000100a00 */
[C---:B---3--:R-:W-:Y:S08]  /*74e50*/  HMMA.16816.F32 R16, R28.reuse, R20, R12 ;  /* 0x000000141c10723c */ /* 0x048ff0000000180c */
[C---:B------:R-:W-:Y:S01]  /*74e60*/  HMMA.16816.F32 R12, R28.reuse, R22, R4 ;  /* 0x000000161c0c723c */ /* 0x040fe20000001804 */
[----:B------:R-:W3:Y:S10]  /*74e70*/  LDL.LU.64 R4, [R1+0xaa0] ;  /* 0x000aa00001047983 */ /* 0x000ef40000300a00 */
[----:B------:R-:W-:Y:S04]  /*74e80*/  STL.64 [R1+0x610], R16 ;  /* 0x0006101001007387 */ /* 0x000fe80000100a00 */
[----:B------:R-:W-:Y:S04]  /*74e90*/  STL.64 [R1+0x618], R18 ;  /* 0x0006181201007387 */ /* 0x000fe80000100a00 */
[----:B------:R-:W3:Y:S04]  /*74ea0*/  LDL.LU.64 R6, [R1+0xaa8] ;  /* 0x000aa80001067983 */ /* 0x000ee80000300a00 */
[----:B------:R-:W-:Y:S04]  /*74eb0*/  STL.64 [R1+0x620], R12 ;  /* 0x0006200c01007387 */ /* 0x000fe80000100a00 */
[----:B------:R0:W-:Y:S02]  /*74ec0*/  STL.64 [R1+0x628], R14 ;  /* 0x0006280e01007387 */ /* 0x0001e40000100a00 */
[C---:B0-----:R-:W-:Y:S02]  /*74ed0*/  HMMA.16816.F32 R12, R28.reuse, R24, R56 ;  /* 0x000000181c0c723c */ /* 0x041fe40000001838 */
[----:B------:R-:W-:Y:S04]  /*74ee0*/  STL.64 [R1+0x5b78], R22 ;  /* 0x005b781601007387 */ /* 0x000fe80000100a00 */
[----:B------:R-:W-:Y:S04]  /*74ef0*/  STL.64 [R1+0x5b70], R20 ;  /* 0x005b701401007387 */ /* 0x000fe80000100a00 */
[----:B------:R-:W3:Y:S04]  /*74f00*/  LDL.LU.64 R16, [R1+0xb00] ;  /* 0x000b000001107983 */ /* 0x000ee80000300a00 */
[----:B------:R-:W3:Y:S05]  /*74f10*/  LDL.LU.64 R18, [R1+0xb08] ;  /* 0x000b080001127983 */ /* 0x000eea0000300a00 */
[----:B------:R0:W-:Y:S04]  /*74f20*/  STL.64 [R1+0x630], R12 ;  /* 0x0006300c01007387 */ /* 0x0001e80000100a00 */
[----:B------:R1:W-:Y:S04]  /*74f30*/  STL.64 [R1+0x638], R14 ;  /* 0x0006380e01007387 */ /* 0x0003e80000100a00 */
[----:B0-----:R-:W3:Y:S04]  /*74f40*/  LDL.LU.64 R12, [R1+0xaf0] ;  /* 0x000af000010c7983 */ /* 0x001ee80000300a00 */
[----:B-1----:R-:W3:Y:S01]  /*74f50*/  LDL.LU.64 R14, [R1+0xaf8] ;  /* 0x000af800010e7983 */ /* 0x002ee20000300a00 */
[----:B----4-:R-:W-:Y:S03]  /*74f60*/  HMMA.16816.F32 R20, R28, R26, R8 ;  /* 0x0000001a1c14723c */ /* 0x010fe60000001808 */
[----:B------:R-:W4:Y:S04]  /*74f70*/  LDL.LU.64 R8, [R1+0xae0] ;  /* 0x000ae00001087983 */ /* 0x000f280000300a00 */
[----:B------:R-:W4:-:S12]  /*74f80*/  LDL.LU.64 R10, [R1+0xae8] ;  /* 0x000ae800010a7983 */ /* 0x000f180000300a00 */
[----:B------:R-:W-:Y:S04]  /*74f90*/  STL.64 [R1+0x640], R20 ;  /* 0x0006401401007387 */ /* 0x000fe80000100a00 */
[----:B------:R2:W-:Y:S02]  /*74fa0*/  STL.64 [R1+0x648], R22 ;  /* 0x0006481601007387 */ /* 0x0005e40000100a00 */
[C---:B--2---:R-:W-:Y:S02]  /*74fb0*/  HMMA.16816.F32 R20, R28.reuse, R32, R52 ;  /* 0x000000201c14723c */ /* 0x044fe40000001834 */
[----:B------:R-:W-:Y:S04]  /*74fc0*/  STL.64 [R1+0x5b88], R26 ;  /* 0x005b881a01007387 */ /* 0x000fe80000100a00 */
[----:B------:R-:W-:Y:S04]  /*74fd0*/  STL.64 [R1+0x5b80], R24 ;  /* 0x005b801801007387 */ /* 0x000fe80000100a00 */
[----:B------:R-:W2:Y:S04]  /*74fe0*/  LDL.LU R52, [R1+0x13cc] ;  /* 0x0013cc0001347983 */ /* 0x000ea80000300800 */
[----:B------:R-:W2:Y:S05]  /*74ff0*/  LDL.LU R53, [R1+0x13c8] ;  /* 0x0013c80001357983 */ /* 0x000eaa0000300800 */
[----:B------:R-:W-:Y:S04]  /*75000*/  STL.64 [R1+0x650], R20 ;  /* 0x0006501401007387 */ /* 0x000fe80000100a00 */
[----:B------:R3:W-:Y:S04]  /*75010*/  STL.64 [R1+0x658], R22 ;  /* 0x0006581601007387 */ /* 0x0007e80000100a00 */
[----:B------:R-:W2:Y:S04]  /*75020*/  LDL.LU R54, [R1+0x13dc] ;  /* 0x0013dc0001367983 */ /* 0x000ea80000300800 */
[----:B------:R-:W2:Y:S01]  /*75030*/  LDL.LU R55, [R1+0x13d4] ;  /* 0x0013d40001377983 */ /* 0x000ea20000300800 */
[----:B---3--:R-:W-:Y:S03]  /*75040*/  HMMA.16816.F32 R20, R28, R34, R4 ;  /* 0x000000221c14723c */ /* 0x008fe60000001804 */
[----:B------:R-:W3:Y:S04]  /*75050*/  LDL.LU.64 R4, [R1+0xb20] ;  /* 0x000b200001047983 */ /* 0x000ee80000300a00 */
[----:B------:R-:W3:Y:S01]  /*75060*/  LDL.LU.64 R6, [R1+0xb28] ;  /* 0x000b280001067983 */ /* 0x000ee20000300a00 */
[----:B------:R-:W-:-:S02]  /*75070*/  IMAD.MOV.U32 R26, RZ, RZ, R42 ;  /* 0x000000ffff1a7224 */ /* 0x000fc400078e002a */
[----:B------:R-:W-:Y:S01]  /*75080*/  IMAD.MOV.U32 R27, RZ, RZ, R43 ;  /* 0x000000ffff1b7224 */ /* 0x000fe200078e002b */
[C---:B------:R-:W-:Y:S08]  /*75090*/  HMMA.16816.F32 R16, R28.reuse, R36, R16 ;  /* 0x000000241c10723c */ /* 0x040ff00000001810 */
[----:B------:R-:W-:Y:S04]  /*750a0*/  STL.64 [R1+0x660], R20 ;  /* 0x0006601401007387 */ /* 0x000fe80000100a00 */
[----:B------:R-:W-:Y:S01]  /*750b0*/  STL.64 [R1+0x668], R22 ;  /* 0x0006681601007387 */ /* 0x000fe20000100a00 */
[----:B------:R-:W-:Y:S03]  /*750c0*/  HMMA.16816.F32 R12, R28, R38, R12 ;  /* 0x000000261c0c723c */ /* 0x000fe6000000180c */
[----:B------:R-:W-:Y:S04]  /*750d0*/  STL.64 [R1+0x5ba8], R34 ;  /* 0x005ba82201007387 */ /* 0x000fe80000100a00 */
[----:B------:R-:W-:Y:S04]  /*750e0*/  STL.64 [R1+0x5ba0], R32 ;  /* 0x005ba02001007387 */ /* 0x000fe80000100a00 */
[----:B------:R-:W-:Y:S04]  /*750f0*/  STL.64 [R1+0x670], R16 ;  /* 0x0006701001007387 */ /* 0x000fe80000100a00 */
[----:B------:R-:W-:Y:S04]  /*75100*/  STL.64 [R1+0x678], R18 ;  /* 0x0006781201007387 */ /* 0x000fe80000100a00 */
[----:B------:R-:W3:Y:S04]  /*75110*/  LDL.LU R42, [R1+0x5c58] ;  /* 0x005c5800012a7983 */ /* 0x000ee80000300800 */
[----:B------:R0:W-:Y:S04]  /*75120*/  STL.64 [R1+0x680], R12 ;  /* 0x0006800c01007387 */ /* 0x0001e80000100a00 */
[----:B------:R1:W-:Y:S04]  /*75130*/  STL.64 [R1+0x688], R14 ;  /* 0x0006880e01007387 */ /* 0x0003e80000100a00 */
[----:B------:R-:W3:Y:S04]  /*75140*/  LDL.LU R43, [R1+0x5c54] ;  /* 0x005c5400012b7983 */ /* 0x000ee80000300800 */
[----:B------:R-:W-:Y:S04]  /*75150*/  STL.64 [R1+0x5bc8], R38 ;  /* 0x005bc82601007387 */ /* 0x000fe80000100a00 */
[----:B------:R-:W-:Y:S04]  /*75160*/  STL.64 [R1+0x5bc0], R36 ;  /* 0x005bc02401007387 */ /* 0x000fe80000100a00 */
[----:B0-----:R-:W2:Y:S04]  /*75170*/  LDL.LU.64 R12, [R1+0xb10] ;  /* 0x000b1000010c7983 */ /* 0x001ea80000300a00 */
[----:B-1----:R-:W2:Y:S01]  /*75180*/  LDL.LU.64 R14, [R1+0xb18] ;  /* 0x000b1800010e7983 */ /* 0x002ea20000300a00 */
[----:B------:R-:W-:-:S02]  /*75190*/  IMAD.MOV.U32 R24, RZ, RZ, R44 ;  /* 0x000000ffff187224 */ /* 0x000fc400078e002c */
[----:B------:R-:W-:Y:S01]  /*751a0*/  IMAD.MOV.U32 R25, RZ, RZ, R45 ;  /* 0x000000ffff197224 */ /* 0x000fe200078e002d */
[----:B----4-:R-:W-:-:S15]  /*751b0*/  HMMA.16816.F32 R8, R28, R40, R8 ;  /* 0x000000281c08723c */ /* 0x010fde0000001808 */
[----:B------:R-:W-:-:S04]  /*751c0*/  NOP ;  /* 0x0000000000007918 */ /* 0x000fc80000000000 */
[----:B------:R0:W-:Y:S04]  /*751d0*/  STL.64 [R1+0x690], R8 ;  /* 0x0006900801007387 */ /* 0x0001e80000100a00 */
[----:B------:R1:W-:Y:S04]  /*751e0*/  STL.64 [R1+0x698], R10 ;  /* 0x0006980a01007387 */ /* 0x0003e80000100a00 */
[----:B0-----:R-:W4:Y:S04]  /*751f0*/  LDL.LU.64 R8, [R1+0xeb0] ;  /* 0x000eb00001087983 */ /* 0x001f280000300a00 */
[----:B-1----:R-:W4:Y:S04]  /*75200*/  LDL.LU.64 R10, [R1+0xeb8] ;  /* 0x000eb800010a7983 */ /* 0x002f280000300a00 */
[----:B------:R-:W4:Y:S04]  /*75210*/  LDL.LU R44, [R1+0x5c50] ;  /* 0x005c5000012c7983 */ /* 0x000f280000300800 */
[----:B------:R-:W4:Y:S04]  /*75220*/  LDL.LU R45, [R1+0x5c4c] ;  /* 0x005c4c00012d7983 */ /* 0x000f280000300800 */
[----:B------:R-:W-:Y:S04]  /*75230*/  STL.64 [R1+0x5c38], R26 ;  /* 0x005c381a01007387 */ /* 0x000fe80000100a00 */
[----:B------:R-:W-:Y:S01]  /*75240*/  STL.64 [R1+0x5c30], R24 ;  /* 0x005c301801007387 */ /* 0x000fe20000100a00 */
[----:B------:R-:W-:Y:S01]  /*75250*/  IMAD.MOV.U32 R59, RZ, RZ, R0 ;  /* 0x000000ffff3b7224 */ /* 0x000fe200078e0000 */
[----:B---3--:R-:W-:Y:S02]  /*75260*/  HMMA.16816.F32 R16, R28, R42, R4 ;  /* 0x0000002a1c10723c */ /* 0x008fe40000001804 */
[----:B------:R-:W3:Y:S04]  /*75270*/  LDL.LU R6, [R1+0x13e8] ;  /* 0x0013e80001067983 */ /* 0x000ee80000300800 */
[----:B------:R-:W3:-:S13]  /*75280*/  LDL.LU R7, [R1+0x13e4] ;  /* 0x0013e40001077983 */ /* 0x000eda0000300800 */
[----:B------:R-:W-:Y:S04]  /*75290*/  STL.64 [R1+0x6a0], R16 ;  /* 0x0006a01001007387 */ /* 0x000fe80000100a00 */
[----:B------:R-:W-:Y:S04]  /*752a0*/  STL.64 [R1+0x6a8], R18 ;  /* 0x0006a81201007387 */ /* 0x000fe80000100a00 */
[----:B------:R-:W3:Y:S04]  /*752b0*/  LDL.LU R56, [R1+0x13f8] ;  /* 0x0013f80001387983 */ /* 0x000ee80000300800 */
[----:B------:R-:W3:Y:S04]  /*752c0*/  LDL.LU R57, [R1+0x13f4] ;  /* 0x0013f40001397983 */ /* 0x000ee80000300800 */
[----:B------:R0:W-:Y:S02]  /*752d0*/  STL.64 [R1+0x5b68], R42 ;  /* 0x005b682a01007387 */ /* 0x0001e40000100a00 */
[----:B0-----:R-:W-:-:S02]  /*752e0*/  IMAD.MOV.U32 R42, RZ, RZ, R48 ;  /* 0x000000ffff2a7224 */ /* 0x001fc400078e0030 */
[----:B------:R-:W3:Y:S01]  /*752f0*/  LDL.LU R48, [R1+0x5c48] ;  /* 0x005c480001307983 */ /* 0x000ee20000300800 */
[----:B------:R-:W-:-:S03]  /*75300*/  IMAD.MOV.U32 R43, RZ, RZ, R49 ;  /* 0x000000ffff2b7224 */ /* 0x000fc600078e0031 */
[----:B------:R-:W3:Y:S04]  /*75310*/  LDL.LU R49, [R1+0x5c44] ;  /* 0x005c440001317983 */ /* 0x000ee80000300800 */
[----:B------:R-:W3:Y:S04]  /*75320*/  LDL.LU R58, [R1+0x18] ;  /* 0x00001800013a7983 */ /* 0x000ee80000300800 */
[----:B------:R-:W3:Y:S04]  /*75330*/  LDL.LU R0, [R1+0x5c40] ;  /* 0x005c400001007983 */ /* 0x000ee80000300800 */
[----:B------:R-:W-:Y:S04]  /*75340*/  STL.64 [R1+0x5b60], R40 ;  /* 0x005b602801007387 */ /* 0x000fe80000100a00 */
[----:B------:R-:W-:Y:S01]  /*75350*/  STL.64 [R1+0x5be8], R46 ;  /* 0x005be82e01007387 */ /* 0x000fe20000100a00 */
[----:B--2---:R-:W-:-:S02]  /*75360*/  IMAD R5, R53, 0x100, R52 ;  /* 0x0000010035057824 */ /* 0x004fc400078e0234 */
[----:B------:R-:W-:Y:S01]  /*75370*/  IMAD R4, R55, 0x100, R54 ;  /* 0x0000010037047824 */ /* 0x000fe200078e0236 */
[C---:B----4-:R-:W-:Y:S08]  /*75380*/  HMMA.16816.F32 R8, R28.reuse, R46, R8 ;  /* 0x0000002e1c08723c */ /* 0x050ff00000001808 */
[----:B------:R-:W-:-:S15]  /*75390*/  HMMA.16816.F32 R12, R28, R44, R12 ;  /* 0x0000002c1c0c723c */ /* 0x000fde000000180c */
[----:B------:R-:W-:-:S04]  /*753a0*/  NOP ;  /* 0x0000000000007918 */ /* 0x000fc80000000000 */
[----:B------:R-:W-:Y:S04]  /*753b0*/  STL.64 [R1+0x6b0], R12 ;  /* 0x0006b00c01007387 */ /* 0x000fe80000100a00 */
[----:B------:R-:W-:Y:S04]  /*753c0*/  STL.64 [R1+0x6b8], R14 ;  /* 0x0006b80e01007387 */ /* 0x000fe80000100a00 */
[----:B------:R0:W-:Y:S04]  /*753d0*/  STL.64 [R1+0x5be0], R44 ;  /* 0x005be02c01007387 */ /* 0x0001e80000100a00 */
[----:B------:R1:W-:Y:S04]  /*753e0*/  STL.64 [R1+0x6e0], R8 ;  /* 0x0006e00801007387 */ /* 0x0003e80000100a00 */
[----:B------:R2:W-:Y:S04]  /*753f0*/  STL.64 [R1+0x6e8], R10 ;  /* 0x0006e80a01007387 */ /* 0x0005e80000100a00 */
[----:B------:R-:W4:Y:S04]  /*75400*/  LDL.LU.64 R24, [R1+0xec0] ;  /* 0x000ec00001187983 */ /* 0x000f280000300a00 */
[----:B------:R-:W4:Y:S04]  /*75410*/  LDL.LU.64 R26, [R1+0xec8] ;  /* 0x000ec800011a7983 */ /* 0x000f280000300a00 */
[----:B------:R-:W4:Y:S04]  /*75420*/  LDL.LU.64 R52, [R1+0xea0] ;  /* 0x000ea00001347983 */ /* 0x000f280000300a00 */
[----:B------:R-:W4:Y:S04]  /*75430*/  LDL.LU.64 R54, [R1+0xea8] ;  /* 0x000ea80001367983 */ /* 0x000f280000300a00 */
[----:B0-----:R-:W4:Y:S04]  /*75440*/  LDL.LU.64 R44, [R1+0xe90] ;  /* 0x000e9000012c7983 */ /* 0x001f280000300a00 */
[----:B------:R-:W4:Y:S04]  /*75450*/  LDL.LU.64 R46, [R1+0xe98] ;  /* 0x000e9800012e7983 */ /* 0x000f280000300a00 */
        /* <DEDUP_REMOVED lines=10> */
[----:B-1----:R-:W4:Y:S04]  /*75500*/  LDL.LU.64 R8, [R1+0xc30] ;  /* 0x000c300001087983 */ /* 0x002f280000300a00 */
[----:B--2---:R-:W2:Y:S01]  /*75510*/  LDL.LU.64 R10, [R1+0xc38] ;  /* 0x000c3800010a7983 */ /* 0x004ea20000300a00 */
[----:B---3--:R-:W-:-:S02]  /*75520*/  IMAD R41, R7, 0x100, R6 ;  /* 0x0000010007297824 */ /* 0x008fc400078e0206 */
[----:B------:R-:W-:Y:S01]  /*75530*/  IMAD R40, R57, 0x100, R56 ;  /* 0x0000010039287824 */ /* 0x000fe200078e0238 */
[----:B----4-:R-:W-:Y:S01]  /*75540*/  HMMA.16816.F32 R28, R28, R48, R24 ;  /* 0x000000301c1c723c */ /* 0x010fe20000001818 */
[----:B------:R-:W3:Y:S04]  /*75550*/  LDL.LU.64 R26, [R1+0x5c38] ;  /* 0x005c3800011a7983 */ /* 0x000ee80000300a00 */
[----:B------:R-:W4:-:S14]  /*75560*/  LDL.LU.64 R24, [R1+0x5c30] ;  /* 0x005c300001187983 */ /* 0x000f1c0000300a00 */
[----:B------:R0:W-:Y:S04]  /*75570*/  STL.64 [R1+0x6d0], R28 ;  /* 0x0006d01c01007387 */ /* 0x0001e80000100a00 */
[----:B------:R1:W-:Y:S01]  /*75580*/  STL.64 [R1+0x6d8], R30 ;  /* 0x0006d81e01007387 */ /* 0x0003e20000100a00 */
[----:B0-----:R-:W-:Y:S02]  /*75590*/  F2FP.F16.E5M2.UNPACK_B R28, R5 ;  /* 0x00000005ff1c723e */ /* 0x001fe400020004ff */
[----:B------:R-:W-:Y:S02]  /*755a0*/  F2FP.F16.E5M2.UNPACK_B R29, R4 ;  /* 0x00000004ff1d723e */ /* 0x000fe400020004ff */
[----:B-1----:R-:W-:Y:S01]  /*755b0*/  F2FP.F16.E5M2.UNPACK_B R30, R41 ;  /* 0x00000029ff1e723e */ /* 0x002fe200020004ff */
[----:B------:R-:W2:Y:S01]  /*755c0*/  LDL.LU.64 R4, [R1+0xc20] ;  /* 0x000c200001047983 */ /* 0x000ea20000300a00 */
[----:B------:R-:W-:-:S03]  /*755d0*/  F2FP.F16.E5M2.UNPACK_B R31, R40 ;  /* 0x00000028ff1f723e */ /* 0x000fc600020004ff */
[----:B------:R-:W2:Y:S04]  /*755e0*/  LDL.LU.64 R6, [R1+0xc28] ;  /* 0x000c280001067983 */ /* 0x000ea80000300a00 */
[----:B------:R-:W-:Y:S01]  /*755f0*/  HMMA.16816.F32 R56, R28, R58, R52 ;  /* 0x0000003a1c38723c */ /* 0x000fe20000001834 */
[----:B------:R-:W2:Y:S04]  /*75600*/  LDL.LU.64 R54, [R1+0x5c28] ;  /* 0x005c280001367983 */ /* 0x000ea80000300a00 */
[----:B------:R-:W2:-:S14]  /*75610*/  LDL.LU.64 R52, [R1+0x5c20] ;  /* 0x005c200001347983 */ /* 0x000e9c0000300a00 */
[----:B------:R-:W-:Y:S04]  /*75620*/  STL.64 [R1+0x8d0], R56 ;  /* 0x0008d03801007387 */ /* 0x000fe80000100a00 */
[----:B------:R0:W-:Y:S04]  /*75630*/  STL.64 [R1+0x8d8], R58 ;  /* 0x0008d83a01007387 */ /* 0x0001e80000100a00 */
[----:B0-----:R-:W2:Y:S04]  /*75640*/  LDL.LU.64 R58, [R1+0x5c18] ;  /* 0x005c1800013a7983 */ /* 0x001ea80000300a00 */
[----:B------:R-:W2:Y:S01]  /*75650*/  LDL.LU.64 R56, [R1+0x5c10] ;  /* 0x005c100001387983 */ /* 0x000ea20000300a00 */
[C---:B------:R-:W-:Y:S08]  /*75660*/  HMMA.16816.F32 R40, R28.reuse, R42, R44 ;  /* 0x0000002a1c28723c */ /* 0x040ff0000000182c */
[C---:B------:R-:W-:Y:S11]  /*75670*/  HMMA.16816.F32 R20, R28.reuse, R60, R20 ;  /* 0x0000003c1c14723c */ /* 0x040ff60000001814 */
[----:B------:R0:W-:Y:S04]  /*75680*/  STL.64 [R1+0x8c0], R40 ;  /* 0x0008c02801007387 */ /* 0x0001e80000100a00 */
[----:B------:R1:W-:Y:S01]  /*75690*/  STL.64 [R1+0x8c8], R42 ;  /* 0x0008c82a01007387 */ /* 0x0003e20000100a00 */
[C---:B----4-:R-:W-:Y:S08]  /*756a0*/  HMMA.16816.F32 R36, R28.reuse, R24, R36 ;  /* 0x000000181c24723c */ /* 0x050ff00000001824 */
[C---:B---3--:R-:W-:Y:S11]  /*756b0*/  HMMA.16816.F32 R24, R28.reuse, R26, R32 ;  /* 0x0000001a1c18723c */ /* 0x048ff60000001820 */
[----:B------:R-:W-:Y:S04]  /*756c0*/  STL.64 [R1+0x8b0], R36 ;  /* 0x0008b02401007387 */ /* 0x000fe80000100a00 */
[----:B------:R-:W-:Y:S04]  /*756d0*/  STL.64 [R1+0x8b8], R38 ;  /* 0x0008b82601007387 */ /* 0x000fe80000100a00 */
[----:B------:R-:W-:Y:S04]  /*756e0*/  STL.64 [R1+0x8a0], R24 ;  /* 0x0008a01801007387 */ /* 0x000fe80000100a00 */
[----:B------:R-:W-:Y:S04]  /*756f0*/  STL.64 [R1+0x8a8], R26 ;  /* 0x0008a81a01007387 */ /* 0x000fe80000100a00 */
[----:B------:R-:W-:Y:S04]  /*75700*/  STL.64 [R1+0x890], R20 ;  /* 0x0008901401007387 */ /* 0x000fe80000100a00 */
[----:B------:R-:W-:Y:S01]  /*75710*/  STL.64 [R1+0x898], R22 ;  /* 0x0008981601007387 */ /* 0x000fe20000100a00 */
[C---:B--2---:R-:W-:Y:S08]  /*75720*/  HMMA.16816.F32 R16, R28.reuse, R58, R16 ;  /* 0x0000003a1c10723c */ /* 0x044ff00000001810 */
[C---:B------:R-:W-:Y:S11]  /*75730*/  HMMA.16816.F32 R12, R28.reuse, R56, R12 ;  /* 0x000000381c0c723c */ /* 0x040ff6000000180c */
[----:B------:R-:W-:Y:S04]  /*75740*/  STL.64 [R1+0x880], R16 ;  /* 0x0008801001007387 */ /* 0x000fe80000100a00 */
[----:B------:R-:W-:Y:S04]  /*75750*/  STL.64 [R1+0x888], R18 ;  /* 0x0008881201007387 */ /* 0x000fe80000100a00 */
[----:B------:R-:W2:Y:S04]  /*75760*/  LDL.LU.64 R56, [R1+0xb30] ;  /* 0x000b300001387983 */ /* 0x000ea80000300a00 */
[----:B------:R-:W-:Y:S04]  /*75770*/  STL.64 [R1+0x870], R12 ;  /* 0x0008700c01007387 */ /* 0x000fe80000100a00 */
[----:B------:R-:W-:Y:S04]  /*75780*/  STL.64 [R1+0x878], R14 ;  /* 0x0008780e01007387 */ /* 0x000fe80000100a00 */
[----:B------:R-:W3:Y:S01]  /*75790*/  LDL.LU.64 R58, [R1+0xb38] ;  /* 0x000b3800013a7983 */ /* 0x000ee20000300a00 */
[C---:B------:R-:W-:Y:S08]  /*757a0*/  HMMA.16816.F32 R8, R28.reuse, R54, R8 ;  /* 0x000000361c08723c */ /* 0x040ff00000001808 */
[C---:B------:R-:W-:Y:S11]  /*757b0*/  HMMA.16816.F32 R4, R28.reuse, R52, R4 ;  /* 0x000000341c04723c */ /* 0x040ff60000001804 */
[----:B------:R-:W-:Y:S04]  /*757c0*/  STL.64 [R1+0x860], R8 ;  /* 0x0008600801007387 */ /* 0x000fe80000100a00 */
[----:B------:R-:W-:Y:S04]  /*757d0*/  STL.64 [R1+0x868], R10 ;  /* 0x0008680a01007387 */ /* 0x000fe80000100a00 */
[----:B---3--:R-:W-:Y:S04]  /*757e0*/  STL.64 [R1+0x5c08], R58 ;  /* 0x005c083a01007387 */ /* 0x008fe80000100a00 */
[----:B--2---:R2:W-:Y:S04]  /*757f0*/  STL.64 [R1+0x5c00], R56 ;  /* 0x005c003801007387 */ /* 0x0045e80000100a00 */
[----:B0-----:R-:W3:Y:S04]  /*75800*/  LDL.LU.64 R40, [R1+0x5b0] ;  /* 0x0005b00001287983 */ /* 0x001ee80000300a00 */
[----:B-1----:R-:W3:Y:S04]  /*75810*/  LDL.LU.64 R42, [R1+0x5b8] ;  /* 0x0005b800012a7983 */ /* 0x002ee80000300a00 */
[----:B--2---:R-:W2:Y:S04]  /*75820*/  LDL.LU.64 R56, [R1+0xc10] ;  /* 0x000c100001387983 */ /* 0x004ea80000300a00 */
[----:B------:R-:W2:Y:S04]  /*75830*/  LDL.LU.64 R58, [R1+0xc18] ;  /* 0x000c1800013a7983 */ /* 0x000ea80000300a00 */
[----:B------:R0:W-:Y:S04]  /*75840*/  STL.64 [R1+0x850], R4 ;  /* 0x0008500401007387 */ /* 0x0001e80000100a00 */
[----:B------:R1:W-:Y:S04]  /*75850*/  STL.64 [R1+0x858], R6 ;  /* 0x0008580601007387 */ /* 0x0003e80000100a00 */
        /* <DEDUP_REMOVED lines=19> */
[----:B------:R-:W3:Y:S01]  /*75990*/  LDL.LU.64 R54, [R1+0xb48] ;  /* 0x000b480001367983 */ /* 0x000ee20000300a00 */
[C---:B--2---:R-:W-:Y:S08]  /*759a0*/  HMMA.16816.F32 R56, R28.reuse, R50, R56 ;  /* 0x000000321c38723c */ /* 0x044ff00000001838 */
[C---:B----4-:R-:W-:Y:S11]  /*759b0*/  HMMA.16816.F32 R4, R28.reuse, R2, R4 ;  /* 0x000000021c04723c */ /* 0x050ff60000001804 */
[----:B------:R-:W-:Y:S04]  /*759c0*/  STL.64 [R1+0x840], R56 ;  /* 0x0008403801007387 */ /* 0x000fe80000100a00 */
[----:B------:R0:W-:Y:S04]  /*759d0*/  STL.64 [R1+0x848], R58 ;  /* 0x0008483a01007387 */ /* 0x0001e80000100a00 */
[----:B0-----:R-:W2:Y:S04]  /*759e0*/  LDL.LU.64 R58, [R1+0x5c08] ;  /* 0x005c0800013a7983 */ /* 0x001ea80000300a00 */
[----:B------:R-:W2:Y:S04]  /*759f0*/  LDL.LU.64 R56, [R1+0x5c00] ;  /* 0x005c000001387983 */ /* 0x000ea80000300a00 */
[----:B------:R-:W-:Y:S04]  /*75a00*/  STL.64 [R1+0x830], R4 ;  /* 0x0008300401007387 */ /* 0x000fe80000100a00 */
[----:B------:R0:W-:Y:S04]  /*75a10*/  STL.64 [R1+0x838], R6 ;  /* 0x0008380601007387 */ /* 0x0001e80000100a00 */
[----:B0-----:R-:W4:Y:S04]  /*75a20*/  LDL.LU.64 R6, [R1+0x5bf8] ;  /* 0x005bf80001067983 */ /* 0x001f280000300a00 */
[----:B------:R-:W3:Y:S02]  /*75a30*/  LDL.LU.64 R4, [R1+0x5bf0] ;  /* 0x005bf00001047983 */ /* 0x000ee40000300a00 */
[C---:B---3--:R-:W-:Y:S08]  /*75a40*/  HMMA.16816.F32 R44, R28.reuse, R4, R44 ;  /* 0x000000041c2c723c */ /* 0x048ff0000000182c */
[C---:B----4-:R-:W-:Y:S11]  /*75a50*/  HMMA.16816.F32 R4, R28.reuse, R6, R8 ;  /* 0x000000061c04723c */ /* 0x050ff60000001808 */
[----:B------:R-:W-:Y:S04]  /*75a60*/  STL.64 [R1+0x820], R44 ;  /* 0x0008202c01007387 */ /* 0x000fe80000100a00 */
[----:B------:R0:W-:Y:S04]  /*75a70*/  STL.64 [R1+0x828], R46 ;  /* 0x0008282e01007387 */ /* 0x0001e80000100a00 */
[----:B0-----:R-:W3:Y:S04]  /*75a80*/  LDL.LU.64 R46, [R1+0x5be8] ;  /* 0x005be800012e7983 */ /* 0x001ee80000300a00 */
[----:B------:R-:W4:Y:S04]  /*75a90*/  LDL.LU.64 R44, [R1+0x5be0] ;  /* 0x005be000012c7983 */ /* 0x000f280000300a00 */
[----:B------:R-:W2:Y:S04]  /*75aa0*/  LDL.LU.64 R10, [R1+0x5bd8] ;  /* 0x005bd800010a7983 */ /* 0x000ea80000300a00 */
[----:B------:R-:W2:Y:S04]  /*75ab0*/  LDL.LU.64 R8, [R1+0x5bd0] ;  /* 0x005bd00001087983 */ /* 0x000ea80000300a00 */
[----:B------:R0:W-:Y:S04]  /*75ac0*/  STL.64 [R1+0x810], R4 ;  /* 0x0008100401007387 */ /* 0x0001e80000100a00 */
[----:B------:R1:W-:Y:S04]  /*75ad0*/  STL.64 [R1+0x818], R6 ;  /* 0x0008180601007387 */ /* 0x0003e80000100a00 */
[----:B0-----:R-:W3:Y:S04]  /*75ae0*/  LDL.LU.64 R4, [R1+0xb50] ;  /* 0x000b500001047983 */ /* 0x001ee80000300a00 */
[----:B-1----:R-:W3:Y:S01]  /*75af0*/  LDL.LU.64 R6, [R1+0xb58] ;  /* 0x000b580001067983 */ /* 0x002ee20000300a00 */
[C---:B--2---:R-:W-:Y:S08]  /*75b00*/  HMMA.16816.F32 R36, R28.reuse, R8, R36 ;  /* 0x000000081c24723c */ /* 0x044ff00000001824 */
[C---:B------:R-:W-:Y:S11]  /*75b10*/  HMMA.16816.F32 R8, R28.reuse, R10, R12 ;  /* 0x0000000a1c08723c */ /* 0x040ff6000000180c */
[----:B------:R-:W-:Y:S04]  /*75b20*/  STL.64 [R1+0x800], R36 ;  /* 0x0008002401007387 */ /* 0x000fe80000100a00 */
[----:B------:R0:W-:Y:S04]  /*75b30*/  STL.64 [R1+0x808], R38 ;  /* 0x0008082601007387 */ /* 0x0001e80000100a00 */
[----:B0-----:R-:W2:Y:S04]  /*75b40*/  LDL.LU.64 R38, [R1+0x5bc8] ;  /* 0x005bc80001267983 */ /* 0x001ea80000300a00 */
[----:B------:R-:W2:Y:S04]  /*75b50*/  LDL.LU.64 R36, [R1+0x5bc0] ;  /* 0x005bc00001247983 */ /* 0x000ea80000300a00 */
        /* <DEDUP_REMOVED lines=24> */
[----:B------:R-:W3:Y:S04]  /*75ce0*/  LDL.LU.64 R22, [R1+0x5b78] ;  /* 0x005b780001167983 */ /* 0x000ee80000300a00 */
[----:B------:R-:W2:Y:S04]  /*75cf0*/  LDL.LU.64 R20, [R1+0x5b70] ;  /* 0x005b700001147983 */ /* 0x000ea80000300a00 */
[----:B------:R-:W-:Y:S04]  /*75d00*/  STL.64 [R1+0x7b0], R16 ;  /* 0x0007b01001007387 */ /* 0x000fe80000100a00 */
[----:B------:R-:W-:Y:S01]  /*75d10*/  STL.64 [R1+0x7b8], R18 ;  /* 0x0007b81201007387 */ /* 0x000fe20000100a00 */
[C---:B---3--:R-:W-:Y:S08]  /*75d20*/  HMMA.16816.F32 R8, R28.reuse, R22, R8 ;  /* 0x000000161c08723c */ /* 0x048ff00000001808 */
[C---:B--2---:R-:W-:Y:S08]  /*75d30*/  HMMA.16816.F32 R12, R28.reuse, R20, R12 ;  /* 0x000000141c0c723c */ /* 0x044ff0000000180c */
[C---:B------:R-:W-:Y:S11]  /*75d40*/  HMMA.16816.F32 R4, R28.reuse, R24, R4 ;  /* 0x000000181c04723c */ /* 0x040ff60000001804 */
[----:B------:R-:W-:Y:S04]  /*75d50*/  STL.64 [R1+0x7a0], R12 ;  /* 0x0007a00c01007387 */ /* 0x000fe80000100a00 */
[----:B------:R0:W-:Y:S04]  /*75d60*/  STL.64 [R1+0x7a8], R14 ;  /* 0x0007a80e01007387 */ /* 0x0001e80000100a00 */
[----:B------:R-:W-:Y:S04]  /*75d70*/  STL.64 [R1+0x790], R8 ;  /* 0x0007900801007387 */ /* 0x000fe80000100a00 */
[----:B------:R1:W-:Y:S01]  /*75d80*/  STL.64 [R1+0x798], R10 ;  /* 0x0007980a01007387 */ /* 0x0003e20000100a00 */
[C---:B0-----:R-:W-:Y:S08]  /*75d90*/  HMMA.16816.F32 R12, R28.reuse, R26, R52 ;  /* 0x0000001a1c0c723c */ /* 0x041ff00000001834 */
[C---:B-1----:R-:W-:Y:S01]  /*75da0*/  HMMA.16816.F32 R8, R28.reuse, R32, R56 ;  /* 0x000000201c08723c */ /* 0x042fe20000001838 */
[----:B------:R-:W-:Y:S04]  /*75db0*/  STL.64 [R1+0x780], R4 ;  /* 0x0007800401007387 */ /* 0x000fe80000100a00 */
[----:B------:R0:W-:Y:S06]  /*75dc0*/  STL.64 [R1+0x788], R6 ;  /* 0x0007880601007387 */ /* 0x0001ec0000100a00 */
[----:B------:R1:W-:Y:S01]  /*75dd0*/  STL.64 [R1+0x770], R12 ;  /* 0x0007700c01007387 */ /* 0x0003e20000100a00 */
[----:B0-----:R-:W-:Y:S03]  /*75de0*/  HMMA.16816.F32 R4, R28, R34, R40 ;  /* 0x000000221c04723c */ /* 0x001fe60000001828 */
[----:B------:R0:W-:Y:S04]  /*75df0*/  STL.64 [R1+0x778], R14 ;  /* 0x0007780e01007387 */ /* 0x0001e80000100a00 */
[----:B-1----:R-:W2:Y:S04]  /*75e00*/  LDL.LU.64 R12, [R1+0x560] ;  /* 0x00056000010c7983 */ /* 0x002ea80000300a00 */
[----:B------:R-:W-:Y:S04]  /*75e10*/  STL.64 [R1+0x760], R8 ;  /* 0x0007600801007387 */ /* 0x000fe80000100a00 */
[----:B------:R-:W-:Y:S04]  /*75e20*/  STL.64 [R1+0x768], R10 ;  /* 0x0007680a01007387 */ /* 0x000fe80000100a00 */
[----:B0-----:R-:W2:Y:S04]  /*75e30*/  LDL.LU.64 R14, [R1+0x568] ;  /* 0x00056800010e7983 */ /* 0x001ea80000300a00 */
[----:B------:R-:W-:Y:S04]  /*75e40*/  STL.64 [R1+0x750], R4 ;  /* 0x0007500401007387 */ /* 0x000fe80000100a00 */
[----:B------:R0:W-:Y:S04]  /*75e50*/  STL.64 [R1+0x758], R6 ;  /* 0x0007580601007387 */ /* 0x0001e80000100a00 */
        /* <DEDUP_REMOVED lines=12> */
[----:B------:R-:W3:Y:S04]  /*75f20*/  LDL.LU.64 R40, [R1+0x530] ;  /* 0x0005300001287983 */ /* 0x000ee80000300a00 */
[----:B------:R-:W3:Y:S04]  /*75f30*/  LDL.LU.64 R42, [R1+0x538] ;  /* 0x00053800012a7983 */ /* 0x000ee80000300a00 */
        /* <DEDUP_REMOVED lines=8> */
[----:B------:R-:W4:Y:S04]  /*75fc0*/  LDL.LU R52, [R1+0xc50] ;  /* 0x000c500001347983 */ /* 0x000f280000300800 */
[----:B------:R-:W4:Y:S04]  /*75fd0*/  LDL.LU R53, [R1+0xc54] ;  /* 0x000c540001357983 */ /* 0x000f280000300800 */
[----:B------:R-:W4:Y:S04]  /*75fe0*/  LDL.LU R54, [R1+0xc70] ;  /* 0x000c700001367983 */ /* 0x000f280000300800 */
[----:B------:R-:W4:Y:S01]  /*75ff0*/  LDL.LU R55, [R1+0xc74] ;  /* 0x000c740001377983 */ /* 0x000f220000300800 */
[----:B------:R-:W-:-:S03]  /*76000*/  IMAD.MOV.U32 R59, RZ, RZ, R0 ;  /* 0x000000ffff3b7224 */ /* 0x000fc600078e0000 */
[----:B------:R-:W4:Y:S04]  /*76010*/  LDL.LU R60, [R1+0xc90] ;  /* 0x000c9000013c7983 */ /* 0x000f280000300800 */
[----:B------:R-:W4:Y:S04]  /*76020*/  LDL.LU R56, [R1+0x40] ;  /* 0x0000400001387983 */ /* 0x000f280000300800 */
[----:B------:R-:W4:Y:S04]  /*76030*/  LDL.LU R57, [R1+0x44] ;  /* 0x0000440001397983 */ /* 0x000f280000300800 */
[----:B------:R-:W4:Y:S01]  /*76040*/  LDL.LU R58, [R1+0x48] ;  /* 0x00004800013a7983 */ /* 0x000f220000300800 */
[----:B--2---:R-:W-:-:S15]  /*76050*/  HMMA.16816.F32 R12, R28, R36, R12 ;  /* 0x000000241c0c723c */ /* 0x004fde000000180c */
[----:B------:R-:W-:-:S04]  /*76060*/  NOP ;  /* 0x0000000000007918 */ /* 0x000fc80000000000 */
[----:B------:R0:W-:Y:S01]  /*76070*/  STL.64 [R1+0x740], R12 ;  /* 0x0007400c01007387 */ /* 0x0001e20000100a00 */
[----:B------:R-:W-:-:S03]  /*76080*/  IMAD.MOV.U32 R0, RZ, RZ, R15 ;  /* 0x000000ffff007224 */ /* 0x000fc600078e000f */
[----:B------:R1:W-:Y:S04]  /*76090*/  STL [R1+0x748], R14 ;  /* 0x0007480e01007387 */ /* 0x0003e80000100800 */
[----:B0-----:R-:W2:Y:S04]  /*760a0*/  LDL.LU.64 R12, [R1+0x440] ;  /* 0x00044000010c7983 */ /* 0x001ea80000300a00 */
[----:B-1----:R-:W2:Y:S04]  /*760b0*/  LDL.LU.64 R14, [R1+0x448] ;  /* 0x00044800010e7983 */ /* 0x002ea80000300a00 */
[----:B------:R-:W2:Y:S04]  /*760c0*/  LDL.LU R61, [R1+0xc94] ;  /* 0x000c9400013d7983 */ /* 0x000ea80000300800 */
[----:B------:R0:W-:Y:S01]  /*760d0*/  STL [R1+0x5830], R0 ;  /* 0x0058300001007387 */ /* 0x0001e20000100800 */
[----:B---3--:R-:W-:Y:S03]  /*760e0*/  HMMA.16816.F32 R36, R28, R38, R40 ;  /* 0x000000261c24723c */ /* 0x008fe60000001828 */
[----:B------:R-:W3:Y:S04]  /*760f0*/  LDL.LU.64 R42, [R1+0x5b68] ;  /* 0x005b6800012a7983 */ /* 0x000ee80000300a00 */
[----:B------:R-:W3:Y:S01]  /*76100*/  LDL.LU.64 R40, [R1+0x5b60] ;  /* 0x005b600001287983 */ /* 0x000ee20000300a00 */
[----:B------:R-:W-:-:S02]  /*76110*/  IMAD R4, R5, 0x100, R4 ;  /* 0x0000010005047824 */ /* 0x000fc400078e0204 */
[----:B------:R-:W-:Y:S02]  /*76120*/  IMAD R2, R2, 0x100, R6 ;  /* 0x0000010002027824 */ /* 0x000fe400078e0206 */
[----:B------:R-:W-:Y:S02]  /*76130*/  IMAD R3, R3, 0x100, R7 ;  /* 0x0000010003037824 */ /* 0x000fe400078e0207 */
[----:B------:R-:W-:Y:S01]  /*76140*/  IMAD R5, R51, 0x100, R50 ;  /* 0x0000010033057824 */ /* 0x000fe200078e0232 */
[C---:B----4-:R-:W-:Y:S08]  /*76150*/  HMMA.16816.F32 R20, R28.reuse, R44, R20 ;  /* 0x0000002c1c14723c */ /* 0x050ff00000001814 */
[----:B------:R-:W-:Y:S01]  /*76160*/  HMMA.16816.F32 R16, R28, R46, R16 ;  /* 0x0000002e1c10723c */ /* 0x000fe20000001810 */
[----:B------:R-:W-:-:S02]  /*76170*/  F2FP.F16.E5M2.UNPACK_B R6, R52.H1 ;  /* 0x00000034ff06723e */ /* 0x000fc400030004ff */
[----:B------:R-:W-:-:S05]  /*76180*/  F2FP.F16.E5M2.UNPACK_B R7, R53.H1 ;  /* 0x00000035ff07723e */ /* 0x000fca00030004ff */
[C---:B--2---:R-:W-:Y:S08]  /*76190*/  HMMA.16816.F32 R12, R28.reuse, R48, R12 ;  /* 0x000000301c0c723c */ /* 0x044ff0000000180c */
[C---:B---3--:R-:W-:Y:S08]  /*761a0*/  HMMA.16816.F32 R32, R28.reuse, R40, R32 ;  /* 0x000000281c20723c */ /* 0x048ff00000001820 */
[----:B------:R-:W-:Y:S01]  /*761b0*/  HMMA.16816.F32 R24, R28, R42, R24 ;  /* 0x0000002a1c18723c */ /* 0x000fe20000001818 */
[----:B------:R-:W-:-:S02]  /*761c0*/  F2FP.F16.E5M2.UNPACK_B R28, R2 ;  /* 0x00000002ff1c723e */ /* 0x000fc400020004ff */
[----:B------:R-:W-:Y:S02]  /*761d0*/  F2FP.F16.E5M2.UNPACK_B R29, R3 ;  /* 0x00000003ff1d723e */ /* 0x000fe400020004ff */
[----:B------:R-:W-:Y:S02]  /*761e0*/  F2FP.F16.E5M2.UNPACK_B R30, R4 ;  /* 0x00000004ff1e723e */ /* 0x000fe400020004ff */
[----:B------:R-:W-:-:S04]  /*761f0*/  F2FP.F16.E5M2.UNPACK_B R31, R5 ;  /* 0x00000005ff1f723e */ /* 0x000fc800020004ff */
[----:B0-----:R-:W-:Y:S01]  /*76200*/  IMAD.MOV.U32 R0, RZ, RZ, R35 ;  /* 0x000000ffff007224 */ /* 0x001fe200078e0023 */
[----:B------:R-:W-:Y:S02]  /*76210*/  STL.64 [R1+0x720], R32 ;  /* 0x0007202001007387 */ /* 0x000fe40000100a00 */
[----:B------:R-:W-:Y:S02]  /*76220*/  HMMA.16816.F32 R8, R28, R6, R8 ;  /* 0x000000061c08723c */ /* 0x000fe40000001808 */
[----:B------:R-:W-:Y:S04]  /*76230*/  STL.64 [R1+0x730], R36 ;  /* 0x0007302401007387 */ /* 0x000fe80000100a00 */
[----:B------:R-:W-:Y:S04]  /*76240*/  STL.64 [R1+0x738], R38 ;  /* 0x0007382601007387 */ /* 0x000fe80000100a00 */
[----:B------:R-:W-:Y:S04]  /*76250*/  STL [R1+0x728], R34 ;  /* 0x0007282201007387 */ /* 0x000fe80000100800 */
[----:B------:R0:W-:Y:S04]  /*76260*/  STL [R1+0x5878], R0 ;  /* 0x0058780001007387 */ /* 0x0001e80000100800 */
[----:B------:R-:W-:Y:S04]  /*76270*/  STL.64 [R1+0x700], R20 ;  /* 0x0007001401007387 */ /* 0x000fe80000100a00 */
[----:B------:R-:W-:Y:S01]  /*76280*/  STL.64 [R1+0x710], R24 ;  /* 0x0007101801007387 */ /* 0x000fe20000100a00 */
[----:B0-----:R-:W-:-:S03]  /*76290*/  IMAD.MOV.U32 R0, RZ, RZ, R23 ;  /* 0x000000ffff007224 */ /* 0x001fc600078e0017 */
[----:B------:R-:W-:Y:S04]  /*762a0*/  STL.64 [R1+0x718], R26 ;  /* 0x0007181a01007387 */ /* 0x000fe80000100a00 */
[----:B------:R-:W-:Y:S01]  /*762b0*/  STL [R1+0x708], R22 ;  /* 0x0007081601007387 */ /* 0x000fe20000100800 */
[----:B------:R-:W-:-:S03]  /*762c0*/  F2FP.F16.E5M2.UNPACK_B R2, R54.H1 ;  /* 0x00000036ff02723e */ /* 0x000fc600030004ff */
[----:B------:R0:W-:Y:S01]  /*762d0*/  STL [R1+0x587c], R0 ;  /* 0x00587c0001007387 */ /* 0x0001e20000100800 */
[----:B------:R-:W-:-:S03]  /*762e0*/  F2FP.F16.E5M2.UNPACK_B R3, R55.H1 ;  /* 0x00000037ff03723e */ /* 0x000fc600030004ff */
[----:B------:R-:W-:Y:S04]  /*762f0*/  STL.64 [R1+0x6f0], R16 ;  /* 0x0006f01001007387 */ /* 0x000fe80000100a00 */
[----:B------:R-:W-:Y:S01]  /*76300*/  STL.64 [R1+0x6f8], R18 ;  /* 0x0006f81201007387 */ /* 0x000fe20000100a00 */
[----:B0-----:R-:W-:-:S03]  /*76310*/  IMAD.MOV.U32 R0, RZ, RZ, R15 ;  /* 0x000000ffff007224 */ /* 0x001fc600078e000f */
[----:B------:R-:W-:Y:S04]  /*76320*/  STL.64 [R1+0x6c0], R12 ;  /* 0x0006c00c01007387 */ /* 0x000fe80000100a00 */
[----:B------:R-:W-:Y:S04]  /*76330*/  STL [R1+0x6c8], R14 ;  /* 0x0006c80e01007387 */ /* 0x000fe80000100800 */
[----:B------:R-:W-:Y:S04]  /*76340*/  STL [R1+0x58f0], R0 ;  /* 0x0058f00001007387 */ /* 0x000fe80000100800 */
[----:B------:R-:W-:Y:S04]  /*76350*/  STL.64 [R1+0x18], R6 ;  /* 0x0000180601007387 */ /* 0x000fe80000100a00 */
[----:B------:R-:W-:Y:S04]  /*76360*/  STL.64 [R1+0x900], R8 ;  /* 0x0009000801007387 */ /* 0x000fe80000100a00 */
[----:B------:R0:W-:Y:S02]  /*76370*/  STL.64 [R1+0x908], R10 ;  /* 0x0009080a01007387 */ /* 0x0001e40000100a00 */
[----:B0-----:R-:W-:Y:S01]  /*76380*/  HMMA.16816.F32 R8, R28, R2, R56 ;  /* 0x000000021c08723c */ /* 0x001fe20000001838 */
[----:B------:R-:W-:Y:S01]  /*76390*/  F2FP.F16.E5M2.UNPACK_B R4, R60.H1 ;  /* 0x0000003cff04723e */ /* 0x000fe200030004ff */
[----:B------:R-:W-:Y:S01]  /*763a0*/  STL.64 [R1+0x10], R2 ;  /* 0x0000100201007387 */ /* 0x000fe20000100a00 */
[----:B------:R-:W-:-:S15]  /*763b0*/  F2FP.F16.E5M2.UNPACK_B R5, R61.H1 ;  /* 0x0000003dff05723e */ /* 0x000fde00030004ff */
[----:B------:R-:W-:Y:S01]  /*763c0*/  NOP ;  /* 0x0000000000007918 */ /* 0x000fe20000000000 */
[----:B------:R0:W-:Y:S04]  /*763d0*/  STL.64 [R1+0x920], R8 ;  /* 0x0009200801007387 */ /* 0x0001e80000100a00 */
[----:B------:R1:W-:Y:S04]  /*763e0*/  STL.64 [R1+0x928], R10 ;  /* 0x0009280a01007387 */ /* 0x0003e80000100a00 */
[----:B------:R-:W-:Y:S04]  /*763f0*/  STL [R1+0x8], R4 ;  /* 0x0000080401007387 */ /* 0x000fe80000100800 */
[----:B0-----:R-:W2:Y:S04]  /*76400*/  LDL.LU R8, [R1+0xc0] ;  /* 0x0000c00001087983 */ /* 0x001ea80000300800 */
[----:B------:R-:W2:Y:S04]  /*76410*/  LDL.LU R9, [R1+0xc4] ;  /* 0x0000c40001097983 */ /* 0x000ea80000300800 */
[----:B-1----:R-:W2:Y:S04]  /*76420*/  LDL.LU R10, [R1+0xc8] ;  /* 0x0000c800010a7983 */ /* 0x002ea80000300800 */
[----:B------:R-:W-:Y:S04]  /*76430*/  STL [R1+0xc], R5 ;  /* 0x00000c0501007387 */ /* 0x000fe80000100800 */
[----:B------:R-:W2:Y:S04]  /*76440*/  LDL.LU R11, [R1+0xcc] ;  /* 0x0000cc00010b7983 */ /* 0x000ea80000300800 */
[----:B------:R-:W3:Y:S04]  /*76450*/  LDL.LU R16, [R1+0xa0] ;  /* 0x0000a00001107983 */ /* 0x000ee80000300800 */
[----:B------:R-:W3:Y:S04]  /*76460*/  LDL.LU R17, [R1+0xa4] ;  /* 0x0000a40001117983 */ /* 0x000ee80000300800 */
[----:B------:R-:W3:Y:S04]  /*76470*/  LDL.LU R18, [R1+0xa8] ;  /* 0x0000a80001127983 */ /* 0x000ee80000300800 */
[----:B------:R-:W3:Y:S04]  /*76480*/  LDL.LU R19, [R1+0xac] ;  /* 0x0000ac0001137983 */ /* 0x000ee80000300800 */
[----:B------:R-:W4:Y:S04]  /*76490*/  LDL.LU R24, [R1+0x80] ;  /* 0x0000800001187983 */ /* 0x000f280000300800 */
[----:B------:R-:W4:Y:S04]  /*764a0*/  LDL.LU R25, [R1+0x84] ;  /* 0x0000840001197983 */ /* 0x000f280000300800 */
[----:B------:R-:W4:Y:S04]  /*764b0*/  LDL.LU R26, [R1+0x88] ;  /* 0x00008800011a7983 */ /* 0x000f280000300800 */
[----:B------:R-:W4:Y:S04]  /*764c0*/  LDL.LU R27, [R1+0x8c] ;  /* 0x00008c00011b7983 */ /* 0x000f280000300800 */
[----:B------:R-:W2:Y:S04]  /*764d0*/  LDL.LU R44, [R1+0x50] ;  /* 0x00005000012c7983 */ /* 0x000ea80000300800 */
[----:B------:R-:W2:Y:S04]  /*764e0*/  LDL.LU R45, [R1+0x54] ;  /* 0x00005400012d7983 */ /* 0x000ea80000300800 */
[----:B------:R-:W2:Y:S04]  /*764f0*/  LDL.LU R46, [R1+0x58] ;  /* 0x00005800012e7983 */ /* 0x000ea80000300800 */
[----:B------:R-:W2:Y:S04]  /*76500*/  LDL.LU R47, [R1+0x5c] ;  /* 0x00005c00012f7983 */ /* 0x000ea80000300800 */
        /* <DEDUP_REMOVED lines=29> */
[----:B------:R-:W4:Y:S01]  /*766e0*/  LDL.LU R51, [R1+0xce4] ;  /* 0x000ce40001337983 */ /* 0x000f220000300800 */
[----:B------:R-:W-:-:S02]  /*766f0*/  IMAD.MOV.U32 R42, RZ, RZ, R2 ;  /* 0x000000ffff2a7224 */ /* 0x000fc400078e0002 */
[----:B------:R-:W-:Y:S01]  /*76700*/  IMAD.MOV.U32 R41, RZ, RZ, R3 ;  /* 0x000000ffff297224 */ /* 0x000fe200078e0003 */
[----:B------:R-:W4:Y:S01]  /*76710*/  LDL.LU R6, [R1+0xcf0] ;  /* 0x000cf00001067983 */ /* 0x000f220000300800 */
[----:B------:R-:W-:Y:S01]  /*76720*/  IMAD.MOV.U32 R43, RZ, RZ, R5 ;  /* 0x000000ffff2b7224 */ /* 0x000fe200078e0005 */
[----:B--2---:R-:W-:Y:S01]  /*76730*/  HMMA.16816.F32 R44, R28, R4, R44 ;  /* 0x000000041c2c723c */ /* 0x004fe2000000182c */
[----:B---3--:R-:W-:-:S15]  /*76740*/  F2FP.F16.E5M2.UNPACK_B R2, R7.H1 ;  /* 0x00000007ff02723e */ /* 0x008fde00030004ff */
[----:B------:R-:W-:-:S03]  /*76750*/  NOP ;  /* 0x0000000000007918 */ /* 0x000fc60000000000 */
[----:B------:R0:W-:Y:S01]  /*76760*/  STL.64 [R1+0x930], R44 ;  /* 0x0009302c01007387 */ /* 0x0001e20000100a00 */
[----:B----4-:R-:W-:Y:S02]  /*76770*/  F2FP.F16.E5M2.UNPACK_B R3, R40.H1 ;  /* 0x00000028ff03723e */ /* 0x010fe400030004ff */
[----:B------:R-:W-:Y:S02]  /*76780*/  F2FP.F16.E5M2.UNPACK_B R60, R60.H1 ;  /* 0x0000003cff3c723e */ /* 0x000fe400030004ff */
[----:B------:R-:W-:-:S03]  /*76790*/  F2FP.F16.E5M2.UNPACK_B R61, R61.H1 ;  /* 0x0000003dff3d723e */ /* 0x000fc600030004ff */
[----:B------:R-:W-:Y:S01]  /*767a0*/  HMMA.16816.F32 R36, R28, R2, R36 ;  /* 0x000000021c24723c */ /* 0x000fe20000001824 */
[----:B------:R-:W-:Y:S02]  /*767b0*/  F2FP.F16.E5M2.UNPACK_B R58, R58.H1 ;  /* 0x0000003aff3a723e */ /* 0x000fe400030004ff */
[----:B------:R-:W-:-:S05]  /*767c0*/  F2FP.F16.E5M2.UNPACK_B R59, R59.H1 ;  /* 0x0000003bff3b723e */ /* 0x000fca00030004ff */
[----:B------:R-:W-:Y:S01]  /*767d0*/  HMMA.16816.F32 R32, R28, R60, R32 ;  /* 0x0000003c1c20723c */ /* 0x000fe20000001820 */
[----:B------:R-:W-:Y:S02]  /*767e0*/  F2FP.F16.E5M2.UNPACK_B R56, R56.H1 ;  /* 0x00000038ff38723e */ /* 0x000fe400030004ff */
[----:B------:R-:W-:-:S05]  /*767f0*/  F2FP.F16.E5M2.UNPACK_B R57, R57.H1 ;  /* 0x00000039ff39723e */ /* 0x000fca00030004ff */
[----:B------:R-:W-:Y:S01]  /*76800*/  HMMA.16816.F32 R24, R28, R58, R24 ;  /* 0x0000003a1c18723c */ /* 0x000fe20000001818 */
[----:B------:R-:W-:Y:S01]  /*76810*/  F2FP.F16.E5M2.UNPACK_B R54, R54.H1 ;  /* 0x00000036ff36723e */ /* 0x000fe200030004ff */
[----:B------:R-:W-:Y:S01]  /*76820*/  STL.64 [R1+0x938], R46 ;  /* 0x0009382e01007387 */ /* 0x000fe20000100a00 */
[----:B0-----:R-:W-:-:S03]  /*76830*/  IMAD.MOV.U32 R44, RZ, RZ, R4 ;  /* 0x000000ffff2c7224 */ /* 0x001fc600078e0004 */
[----:B------:R-:W-:Y:S04]  /*76840*/  STL [R1], R2 ;  /* 0x0000000201007387 */ /* 0x000fe80000100800 */
[----:B------:R-:W2:Y:S01]  /*76850*/  LDL.LU R7, [R1+0xcf4] ;  /* 0x000cf40001077983 */ /* 0x000ea20000300800 */
[----:B------:R-:W-:Y:S01]  /*76860*/  F2FP.F16.E5M2.UNPACK_B R55, R55.H1 ;  /* 0x00000037ff37723e */ /* 0x000fe200030004ff */
[----:B------:R-:W-:Y:S01]  /*76870*/  HMMA.16816.F32 R20, R28, R56, R20 ;  /* 0x000000381c14723c */ /* 0x000fe20000001814 */
[----:B------:R-:W-:Y:S02]  /*76880*/  F2FP.F16.E5M2.UNPACK_B R52, R52.H1 ;  /* 0x00000034ff34723e */ /* 0x000fe400030004ff */
[----:B------:R-:W-:-:S05]  /*76890*/  F2FP.F16.E5M2.UNPACK_B R53, R53.H1 ;  /* 0x00000035ff35723e */ /* 0x000fca00030004ff */
[C---:B------:R-:W-:Y:S01]  /*768a0*/  HMMA.16816.F32 R16, R28.reuse, R54, R16 ;  /* 0x000000361c10723c */ /* 0x040fe20000001810 */
[----:B------:R-:W-:Y:S01]  /*768b0*/  F2FP.F16.E5M2.UNPACK_B R50, R50.H1 ;  /* 0x00000032ff32723e */ /* 0x000fe200030004ff */
[----:B------:R-:W-:Y:S04]  /*768c0*/  STL.64 [R1+0x5b48], R42 ;  /* 0x005b482a01007387 */ /* 0x000fe80000100a00 */
[----:B------:R-:W-:Y:S04]  /*768d0*/  STL [R1+0x5b40], R41 ;  /* 0x005b402901007387 */ /* 0x000fe80000100800 */
[----:B------:R-:W-:Y:S01]  /*768e0*/  STL [R1+0x5b30], R44 ;  /* 0x005b302c01007387 */ /* 0x000fe20000100800 */
[----:B------:R-:W-:Y:S01]  /*768f0*/  HMMA.16816.F32 R12, R28, R52, R12 ;  /* 0x000000341c0c723c */ /* 0x000fe2000000180c */
[----:B------:R-:W-:-:S02]  /*76900*/  F2FP.F16.E5M2.UNPACK_B R51, R51.H1 ;  /* 0x00000033ff33723e */ /* 0x000fc400030004ff */
[----:B------:R-:W-:Y:S04]  /*76910*/  STL [R1+0x4], R3 ;  /* 0x0000040301007387 */ /* 0x000fe80000100800 */
[----:B------:R-:W-:Y:S01]  /*76920*/  STL.64 [R1+0x950], R36 ;  /* 0x0009502401007387 */ /* 0x000fe20000100a00 */
[----:B------:R-:W-:Y:S03]  /*76930*/  HMMA.16816.F32 R8, R28, R50, R8 ;  /* 0x000000321c08723c */ /* 0x000fe60000001808 */
[----:B------:R-:W-:Y:S04]  /*76940*/  STL.64 [R1+0x958], R38 ;  /* 0x0009582601007387 */ /* 0x000fe80000100a00 */
[----:B------:R-:W-:Y:S04]  /*76950*/  STL.64 [R1+0x960], R32 ;  /* 0x0009602001007387 */ /* 0x000fe80000100a00 */
[----:B------:R-:W-:Y:S04]  /*76960*/  STL.64 [R1+0x968], R34 ;  /* 0x0009682201007387 */ /* 0x000fe80000100a00 */
[----:B------:R0:W-:Y:S04]  /*76970*/  STL.64 [R1+0x980], R24 ;  /* 0x0009801801007387 */ /* 0x0001e80000100a00 */
[----:B------:R1:W-:Y:S04]  /*76980*/  STL.64 [R1+0x988], R26 ;  /* 0x0009881a01007387 */ /* 0x0003e80000100a00 */
[----:B------:R-:W-:Y:S04]  /*76990*/  STL.64 [R1+0x5ae8], R58 ;  /* 0x005ae83a01007387 */ /* 0x000fe80000100a00 */
[----:B------:R3:W-:Y:S04]  /*769a0*/  STL.64 [R1+0x5ae0], R56 ;  /* 0x005ae03801007387 */ /* 0x0007e80000100a00 */
        /* <DEDUP_REMOVED lines=8> */
[----:B------:R4:W-:Y:S04]  /*76a30*/  STL.64 [R1+0x5b38], R50 ;  /* 0x005b383201007387 */ /* 0x0009e80000100a00 */
[----:B------:R-:W-:Y:S04]  /*76a40*/  STL.64 [R1+0x9f0], R8 ;  /* 0x0009f00801007387 */ /* 0x000fe80000100a00 */
[----:B------:R-:W-:Y:S04]  /*76a50*/  STL.64 [R1+0x9f8], R10 ;  /* 0x0009f80a01007387 */ /* 0x000fe80000100a00 */
[----:B0-----:R-:W2:Y:S04]  /*76a60*/  LDL.LU R24, [R1+0x150] ;  /* 0x0001500001187983 */ /* 0x001ea80000300800 */
[----:B------:R-:W2:Y:S04]  /*76a70*/  LDL.LU R25, [R1+0x154] ;  /* 0x0001540001197983 */ /* 0x000ea80000300800 */
[----:B-1----:R-:W2:Y:S04]  /*76a80*/  LDL.LU R26, [R1+0x158] ;  /* 0x00015800011a7983 */ /* 0x002ea80000300800 */
[----:B------:R-:W2:Y:S01]  /*76a90*/  LDL.LU R27, [R1+0x15c] ;  /* 0x00015c00011b7983 */ /* 0x000ea20000300800 */
[----:B------:R-:W-:Y:S01]  /*76aa0*/  F2FP.F16.E5M2.UNPACK_B R2, R6.H1 ;  /* 0x00000006ff02723e */ /* 0x000fe200030004ff */
[----:B------:R-:W-:-:S02]  /*76ab0*/  IMAD.MOV.U32 R0, RZ, RZ, R3 ;  /* 0x000000ffff007224 */ /* 0x000fc400078e0003 */
[----:B--2---:R-:W-:Y:S04]  /*76ac0*/  STL.64 [R1+0x5b58], R26 ;  /* 0x005b581a01007387 */ /* 0x004fe80000100a00 */
[----:B------:R0:W-:Y:S04]  /*76ad0*/  STL.64 [R1+0x5b50], R24 ;  /* 0x005b501801007387 */ /* 0x0001e80000100a00 */
[----:B------:R-:W2:Y:S04]  /*76ae0*/  LDL.LU R36, [R1+0x130] ;  /* 0x0001300001247983 */ /* 0x000ea80000300800 */
[----:B------:R-:W2:Y:S04]  /*76af0*/  LDL.LU R37, [R1+0x134] ;  /* 0x0001340001257983 */ /* 0x000ea80000300800 */
[----:B------:R-:W2:Y:S04]  /*76b00*/  LDL.LU R38, [R1+0x138] ;  /* 0x0001380001267983 */ /* 0x000ea80000300800 */
[----:B------:R-:W2:Y:S04]  /*76b10*/  LDL.LU R39, [R1+0x13c] ;  /* 0x00013c0001277983 */ /* 0x000ea80000300800 */
[----:B---3--:R-:W3:Y:S04]  /*76b20*/  LDL.LU R56, [R1+0x110] ;  /* 0x0001100001387983 */ /* 0x008ee80000300800 */
[----:B------:R-:W3:Y:S04]  /*76b30*/  LDL.LU R57, [R1+0x114] ;  /* 0x0001140001397983 */ /* 0x000ee80000300800 */
[----:B------:R-:W3:Y:S04]  /*76b40*/  LDL.LU R58, [R1+0x118] ;  /* 0x00011800013a7983 */ /* 0x000ee80000300800 */
[----:B------:R-:W3:Y:S04]  /*76b50*/  LDL.LU R59, [R1+0x11c] ;  /* 0x00011c00013b7983 */ /* 0x000ee80000300800 */
[----:B------:R-:W2:Y:S04]  /*76b60*/  LDL.LU R48, [R1+0xf0] ;  /* 0x0000f00001307983 */ /* 0x000ea80000300800 */
[----:B------:R-:W2:Y:S04]  /*76b70*/  LDL.LU R49, [R1+0xf4] ;  /* 0x0000f40001317983 */ /* 0x000ea80000300800 */
[----:B----4-:R-:W2:Y:S04]  /*76b80*/  LDL.LU R50, [R1+0xf8] ;  /* 0x0000f80001327983 */ /* 0x010ea80000300800 */
[----:B------:R-:W2:Y:S04]  /*76b90*/  LDL.LU R51, [R1+0xfc] ;  /* 0x0000fc0001337983 */ /* 0x000ea80000300800 */
[----:B0-----:R-:W4:Y:S04]  /*76ba0*/  LDL.LU R24, [R1+0xd0] ;  /* 0x0000d00001187983 */ /* 0x001f280000300800 */
[----:B------:R-:W4:Y:S04]  /*76bb0*/  LDL.LU R25, [R1+0xd4] ;  /* 0x0000d40001197983 */ /* 0x000f280000300800 */
[----:B------:R-:W4:Y:S04]  /*76bc0*/  LDL.LU R26, [R1+0xd8] ;  /* 0x0000d800011a7983 */ /* 0x000f280000300800 */
[----:B------:R-:W4:Y:S04]  /*76bd0*/  LDL.LU R27, [R1+0xdc] ;  /* 0x0000dc00011b7983 */ /* 0x000f280000300800 */
[----:B------:R-:W2:Y:S04]  /*76be0*/  LDL.LU R23, [R1+0xd00] ;  /* 0x000d000001177983 */ /* 0x000ea80000300800 */
[----:B------:R-:W2:Y:S04]  /*76bf0*/  LDL.LU R20, [R1+0xd04] ;  /* 0x000d040001147983 */ /* 0x000ea80000300800 */
[----:B------:R-:W2:Y:S04]  /*76c00*/  LDL.LU R6, [R1+0xd10] ;  /* 0x000d100001067983 */ /* 0x000ea80000300800 */
[----:B------:R-:W2:Y:S04]  /*76c10*/  LDL.LU R40, [R1+0xe0] ;  /* 0x0000e00001287983 */ /* 0x000ea80000300800 */
[----:B------:R-:W2:Y:S04]  /*76c20*/  LDL.LU R41, [R1+0xe4] ;  /* 0x0000e40001297983 */ /* 0x000ea80000300800 */
[----:B------:R-:W2:Y:S04]  /*76c30*/  LDL.LU R42, [R1+0xe8] ;  /* 0x0000e800012a7983 */ /* 0x000ea80000300800 */
[----:B------:R-:W2:Y:S01]  /*76c40*/  LDL.LU R43, [R1+0xec] ;  /* 0x0000ec00012b7983 */ /* 0x000ea20000300800 */
[----:B------:R-:W-:-:S03]  /*76c50*/  F2FP.F16.E5M2.UNPACK_B R3, R7.H1 ;  /* 0x00000007ff03723e */ /* 0x000fc600030004ff */
[----:B------:R-:W2:Y:S04]  /*76c60*/  LDL.LU R7, [R1+0xd14] ;  /* 0x000d140001077983 */ /* 0x000ea80000300800 */
[----:B------:R-:W2:Y:S04]  /*76c70*/  LDL.LU R8, [R1+0xd20] ;  /* 0x000d200001087983 */ /* 0x000ea80000300800 */
[----:B------:R-:W2:Y:S04]  /*76c80*/  LDL.LU R9, [R1+0xd24] ;  /* 0x000d240001097983 */ /* 0x000ea80000300800 */
        /* <DEDUP_REMOVED lines=23> */
[----:B----4-:R-:W-:-:S15]  /*76e00*/  HMMA.16816.F32 R24, R28, R2, R24 ;  /* 0x000000021c18723c */ /* 0x010fde0000001818 */
[----:B------:R-:W-:-:S04]  /*76e10*/  NOP ;  /* 0x0000000000007918 */ /* 0x000fc80000000000 */
[----:B------:R-:W-:Y:S04]  /*76e20*/  STL.64 [R1+0xa20], R24 ;  /* 0x000a201801007387 */ /* 0x000fe80000100a00 */
[----:B------:R0:W-:Y:S04]  /*76e30*/  STL.64 [R1+0xa28], R26 ;  /* 0x000a281a01007387 */ /* 0x0001e80000100a00 */
[----:B0-----:R-:W4:Y:S04]  /*76e40*/  LDL.LU.64 R26, [R1+0x5b58] ;  /* 0x005b5800011a7983 */ /* 0x001f280000300a00 */
[----:B------:R-:W4:Y:S01]  /*76e50*/  LDL.LU.64 R24, [R1+0x5b50] ;  /* 0x005b500001187983 */ /* 0x000f220000300a00 */
[----:B--2---:R-:W-:-:S02]  /*76e60*/  F2FP.F16.E5M2.UNPACK_B R4, R23.H1 ;  /* 0x00000017ff04723e */ /* 0x004fc400030004ff */
[----:B------:R-:W-:-:S07]  /*76e70*/  F2FP.F16.E5M2.UNPACK_B R5, R20.H1 ;  /* 0x00000014ff05723e */ /* 0x000fce00030004ff */
[----:B------:R-:W-:Y:S01]  /*76e80*/  HMMA.16816.F32 R40, R28, R4, R40 ;  /* 0x000000041c28723c */ /* 0x000fe20000001828 */
[----:B------:R-:W-:Y:S02]  /*76e90*/  F2FP.F16.E5M2.UNPACK_B R6, R6.H1 ;  /* 0x00000006ff06723e */ /* 0x000fe400030004ff */
[----:B------:R-:W-:Y:S02]  /*76ea0*/  F2FP.F16.E5M2.UNPACK_B R7, R7.H1 ;  /* 0x00000007ff07723e */ /* 0x000fe400030004ff */
[----:B------:R-:W-:Y:S02]  /*76eb0*/  F2FP.F16.E5M2.UNPACK_B R8, R8.H1 ;  /* 0x00000008ff08723e */ /* 0x000fe400030004ff */
[----:B------:R-:W-:-:S03]  /*76ec0*/  F2FP.F16.E5M2.UNPACK_B R9, R9.H1 ;  /* 0x00000009ff09723e */ /* 0x000fc600030004ff */
[C---:B------:R-:W-:Y:S09]  /*76ed0*/  HMMA.16816.F32 R48, R28.reuse, R6, R48 ;  /* 0x000000061c30723c */ /* 0x040ff20000001830 */
[----:B------:R-:W-:Y:S04]  /*76ee0*/  STL.64 [R1+0xa40], R40 ;  /* 0x000a402801007387 */ /* 0x000fe80000100a00 */
[----:B------:R0:W-:Y:S04]  /*76ef0*/  STL.64 [R1+0xa48], R42 ;  /* 0x000a482a01007387 */ /* 0x0001e80000100a00 */
[----:B0-----:R-:W2:Y:S04]  /*76f00*/  LDL.LU.64 R42, [R1+0x5b48] ;  /* 0x005b4800012a7983 */ /* 0x001ea80000300a00 */
[----:B------:R-:W2:Y:S04]  /*76f10*/  LDL.LU R41, [R1+0x5b40] ;  /* 0x005b400001297983 */ /* 0x000ea80000300800 */
[----:B------:R-:W-:Y:S04]  /*76f20*/  STL.64 [R1+0x5a88], R6 ;  /* 0x005a880601007387 */ /* 0x000fe80000100a00 */
[----:B------:R3:W-:Y:S02]  /*76f30*/  STL.64 [R1+0x5a80], R4 ;  /* 0x005a800401007387 */ /* 0x0007e40000100a00 */
[----:B---3--:R-:W-:Y:S01]  /*76f40*/  HMMA.16816.F32 R4, R28, R8, R52 ;  /* 0x000000081c04723c */ /* 0x008fe20000001834 */
[----:B------:R-:W-:-:S02]  /*76f50*/  F2FP.F16.E5M2.UNPACK_B R10, R10.H1 ;  /* 0x0000000aff0a723e */ /* 0x000fc400030004ff */
[----:B------:R-:W-:Y:S01]  /*76f60*/  F2FP.F16.E5M2.UNPACK_B R11, R11.H1 ;  /* 0x0000000bff0b723e */ /* 0x000fe200030004ff */
[----:B------:R-:W-:Y:S04]  /*76f70*/  STL.64 [R1+0xa50], R48 ;  /* 0x000a503001007387 */ /* 0x000fe80000100a00 */
[----:B------:R-:W-:Y:S11]  /*76f80*/  STL.64 [R1+0xa58], R50 ;  /* 0x000a583201007387 */ /* 0x000ff60000100a00 */
[----:B------:R-:W-:Y:S04]  /*76f90*/  STL.64 [R1+0xa70], R4 ;  /* 0x000a700401007387 */ /* 0x000fe80000100a00 */
[----:B------:R0:W-:Y:S02]  /*76fa0*/  STL.64 [R1+0xa78], R6 ;  /* 0x000a780601007387 */ /* 0x0001e40000100a00 */
[----:B0-----:R-:W-:Y:S01]  /*76fb0*/  HMMA.16816.F32 R4, R28, R10, R56 ;  /* 0x0000000a1c04723c */ /* 0x001fe20000001838 */
        /* <DEDUP_REMOVED lines=8> */
[----:B------:R-:W-:-:S15]  /*77040*/  F2FP.F16.E5M2.UNPACK_B R15, R15.H1 ;  /* 0x0000000fff0f723e */ /* 0x000fde00030004ff */
[----:B------:R-:W-:Y:S01]  /*77050*/  NOP ;  /* 0x0000000000007918 */ /* 0x000fe20000000000 */
[----:B------:R-:W-:Y:S04]  /*77060*/  STL.64 [R1+0xaa0], R4 ;  /* 0x000aa00401007387 */ /* 0x000fe80000100a00 */
[----:B------:R0:W-:Y:S02]  /*77070*/  STL.64 [R1+0xaa8], R6 ;  /* 0x000aa80601007387 */ /* 0x0001e40000100a00 */
[C---:B0-----:R-:W-:Y:S01]  /*77080*/  HMMA.16816.F32 R4, R28.reuse, R14, R36 ;  /* 0x0000000e1c04723c */ /* 0x041fe20000001824 */
[----:B------:R-:W-:Y:S02]  /*77090*/  F2FP.F16.E5M2.UNPACK_B R16, R16.H1 ;  /* 0x00000010ff10723e */ /* 0x000fe400030004ff */
        /* <DEDUP_REMOVED lines=10> */
[----:B------:R4:W-:Y:S04]  /*77140*/  STL.64 [R1+0xae8], R6 ;  /* 0x000ae80601007387 */ /* 0x0009e80000100a00 */
[----:B------:R-:W3:Y:S01]  /*77150*/  LDL.LU R56, [R1+0x1d0] ;  /* 0x0001d00001387983 */ /* 0x000ee20000300800 */
[----:B------:R-:W-:Y:S01]  /*77160*/  F2FP.F16.E5M2.UNPACK_B R20, R21.H1 ;  /* 0x00000015ff14723e */ /* 0x000fe200030004ff */
[----:B----4-:R-:W-:-:S15]  /*77170*/  HMMA.16816.F32 R4, R28, R18, R24 ;  /* 0x000000121c04723c */ /* 0x010fde0000001818 */
[----:B------:R-:W-:-:S04]  /*77180*/  NOP ;  /* 0x0000000000007918 */ /* 0x000fc80000000000 */
[----:B------:R0:W-:Y:S04]  /*77190*/  STL.64 [R1+0xb00], R4 ;  /* 0x000b000401007387 */ /* 0x0001e80000100a00 */
[----:B------:R1:W-:Y:S04]  /*771a0*/  STL.64 [R1+0xb08], R6 ;  /* 0x000b080601007387 */ /* 0x0003e80000100a00 */
[----:B------:R-:W3:Y:S04]  /*771b0*/  LDL.LU R57, [R1+0x1d4] ;  /* 0x0001d40001397983 */ /* 0x000ee80000300800 */
[----:B------:R-:W3:Y:S04]  /*771c0*/  LDL.LU R58, [R1+0x1d8] ;  /* 0x0001d800013a7983 */ /* 0x000ee80000300800 */
[----:B------:R-:W3:Y:S04]  /*771d0*/  LDL.LU R59, [R1+0x1dc] ;  /* 0x0001dc00013b7983 */ /* 0x000ee80000300800 */
[----:B0-----:R-:W4:Y:S04]  /*771e0*/  LDL.LU R4, [R1+0x1b0] ;  /* 0x0001b00001047983 */ /* 0x001f280000300800 */
[----:B------:R-:W4:Y:S04]  /*771f0*/  LDL.LU R5, [R1+0x1b4] ;  /* 0x0001b40001057983 */ /* 0x000f280000300800 */
[----:B-1----:R-:W4:Y:S04]  /*77200*/  LDL.LU R6, [R1+0x1b8] ;  /* 0x0001b80001067983 */ /* 0x002f280000300800 */
        /* <DEDUP_REMOVED lines=38> */
[----:B------:R0:W-:Y:S04]  /*77470*/  STL.64 [R1+0x5a70], R16 ;  /* 0x005a701001007387 */ /* 0x0001e80000100a00 */
[----:B0-----:R-:W4:Y:S04]  /*77480*/  LDL.LU R16, [R1+0x180] ;  /* 0x0001800001107983 */ /* 0x001f280000300800 */
[----:B------:R-:W4:Y:S04]  /*77490*/  LDL.LU R17, [R1+0x184] ;  /* 0x0001840001117983 */ /* 0x000f280000300800 */
[----:B------:R-:W4:Y:S04]  /*774a0*/  LDL.LU R18, [R1+0x188] ;  /* 0x0001880001127983 */ /* 0x000f280000300800 */
[----:B------:R-:W4:Y:S01]  /*774b0*/  LDL.LU R19, [R1+0x18c] ;  /* 0x00018c0001137983 */ /* 0x000f220000300800 */
[----:B--2---:R-:W-:-:S02]  /*774c0*/  F2FP.F16.E5M2.UNPACK_B R21, R21.H1 ;  /* 0x00000015ff15723e */ /* 0x004fc400030004ff */
[----:B---3--:R-:W-:-:S05]  /*774d0*/  F2FP.F16.E5M2.UNPACK_B R22, R22.H1 ;  /* 0x00000016ff16723e */ /* 0x008fca00030004ff */
[----:B----4-:R-:W-:Y:S01]  /*774e0*/  HMMA.16816.F32 R48, R28, R20, R48 ;  /* 0x000000141c30723c */ /* 0x010fe20000001830 */
[----:B------:R-:W-:Y:S02]  /*774f0*/  F2FP.F16.E5M2.UNPACK_B R23, R23.H1 ;  /* 0x00000017ff17723e */ /* 0x000fe400030004ff */
[----:B------:R-:W-:Y:S02]  /*77500*/  F2FP.F16.E5M2.UNPACK_B R24, R24.H1 ;  /* 0x00000018ff18723e */ /* 0x000fe400030004ff */
[----:B------:R-:W-:-:S03]  /*77510*/  F2FP.F16.E5M2.UNPACK_B R25, R25.H1 ;  /* 0x00000019ff19723e */ /* 0x000fc600030004ff */
[----:B------:R-:W-:Y:S01]  /*77520*/  HMMA.16816.F32 R44, R28, R22, R44 ;  /* 0x000000161c2c723c */ /* 0x000fe2000000182c */
[----:B------:R-:W-:Y:S02]  /*77530*/  F2FP.F16.E5M2.UNPACK_B R26, R26.H1 ;  /* 0x0000001aff1a723e */ /* 0x000fe400030004ff */
[----:B------:R-:W-:Y:S02]  /*77540*/  F2FP.F16.E5M2.UNPACK_B R27, R27.H1 ;  /* 0x0000001bff1b723e */ /* 0x000fe400030004ff */
[----:B------:R-:W-:Y:S02]  /*77550*/  F2FP.F16.E5M2.UNPACK_B R32, R32.H1 ;  /* 0x00000020ff20723e */ /* 0x000fe400030004ff */
[----:B------:R-:W-:-:S03]  /*77560*/  F2FP.F16.E5M2.UNPACK_B R33, R33.H1 ;  /* 0x00000021ff21723e */ /* 0x000fc600030004ff */
[C---:B------:R-:W-:Y:S01]  /*77570*/  HMMA.16816.F32 R12, R28.reuse, R26, R12 ;  /* 0x0000001a1c0c723c */ /* 0x040fe2000000180c */
[----:B------:R-:W-:Y:S01]  /*77580*/  F2FP.F16.E5M2.UNPACK_B R34, R34.H1 ;  /* 0x00000022ff22723e */ /* 0x000fe200030004ff */
[----:B------:R-:W-:Y:S04]  /*77590*/  STL.64 [R1+0xb10], R48 ;  /* 0x000b103001007387 */ /* 0x000fe80000100a00 */
[----:B------:R0:W-:Y:S02]  /*775a0*/  STL.64 [R1+0xb18], R50 ;  /* 0x000b183201007387 */ /* 0x0001e40000100a00 */
[----:B------:R-:W-:Y:S02]  /*775b0*/  HMMA.16816.F32 R8, R28, R32, R8 ;  /* 0x000000201c08723c */ /* 0x000fe40000001808 */
[----:B0-----:R-:W2:Y:S01]  /*775c0*/  LDL.LU.64 R50, [R1+0x5b38] ;  /* 0x005b380001327983 */ /* 0x001ea20000300a00 */
[----:B------:R-:W-:-:S03]  /*775d0*/  F2FP.F16.E5M2.UNPACK_B R35, R35.H1 ;  /* 0x00000023ff23723e */ /* 0x000fc600030004ff */
[----:B------:R0:W-:Y:S04]  /*775e0*/  STL.64 [R1+0xb30], R44 ;  /* 0x000b302c01007387 */ /* 0x0001e80000100a00 */
[----:B------:R-:W-:Y:S01]  /*775f0*/  HMMA.16816.F32 R4, R28, R34, R4 ;  /* 0x000000221c04723c */ /* 0x000fe20000001804 */
[----:B------:R-:W-:Y:S04]  /*77600*/  STL.64 [R1+0xb38], R46 ;  /* 0x000b382e01007387 */ /* 0x000fe80000100a00 */
[----:B0-----:R-:W3:Y:S04]  /*77610*/  LDL.LU R44, [R1+0x5b30] ;  /* 0x005b3000012c7983 */ /* 0x001ee80000300800 */
[----:B------:R-:W-:Y:S04]  /*77620*/  STL.64 [R1+0x5a98], R22 ;  /* 0x005a981601007387 */ /* 0x000fe80000100a00 */
[----:B------:R-:W-:Y:S01]  /*77630*/  STL.64 [R1+0x5a90], R20 ;  /* 0x005a901401007387 */ /* 0x000fe20000100a00 */
[----:B------:R-:W-:-:S02]  /*77640*/  F2FP.F16.E5M2.UNPACK_B R36, R36.H1 ;  /* 0x00000024ff24723e */ /* 0x000fc400030004ff */
[----:B------:R-:W-:Y:S01]  /*77650*/  F2FP.F16.E5M2.UNPACK_B R37, R37.H1 ;  /* 0x00000025ff25723e */ /* 0x000fe200030004ff */
[----:B------:R-:W-:-:S15]  /*77660*/  HMMA.16816.F32 R16, R28, R24, R16 ;  /* 0x000000181c10723c */ /* 0x000fde0000001810 */
[----:B------:R-:W-:-:S04]  /*77670*/  NOP ;  /* 0x0000000000007918 */ /* 0x000fc80000000000 */
        /* <DEDUP_REMOVED lines=18> */
[----:B0-----:R-:W-:-:S15]  /*777a0*/  HMMA.16816.F32 R4, R28, R38, R56 ;  /* 0x000000261c04723c */ /* 0x001fde0000001838 */
[----:B------:R-:W-:-:S04]  /*777b0*/  NOP ;  /* 0x0000000000007918 */ /* 0x000fc80000000000 */
[----:B------:R-:W-:Y:S04]  /*777c0*/  STL.64 [R1+0xbd0], R4 ;  /* 0x000bd00401007387 */ /* 0x000fe80000100a00 */
[----:B------:R-:W-:Y:S04]  /*777d0*/  STL.64 [R1+0xbd8], R6 ;  /* 0x000bd80601007387 */ /* 0x000fe80000100a00 */
[----:B------:R-:W4:Y:S04]  /*777e0*/  LDL.LU R52, [R1+0x400] ;  /* 0x0004000001347983 */ /* 0x000f280000300800 */
[----:B------:R-:W4:Y:S04]  /*777f0*/  LDL.LU R53, [R1+0x404] ;  /* 0x0004040001357983 */ /* 0x000f280000300800 */
[----:B------:R-:W2:Y:S04]  /*77800*/  LDL.LU R54, [R1+0x408] ;  /* 0x0004080001367983 */ /* 0x000ea80000300800 */
[----:B------:R-:W2:Y:S01]  /*77810*/  LDL.LU R55, [R1+0x40c] ;  /* 0x00040c0001377983 */ /* 0x000ea20000300800 */
[----:B------:R-:W-:-:S02]  /*77820*/  IMAD.MOV.U32 R59, RZ, RZ, R43 ;  /* 0x000000ffff3b7224 */ /* 0x000fc400078e002b */
[----:B------:R-:W-:Y:S02]  /*77830*/  IMAD.MOV.U32 R56, RZ, RZ, R42 ;  /* 0x000000ffff387224 */ /* 0x000fe400078e002a */
[----:B------:R-:W-:Y:S02]  /*77840*/  IMAD.MOV.U32 R57, RZ, RZ, R41 ;  /* 0x000000ffff397224 */ /* 0x000fe400078e0029 */
[----:B---3--:R-:W-:Y:S01]  /*77850*/  IMAD.MOV.U32 R58, RZ, RZ, R44 ;  /* 0x000000ffff3a7224 */ /* 0x008fe200078e002c */
[----:B--2---:R-:W-:Y:S04]  /*77860*/  STL.64 [R1+0x5b18], R54 ;  /* 0x005b183601007387 */ /* 0x004fe80000100a00 */
[----:B----4-:R0:W-:Y:S04]  /*77870*/  STL.64 [R1+0x5b10], R52 ;  /* 0x005b103401007387 */ /* 0x0101e80000100a00 */
[----:B------:R-:W-:Y:S04]  /*77880*/  STL.64 [R1+0x5b28], R58 ;  /* 0x005b283a01007387 */ /* 0x000fe80000100a00 */
[----:B------:R1:W-:Y:S04]  /*77890*/  STL.64 [R1+0x5b20], R56 ;  /* 0x005b203801007387 */ /* 0x0003e80000100a00 */
[----:B------:R-:W2:Y:S04]  /*778a0*/  LDL.LU R20, [R1+0x210] ;  /* 0x0002100001147983 */ /* 0x000ea80000300800 */
[----:B------:R-:W2:Y:S04]  /*778b0*/  LDL.LU R21, [R1+0x214] ;  /* 0x0002140001157983 */ /* 0x000ea80000300800 */
[----:B------:R-:W2:Y:S04]  /*778c0*/  LDL.LU R22, [R1+0x218] ;  /* 0x0002180001167983 */ /* 0x000ea80000300800 */
[----:B------:R-:W2:Y:S04]  /*778d0*/  LDL.LU R23, [R1+0x21c] ;  /* 0x00021c0001177983 */ /* 0x000ea80000300800 */
[----:B------:R-:W3:Y:S04]  /*778e0*/  LDL.LU R32, [R1+0x430] ;  /* 0x0004300001207983 */ /* 0x000ee80000300800 */
[----:B------:R-:W3:Y:S04]  /*778f0*/  LDL.LU R33, [R1+0x434] ;  /* 0x0004340001217983 */ /* 0x000ee80000300800 */
[----:B------:R-:W3:Y:S04]  /*77900*/  LDL.LU R34, [R1+0x438] ;  /* 0x0004380001227983 */ /* 0x000ee80000300800 */
[----:B------:R-:W3:Y:S04]  /*77910*/  LDL.LU R35, [R1+0x43c] ;  /* 0x00043c0001237983 */ /* 0x000ee80000300800 */
[----:B0-----:R-:W4:Y:S04]  /*77920*/  LDL.LU R52, [R1+0x1f0] ;  /* 0x0001f00001347983 */ /* 0x001f280000300800 */
[----:B------:R-:W4:Y:S04]  /*77930*/  LDL.LU R53, [R1+0x1f4] ;  /* 0x0001f40001357983 */ /* 0x000f280000300800 */
[----:B------:R-:W4:Y:S04]  /*77940*/  LDL.LU R54, [R1+0x1f8] ;  /* 0x0001f80001367983 */ /* 0x000f280000300800 */
[----:B------:R-:W4:Y:S04]  /*77950*/  LDL.LU R55, [R1+0x1fc] ;  /* 0x0001fc0001377983 */ /* 0x000f280000300800 */
[----:B-1----:R-:W2:Y:S04]  /*77960*/  LDL.LU R56, [R1+0x1e0] ;  /* 0x0001e00001387983 */ /* 0x002ea80000300800 */
        /* <DEDUP_REMOVED lines=13> */
[----:B------:R-:W-:-:S03]  /*77a40*/  F2FP.F16.E5M2.UNPACK_B R40, R40.H1 ;  /* 0x00000028ff28723e */ /* 0x000fc600030004ff */
        /* <DEDUP_REMOVED lines=11> */
[----:B------:R-:W4:Y:S04]  /*77b00*/  LDL R10, [R1+0x18] ;  /* 0x00001800010a7983 */ /* 0x000f280000100800 */
[----:B------:R-:W4:Y:S04]  /*77b10*/  LDL R11, [R1+0x1c] ;  /* 0x00001c00010b7983 */ /* 0x000f280000100800 */
        /* <DEDUP_REMOVED lines=11> */
[----:B---3--:R-:W-:Y:S02]  /*77bd0*/  F2FP.F16.E5M2.UNPACK_B R42, R42.H1 ;  /* 0x0000002aff2a723e */ /* 0x008fe400030004ff */
[----:B----4-:R-:W-:-:S03]  /*77be0*/  F2FP.F16.E5M2.UNPACK_B R43, R43.H1 ;  /* 0x0000002bff2b723e */ /* 0x010fc600030004ff */
[C---:B------:R-:W-:Y:S08]  /*77bf0*/  HMMA.16816.F32 R56, R28.reuse, R40, R56 ;  /* 0x000000281c38723c */ /* 0x040ff00000001838 */
[----:B------:R-:W-:Y:S11]  /*77c00*/  HMMA.16816.F32 R52, R28, R42, R52 ;  /* 0x0000002a1c34723c */ /* 0x000ff60000001834 */
[----:B------:R-:W-:Y:S04]  /*77c10*/  STL.64 [R1+0xbf0], R56 ;  /* 0x000bf03801007387 */ /* 0x000fe80000100a00 */
[----:B------:R0:W-:Y:S04]  /*77c20*/  STL.64 [R1+0xbf8], R58 ;  /* 0x000bf83a01007387 */ /* 0x0001e80000100a00 */
[----:B0-----:R-:W2:Y:S04]  /*77c30*/  LDL.LU.64 R58, [R1+0x5b28] ;  /* 0x005b2800013a7983 */ /* 0x001ea80000300a00 */
[----:B------:R-:W3:Y:S04]  /*77c40*/  LDL.LU.64 R56, [R1+0x5b20] ;  /* 0x005b200001387983 */ /* 0x000ee80000300a00 */
[----:B------:R-:W-:Y:S04]  /*77c50*/  STL.64 [R1+0xc10], R52 ;  /* 0x000c103401007387 */ /* 0x000fe80000100a00 */
[----:B------:R0:W-:Y:S04]  /*77c60*/  STL.64 [R1+0xc18], R54 ;  /* 0x000c183601007387 */ /* 0x0001e80000100a00 */
[----:B0-----:R-:W2:Y:S04]  /*77c70*/  LDL.LU.64 R54, [R1+0x5b18] ;  /* 0x005b180001367983 */ /* 0x001ea80000300a00 */
[----:B------:R-:W2:Y:S01]  /*77c80*/  LDL.LU.64 R52, [R1+0x5b10] ;  /* 0x005b100001347983 */ /* 0x000ea20000300a00 */
[----:B------:R-:W-:-:S02]  /*77c90*/  F2FP.F16.E5M2.UNPACK_B R44, R44.H1 ;  /* 0x0000002cff2c723e */ /* 0x000fc400030004ff */
[----:B------:R-:W-:Y:S02]  /*77ca0*/  F2FP.F16.E5M2.UNPACK_B R45, R45.H1 ;  /* 0x0000002dff2d723e */ /* 0x000fe400030004ff */
[----:B------:R-:W-:Y:S02]  /*77cb0*/  F2FP.F16.E5M2.UNPACK_B R46, R46.H1 ;  /* 0x0000002eff2e723e */ /* 0x000fe400030004ff */
[----:B------:R-:W-:Y:S02]  /*77cc0*/  F2FP.F16.E5M2.UNPACK_B R47, R47.H1 ;  /* 0x0000002fff2f723e */ /* 0x000fe400030004ff */
[----:B------:R-:W-:Y:S02]  /*77cd0*/  F2FP.F16.E5M2.UNPACK_B R48, R48.H1 ;  /* 0x00000030ff30723e */ /* 0x000fe400030004ff */
[----:B------:R-:W-:Y:S01]  /*77ce0*/  F2FP.F16.E5M2.UNPACK_B R49, R49.H1 ;  /* 0x00000031ff31723e */ /* 0x000fe200030004ff */
[----:B------:R-:W-:Y:S02]  /*77cf0*/  IMAD R17, R17, 0x100, R26 ;  /* 0x0000010011117824 */ /* 0x000fe400078e021a */
[----:B------:R-:W-:-:S02]  /*77d00*/  IMAD R16, R16, 0x100, R27 ;  /* 0x0000010010107824 */ /* 0x000fc400078e021b */
[----:B------:R-:W-:Y:S02]  /*77d10*/  IMAD R9, R9, 0x100, R18 ;  /* 0x0000010009097824 */ /* 0x000fe400078e0212 */
[----:B------:R-:W-:Y:S01]  /*77d20*/  IMAD R8, R8, 0x100, R19 ;  /* 0x0000010008087824 */ /* 0x000fe200078e0213 */
[C---:B------:R-:W-:Y:S08]  /*77d30*/  HMMA.16816.F32 R32, R28.reuse, R46, R32 ;  /* 0x0000002e1c20723c */ /* 0x040ff00000001820 */
[C---:B------:R-:W-:Y:S01]  /*77d40*/  HMMA.16816.F32 R20, R28.reuse, R48, R20 ;  /* 0x000000301c14723c */ /* 0x040fe20000001814 */
[----:B------:R-:W-:Y:S04]  /*77d50*/  STL.64 [R1+0x5a18], R42 ;  /* 0x005a182a01007387 */ /* 0x000fe80000100a00 */
[----:B------:R-:W-:Y:S03]  /*77d60*/  STL.64 [R1+0x5a10], R40 ;  /* 0x005a102801007387 */ /* 0x000fe60000100a00 */
[----:B------:R-:W-:Y:S01]  /*77d70*/  HMMA.16816.F32 R36, R28, R44, R36 ;  /* 0x0000002c1c24723c */ /* 0x000fe20000001824 */
[----:B------:R-:W-:-:S02]  /*77d80*/  F2FP.F16.E5M2.UNPACK_B R28, R17 ;  /* 0x00000011ff1c723e */ /* 0x000fc400020004ff */
[----:B------:R-:W-:Y:S02]  /*77d90*/  F2FP.F16.E5M2.UNPACK_B R29, R16 ;  /* 0x00000010ff1d723e */ /* 0x000fe400020004ff */
[----:B------:R-:W-:Y:S02]  /*77da0*/  F2FP.F16.E5M2.UNPACK_B R30, R9 ;  /* 0x00000009ff1e723e */ /* 0x000fe400020004ff */
[----:B------:R-:W-:-:S07]  /*77db0*/  F2FP.F16.E5M2.UNPACK_B R31, R8 ;  /* 0x00000008ff1f723e */ /* 0x000fce00020004ff */
[C---:B------:R-:W-:Y:S05]  /*77dc0*/  HMMA.16816.F32 R12, R28.reuse, R10, R12 ;  /* 0x0000000a1c0c723c */ /* 0x040fea000000180c */
        /* <DEDUP_REMOVED lines=12> */
[----:B0-----:R-:W4:Y:S01]  /*77e90*/  LDL.LU R36, [R1+0x2f0] ;  /* 0x0002f00001247983 */ /* 0x001f220000300800 */
[C---:B---3--:R-:W-:Y:S08]  /*77ea0*/  HMMA.16816.F32 R8, R28.reuse, R56, R4 ;  /* 0x000000381c08723c */ /* 0x048ff00000001804 */
[----:B--2---:R-:W-:Y:S11]  /*77eb0*/  HMMA.16816.F32 R4, R28, R58, R52 ;  /* 0x0000003a1c04723c */ /* 0x004ff60000001834 */
[----:B------:R-:W-:Y:S04]  /*77ec0*/  STL.64 [R1+0xbe0], R8 ;  /* 0x000be00801007387 */ /* 0x000fe80000100a00 */
[----:B------:R-:W-:Y:S04]  /*77ed0*/  STL.64 [R1+0xbe8], R10 ;  /* 0x000be80a01007387 */ /* 0x000fe80000100a00 */
[----:B------:R-:W-:Y:S04]  /*77ee0*/  STL.64 [R1+0xbb0], R4 ;  /* 0x000bb00401007387 */ /* 0x000fe80000100a00 */
[----:B------:R-:W-:Y:S04]  /*77ef0*/  STL.64 [R1+0xbb8], R6 ;  /* 0x000bb80601007387 */ /* 0x000fe80000100a00 */
[----:B------:R-:W4:Y:S04]  /*77f00*/  LDL.LU R37, [R1+0x2f4] ;  /* 0x0002f40001257983 */ /* 0x000f280000300800 */
[----:B-1----:R-:W2:Y:S04]  /*77f10*/  LDL.LU R38, [R1+0x2f8] ;  /* 0x0002f80001267983 */ /* 0x002ea80000300800 */
[----:B------:R-:W2:Y:S04]  /*77f20*/  LDL.LU R39, [R1+0x2fc] ;  /* 0x0002fc0001277983 */ /* 0x000ea80000300800 */
[----:B--2---:R-:W-:Y:S04]  /*77f30*/  STL.64 [R1+0x5ad8], R38 ;  /* 0x005ad82601007387 */ /* 0x004fe80000100a00 */
[----:B----4-:R-:W-:Y:S04]  /*77f40*/  STL.64 [R1+0x5ad0], R36 ;  /* 0x005ad02401007387 */ /* 0x010fe80000100a00 */
[----:B------:R-:W2:Y:S04]  /*77f50*/  LDL.LU R44, [R1+0x310] ;  /* 0x00031000012c7983 */ /* 0x000ea80000300800 */
[----:B------:R-:W2:Y:S04]  /*77f60*/  LDL.LU R45, [R1+0x314] ;  /* 0x00031400012d7983 */ /* 0x000ea80000300800 */
[----:B------:R-:W3:Y:S04]  /*77f70*/  LDL.LU R46, [R1+0x318] ;  /* 0x00031800012e7983 */ /* 0x000ee80000300800 */
[----:B------:R-:W3:Y:S04]  /*77f80*/  LDL.LU R47, [R1+0x31c] ;  /* 0x00031c00012f7983 */ /* 0x000ee80000300800 */
[----:B---3--:R0:W-:Y:S04]  /*77f90*/  STL.64 [R1+0x5af8], R46 ;  /* 0x005af82e01007387 */ /* 0x0081e80000100a00 */
[----:B--2---:R-:W-:Y:S04]  /*77fa0*/  STL.64 [R1+0x5af0], R44 ;  /* 0x005af02c01007387 */ /* 0x004fe80000100a00 */
[----:B------:R-:W2:Y:S04]  /*77fb0*/  LDL.LU R40, [R1+0x300] ;  /* 0x0003000001287983 */ /* 0x000ea80000300800 */
[----:B------:R-:W2:Y:S04]  /*77fc0*/  LDL.LU R41, [R1+0x304] ;  /* 0x0003040001297983 */ /* 0x000ea80000300800 */
[----:B------:R-:W3:Y:S04]  /*77fd0*/  LDL.LU R42, [R1+0x308] ;  /* 0x00030800012a7983 */ /* 0x000ee80000300800 */
[----:B------:R-:W3:Y:S04]  /*77fe0*/  LDL.LU R43, [R1+0x30c] ;  /* 0x00030c00012b7983 */ /* 0x000ee80000300800 */
[----:B---3--:R-:W-:Y:S04]  /*77ff0*/  STL.64 [R1+0x5b08], R42 ;  /* 0x005b082a01007387 */ /* 0x008fe80000100a00 */
[----:B--2---:R1:W-:Y:S04]  /*78000*/  STL.64 [R1+0x5b00], R40 ;  /* 0x005b002801007387 */ /* 0x0043e80000100a00 */
        /* <DEDUP_REMOVED lines=12> */
[----:B0-----:R-:W2:Y:S04]  /*780d0*/  LDL R46, [R1] ;  /* 0x00000000012e7983 */ /* 0x001ea80000100800 */
[----:B-1----:R-:W2:Y:S04]  /*780e0*/  LDL.LU R40, [R1+0x3f0] ;  /* 0x0003f00001287983 */ /* 0x002ea80000300800 */
[----:B------:R-:W2:Y:S04]  /*780f0*/  LDL.LU R41, [R1+0x3f4] ;  /* 0x0003f40001297983 */ /* 0x000ea80000300800 */
[----:B------:R-:W2:Y:S04]  /*78100*/  LDL.LU R42, [R1+0x3f8] ;  /* 0x0003f800012a7983 */ /* 0x000ea80000300800 */
[----:B------:R-:W2:Y:S04]  /*78110*/  LDL.LU R43, [R1+0x3fc] ;  /* 0x0003fc00012b7983 */ /* 0x000ea80000300800 */
[----:B------:R-:W3:Y:S04]  /*78120*/  LDL.LU R36, [R1+0x3d0] ;  /* 0x0003d00001247983 */ /* 0x000ee80000300800 */
[----:B------:R-:W3:Y:S04]  /*78130*/  LDL.LU R37, [R1+0x3d4] ;  /* 0x0003d40001257983 */ /* 0x000ee80000300800 */
[----:B------:R-:W3:Y:S04]  /*78140*/  LDL.LU R38, [R1+0x3d8] ;  /* 0x0003d80001267983 */ /* 0x000ee80000300800 */
[----:B------:R-:W3:Y:S04]  /*78150*/  LDL.LU R39, [R1+0x3dc] ;  /* 0x0003dc0001277983 */ /* 0x000ee80000300800 */
[----:B------:R-:W3:Y:S01]  /*78160*/  LDL.LU R24, [R1+0x3a0] ;  /* 0x0003a00001187983 */ /* 0x000ee20000300800 */
[----:B------:R-:W-:-:S03]  /*78170*/  IMAD.MOV.U32 R47, RZ, RZ, R0 ;  /* 0x000000ffff2f7224 */ /* 0x000fc600078e0000 */
        /* <DEDUP_REMOVED lines=27> */
[C---:B----4-:R-:W-:Y:S08]  /*78330*/  HMMA.16816.F32 R56, R28.reuse, R60, R56 ;  /* 0x0000003c1c38723c */ /* 0x050ff00000001838 */
[----:B--2---:R-:W-:Y:S01]  /*78340*/  HMMA.16816.F32 R44, R28, R46, R40 ;  /* 0x0000002e1c2c723c */ /* 0x004fe20000001828 */
[----:B------:R-:W2:Y:S04]  /*78350*/  LDL.LU.64 R42, [R1+0x5b08] ;  /* 0x005b0800012a7983 */ /* 0x000ea80000300a00 */
[----:B------:R-:W2:-:S14]  /*78360*/  LDL.LU.64 R40, [R1+0x5b00] ;  /* 0x005b000001287983 */ /* 0x000e9c0000300a00 */
[----:B------:R-:W-:Y:S04]  /*78370*/  STL.64 [R1+0xb90], R44 ;  /* 0x000b902c01007387 */ /* 0x000fe80000100a00 */
[----:B------:R0:W-:Y:S04]  /*78380*/  STL.64 [R1+0xb98], R46 ;  /* 0x000b982e01007387 */ /* 0x0001e80000100a00 */
[----:B0-----:R-:W4:Y:S04]  /*78390*/  LDL.LU.64 R46, [R1+0x5af8] ;  /* 0x005af800012e7983 */ /* 0x001f280000300a00 */
[----:B------:R-:W4:Y:S04]  /*783a0*/  LDL.LU.64 R44, [R1+0x5af0] ;  /* 0x005af000012c7983 */ /* 0x000f280000300a00 */
[----:B------:R-:W-:Y:S04]  /*783b0*/  STL.64 [R1+0xb70], R56 ;  /* 0x000b703801007387 */ /* 0x000fe80000100a00 */
[----:B------:R0:W-:Y:S04]  /*783c0*/  STL.64 [R1+0xb78], R58 ;  /* 0x000b783a01007387 */ /* 0x0001e80000100a00 */
[----:B0-----:R-:W3:Y:S04]  /*783d0*/  LDL.LU.64 R58, [R1+0x5ae8] ;  /* 0x005ae800013a7983 */ /* 0x001ee80000300a00 */
[----:B------:R-:W2:Y:S04]  /*783e0*/  LDL.LU.64 R56, [R1+0x5ae0] ;  /* 0x005ae00001387983 */ /* 0x000ea80000300a00 */
[----:B------:R-:W-:Y:S01]  /*783f0*/  STL.64 [R1+0x59d8], R60 ;  /* 0x0059d83c01007387 */ /* 0x000fe20000100a00 */
[C---:B---3--:R-:W-:Y:S08]  /*78400*/  HMMA.16816.F32 R36, R28.reuse, R58, R36 ;  /* 0x0000003a1c24723c */ /* 0x048ff00000001824 */
[C---:B--2---:R-:W-:Y:S11]  /*78410*/  HMMA.16816.F32 R52, R28.reuse, R56, R52 ;  /* 0x000000381c34723c */ /* 0x044ff60000001834 */
[----:B------:R-:W-:Y:S04]  /*78420*/  STL.64 [R1+0xb40], R36 ;  /* 0x000b402401007387 */ /* 0x000fe80000100a00 */
[----:B------:R0:W-:Y:S04]  /*78430*/  STL.64 [R1+0xb48], R38 ;  /* 0x000b482601007387 */ /* 0x0001e80000100a00 */
[----:B0-----:R-:W2:Y:S04]  /*78440*/  LDL.LU.64 R38, [R1+0x5ad8] ;  /* 0x005ad80001267983 */ /* 0x001ea80000300a00 */
[----:B------:R-:W2:Y:S04]  /*78450*/  LDL.LU.64 R36, [R1+0x5ad0] ;  /* 0x005ad00001247983 */ /* 0x000ea80000300a00 */
[----:B------:R-:W-:Y:S04]  /*78460*/  STL.64 [R1+0xb20], R52 ;  /* 0x000b203401007387 */ /* 0x000fe80000100a00 */
[----:B------:R0:W-:Y:S04]  /*78470*/  STL.64 [R1+0xb28], R54 ;  /* 0x000b283601007387 */ /* 0x0001e80000100a00 */
[----:B0-----:R-:W3:Y:S04]  /*78480*/  LDL.LU.64 R54, [R1+0x5ac8] ;  /* 0x005ac80001367983 */ /* 0x001ee80000300a00 */
[----:B------:R-:W2:Y:S04]  /*78490*/  LDL.LU.64 R52, [R1+0x5ac0] ;  /* 0x005ac00001347983 */ /* 0x000ea80000300a00 */
[----:B------:R-:W-:Y:S04]  /*784a0*/  STL.64 [R1+0x59d0], R58 ;  /* 0x0059d03a01007387 */ /* 0x000fe80000100a00 */
[----:B------:R0:W-:Y:S04]  /*784b0*/  STL.64 [R1+0x59c8], R56 ;  /* 0x0059c83801007387 */ /* 0x0001e80000100a00 */
[----:B0-----:R-:W2:Y:S04]  /*784c0*/  LDL.LU R56, [R1+0x320] ;  /* 0x0003200001387983 */ /* 0x001ea80000300800 */
[----:B------:R-:W2:Y:S04]  /*784d0*/  LDL.LU R57, [R1+0x324] ;  /* 0x0003240001397983 */ /* 0x000ea80000300800 */
[----:B------:R-:W2:Y:S04]  /*784e0*/  LDL.LU R58, [R1+0x328] ;  /* 0x00032800013a7983 */ /* 0x000ea80000300800 */
[----:B------:R-:W2:Y:S01]  /*784f0*/  LDL.LU R59, [R1+0x32c] ;  /* 0x00032c00013b7983 */ /* 0x000ea20000300800 */
[----:B---3--:R-:W-:-:S15]  /*78500*/  HMMA.16816.F32 R48, R28, R54, R48 ;  /* 0x000000361c30723c */ /* 0x008fde0000001830 */
[----:B------:R-:W-:-:S04]  /*78510*/  NOP ;  /* 0x0000000000007918 */ /* 0x000fc80000000000 */
[----:B------:R-:W-:Y:S04]  /*78520*/  STL.64 [R1+0xaf0], R48 ;  /* 0x000af03001007387 */ /* 0x000fe80000100a00 */
[----:B------:R0:W-:Y:S04]  /*78530*/  STL.64 [R1+0xaf8], R50 ;  /* 0x000af83201007387 */ /* 0x0001e80000100a00 */
[----:B0-----:R-:W3:Y:S01]  /*78540*/  LDL.LU.64 R50, [R1+0x5ab8] ;  /* 0x005ab80001327983 */ /* 0x001ee20000300a00 */
[C---:B--2---:R-:W-:Y:S03]  /*78550*/  HMMA.16816.F32 R24, R28.reuse, R52, R24 ;  /* 0x000000341c18723c */ /* 0x044fe60000001818 */
[----:B------:R-:W2:Y:S05]  /*78560*/  LDL.LU.64 R48, [R1+0x5ab0] ;  /* 0x005ab00001307983 */ /* 0x000eaa0000300a00 */
[C---:B------:R-:W-:Y:S11]  /*78570*/  HMMA.16816.F32 R4, R28.reuse, R2, R4 ;  /* 0x000000021c04723c */ /* 0x040ff60000001804 */
[----:B------:R-:W-:Y:S04]  /*78580*/  STL.64 [R1+0xad0], R24 ;  /* 0x000ad01801007387 */ /* 0x000fe80000100a00 */
[----:B------:R0:W-:Y:S04]  /*78590*/  STL.64 [R1+0xad8], R26 ;  /* 0x000ad81a01007387 */ /* 0x0001e80000100a00 */
[----:B0-----:R-:W2:Y:S04]  /*785a0*/  LDL.LU.64 R26, [R1+0x5aa8] ;  /* 0x005aa800011a7983 */ /* 0x001ea80000300a00 */
        /* <DEDUP_REMOVED lines=11> */
[----:B0-----:R-:W3:Y:S04]  /*78660*/  LDL.LU.64 R22, [R1+0x5a98] ;  /* 0x005a980001167983 */ /* 0x001ee80000300a00 */
[----:B------:R-:W2:Y:S04]  /*78670*/  LDL.LU.64 R20, [R1+0x5a90] ;  /* 0x005a900001147983 */ /* 0x000ea80000300a00 */
        /* <DEDUP_REMOVED lines=10> */
[----:B------:R-:W4:Y:S04]  /*78720*/  LDL.LU.64 R16, [R1+0x5a70] ;  /* 0x005a700001107983 */ /* 0x000f280000300a00 */
[----:B------:R-:W-:Y:S04]  /*78730*/  STL.64 [R1+0xa30], R8 ;  /* 0x000a300801007387 */ /* 0x000fe80000100a00 */
[----:B------:R0:W-:Y:S04]  /*78740*/  STL.64 [R1+0xa38], R10 ;  /* 0x000a380a01007387 */ /* 0x0001e80000100a00 */
[----:B0-----:R-:W3:Y:S04]  /*78750*/  LDL.LU.64 R10, [R1+0x5a68] ;  /* 0x005a6800010a7983 */ /* 0x001ee80000300a00 */
[----:B------:R-:W2:Y:S04]  /*78760*/  LDL.LU.64 R8, [R1+0x5a60] ;  /* 0x005a600001087983 */ /* 0x000ea80000300a00 */
[----:B------:R-:W-:Y:S04]  /*78770*/  STL.64 [R1+0x59c0], R6 ;  /* 0x0059c00601007387 */ /* 0x000fe80000100a00 */
[----:B------:R0:W-:Y:S04]  /*78780*/  STL.64 [R1+0x59b8], R4 ;  /* 0x0059b80401007387 */ /* 0x0001e80000100a00 */
[----:B0-----:R-:W3:Y:S04]  /*78790*/  LDL.LU R4, [R1+0x340] ;  /* 0x0003400001047983 */ /* 0x001ee80000300800 */
[----:B------:R-:W3:Y:S04]  /*787a0*/  LDL.LU R5, [R1+0x344] ;  /* 0x0003440001057983 */ /* 0x000ee80000300800 */
[----:B------:R-:W3:Y:S04]  /*787b0*/  LDL.LU R6, [R1+0x348] ;  /* 0x0003480001067983 */ /* 0x000ee80000300800 */
[----:B------:R-:W3:Y:S01]  /*787c0*/  LDL.LU R7, [R1+0x34c] ;  /* 0x00034c0001077983 */ /* 0x000ee20000300800 */
[----:B--2---:R-:W-:-:S15]  /*787d0*/  HMMA.16816.F32 R12, R28, R8, R12 ;  /* 0x000000081c0c723c */ /* 0x004fde000000180c */
[----:B------:R-:W-:-:S04]  /*787e0*/  NOP ;  /* 0x0000000000007918 */ /* 0x000fc80000000000 */
[----:B------:R-:W-:Y:S04]  /*787f0*/  STL.64 [R1+0xa00], R12 ;  /* 0x000a000c01007387 */ /* 0x000fe80000100a00 */
[----:B------:R0:W-:Y:S04]  /*78800*/  STL.64 [R1+0xa08], R14 ;  /* 0x000a080e01007387 */ /* 0x0001e80000100a00 */
[----:B0-----:R-:W2:Y:S04]  /*78810*/  LDL.LU.64 R14, [R1+0x5a58] ;  /* 0x005a5800010e7983 */ /* 0x001ea80000300a00 */
[----:B------:R-:W4:Y:S01]  /*78820*/  LDL.LU.64 R12, [R1+0x5a50] ;  /* 0x005a5000010c7983 */ /* 0x000f220000300a00 */
[----:B---3--:R-:W-:Y:S03]  /*78830*/  HMMA.16816.F32 R4, R28, R10, R4 ;  /* 0x0000000a1c04723c */ /* 0x008fe60000001804 */
[----:B------:R-:W-:Y:S04]  /*78840*/  STL.64 [R1+0x59e8], R10 ;  /* 0x0059e80a01007387 */ /* 0x000fe80000100a00 */
[----:B------:R-:W-:-:S12]  /*78850*/  STL.64 [R1+0x59e0], R8 ;  /* 0x0059e00801007387 */ /* 0x000fd80000100a00 */
[----:B------:R-:W-:Y:S04]  /*78860*/  STL.64 [R1+0x9e0], R4 ;  /* 0x0009e00401007387 */ /* 0x000fe80000100a00 */
[----:B------:R2:W-:Y:S02]  /*78870*/  STL.64 [R1+0x9e8], R6 ;  /* 0x0009e80601007387 */ /* 0x0005e40000100a00 */
[C---:B--2---:R-:W-:Y:S08]  /*78880*/  HMMA.16816.F32 R4, R28.reuse, R14, R56 ;  /* 0x0000000e1c04723c */ /* 0x044ff00000001838 */
[----:B----4-:R-:W-:Y:S01]  /*78890*/  HMMA.16816.F32 R8, R28, R12, R52 ;  /* 0x0000000c1c08723c */ /* 0x010fe20000001834 */
[----:B------:R-:W-:-:S15]  /*788a0*/  STL.64 [R1+0x59f8], R14 ;  /* 0x0059f80e01007387 */ /* 0x000fde0000100a00 */
[----:B------:R-:W-:-:S03]  /*788b0*/  NOP ;  /* 0x0000000000007918 */ /* 0x000fc60000000000 */
[----:B------:R-:W-:Y:S04]  /*788c0*/  STL.64 [R1+0x9b0], R8 ;  /* 0x0009b00801007387 */ /* 0x000fe80000100a00 */
[----:B------:R0:W-:Y:S04]  /*788d0*/  STL.64 [R1+0x9b8], R10 ;  /* 0x0009b80a01007387 */ /* 0x0001e80000100a00 */
[----:B------:R-:W-:Y:S04]  /*788e0*/  STL.64 [R1+0x59f0], R12 ;  /* 0x0059f00c01007387 */ /* 0x000fe80000100a00 */
[----:B------:R-:W-:Y:S01]  /*788f0*/  STL.64 [R1+0x990], R4 ;  /* 0x0009900401007387 */ /* 0x000fe20000100a00 */
[C---:B0-----:R-:W-:Y:S03]  /*78900*/  HMMA.16816.F32 R8, R28.reuse, R16, R44 ;  /* 0x000000101c08723c */ /* 0x041fe6000000182c */
[----:B------:R0:W-:Y:S05]  /*78910*/  STL.64 [R1+0x998], R6 ;  /* 0x0009980601007387 */ /* 0x0001ea0000100a00 */
[C---:B0-----:R-:W-:Y:S01]  /*78920*/  HMMA.16816.F32 R4, R28.reuse, R18, R40 ;  /* 0x000000121c04723c */ /* 0x041fe20000001828 */
[----:B------:R-:W-:Y:S10]  /*78930*/  STL.64 [R1+0x5998], R18 ;  /* 0x0059981201007387 */ /* 0x000ff40000100a00 */
[----:B------:R-:W-:Y:S04]  /*78940*/  STL.64 [R1+0x970], R8 ;  /* 0x0009700801007387 */ /* 0x000fe80000100a00 */
[----:B------:R0:W-:Y:S04]  /*78950*/  STL.64 [R1+0x978], R10 ;  /* 0x0009780a01007387 */ /* 0x0001e80000100a00 */
[----:B------:R-:W-:Y:S04]  /*78960*/  STL.64 [R1+0x5990], R16 ;  /* 0x0059901001007387 */ /* 0x000fe80000100a00 */
[----:B------:R-:W-:Y:S01]  /*78970*/  STL.64 [R1+0x940], R4 ;  /* 0x0009400401007387 */ /* 0x000fe20000100a00 */
[C---:B0-----:R-:W-:Y:S03]  /*78980*/  HMMA.16816.F32 R8, R28.reuse, R20, R36 ;  /* 0x000000141c08723c */ /* 0x041fe60000001824 */
[----:B------:R0:W-:Y:S04]  /*78990*/  STL.64 [R1+0x948], R6 ;  /* 0x0009480601007387 */ /* 0x0001e80000100a00 */
[----:B------:R-:W2:Y:S01]  /*789a0*/  LDL.LU R52, [R1+0x200] ;  /* 0x0002000001347983 */ /* 0x000ea20000300800 */
[C---:B0-----:R-:W-:Y:S11]  /*789b0*/  HMMA.16816.F32 R4, R28.reuse, R22, R32 ;  /* 0x000000161c04723c */ /* 0x041ff60000001820 */
[----:B------:R0:W-:Y:S04]  /*789c0*/  STL.64 [R1+0x910], R8 ;  /* 0x0009100801007387 */ /* 0x0001e80000100a00 */
[----:B------:R-:W-:Y:S04]  /*789d0*/  STL.64 [R1+0x918], R10 ;  /* 0x0009180a01007387 */ /* 0x000fe80000100a00 */
[----:B------:R-:W-:Y:S04]  /*789e0*/  STL.64 [R1+0x8f0], R4 ;  /* 0x0008f00401007387 */ /* 0x000fe80000100a00 */
[----:B------:R1:W-:Y:S04]  /*789f0*/  STL.64 [R1+0x8f8], R6 ;  /* 0x0008f80601007387 */ /* 0x0003e80000100a00 */
        /* <DEDUP_REMOVED lines=45> */
[C---:B--2---:R-:W-:Y:S08]  /*78cd0*/  HMMA.16816.F32 R56, R28.reuse, R24, R56 ;  /* 0x000000181c38723c */ /* 0x044ff00000001838 */
[C---:B---3--:R-:W-:Y:S11]  /*78ce0*/  HMMA.16816.F32 R32, R28.reuse, R26, R32 ;  /* 0x0000001a1c20723c */ /* 0x048ff60000001820 */
[----:B------:R0:W-:Y:S04]  /*78cf0*/  STL.64 [R1+0x8e0], R56 ;  /* 0x0008e03801007387 */ /* 0x0001e80000100a00 */
[----:B------:R1:W-:Y:S04]  /*78d00*/  STL.64 [R1+0x8e8], R58 ;  /* 0x0008e83a01007387 */ /* 0x0003e80000100a00 */
[----:B0-----:R-:W2:Y:S04]  /*78d10*/  LDL.LU R56, [R1+0x230] ;  /* 0x0002300001387983 */ /* 0x001ea80000300800 */
[----:B------:R-:W2:Y:S04]  /*78d20*/  LDL.LU R57, [R1+0x234] ;  /* 0x0002340001397983 */ /* 0x000ea80000300800 */
[----:B-1----:R-:W2:Y:S04]  /*78d30*/  LDL.LU R58, [R1+0x238] ;  /* 0x00023800013a7983 */ /* 0x002ea80000300800 */
[----:B------:R-:W2:Y:S04]  /*78d40*/  LDL.LU R59, [R1+0x23c] ;  /* 0x00023c00013b7983 */ /* 0x000ea80000300800 */
[----:B------:R-:W2:Y:S04]  /*78d50*/  LDL.LU.64 R60, [R1+0x18] ;  /* 0x00001800013c7983 */ /* 0x000ea80000300a00 */
[----:B------:R-:W-:Y:S04]  /*78d60*/  STL.64 [R1+0x600], R32 ;  /* 0x0006002001007387 */ /* 0x000fe80000100a00 */
[----:B------:R0:W-:Y:S04]  /*78d70*/  STL.64 [R1+0x608], R34 ;  /* 0x0006082201007387 */ /* 0x0001e80000100a00 */
[----:B0-----:R-:W4:Y:S04]  /*78d80*/  LDL.LU.64 R34, [R1+0x5a48] ;  /* 0x005a480001227983 */ /* 0x001f280000300a00 */
[----:B------:R-:W3:Y:S04]  /*78d90*/  LDL.LU.64 R32, [R1+0x5a40] ;  /* 0x005a400001207983 */ /* 0x000ee80000300a00 */
[----:B------:R-:W-:Y:S04]  /*78da0*/  STL.64 [R1+0x5958], R26 ;  /* 0x0059581a01007387 */ /* 0x000fe80000100a00 */
[----:B------:R0:W-:Y:S04]  /*78db0*/  STL.64 [R1+0x5950], R24 ;  /* 0x0059501801007387 */ /* 0x0001e80000100a00 */
[----:B0-----:R-:W2:Y:S04]  /*78dc0*/  LDL.LU R24, [R1+0x270] ;  /* 0x0002700001187983 */ /* 0x001ea80000300800 */
[----:B------:R-:W2:Y:S04]  /*78dd0*/  LDL.LU R25, [R1+0x274] ;  /* 0x0002740001197983 */ /* 0x000ea80000300800 */
[----:B------:R-:W2:Y:S04]  /*78de0*/  LDL.LU R26, [R1+0x278] ;  /* 0x00027800011a7983 */ /* 0x000ea80000300800 */
[----:B------:R-:W2:Y:S01]  /*78df0*/  LDL.LU R27, [R1+0x27c] ;  /* 0x00027c00011b7983 */ /* 0x000ea20000300800 */
[C---:B----4-:R-:W-:Y:S08]  /*78e00*/  HMMA.16816.F32 R36, R28.reuse, R34, R36 ;  /* 0x000000221c24723c */ /* 0x050ff00000001824 */
[----:B---3--:R-:W-:-:S15]  /*78e10*/  HMMA.16816.F32 R44, R28, R32, R44 ;  /* 0x000000201c2c723c */ /* 0x008fde000000182c */
[----:B------:R-:W-:-:S04]  /*78e20*/  NOP ;  /* 0x0000000000007918 */ /* 0x000fc80000000000 */
[----:B------:R-:W-:Y:S04]  /*78e30*/  STL.64 [R1+0x5e0], R44 ;  /* 0x0005e02c01007387 */ /* 0x000fe80000100a00 */
[----:B------:R0:W-:Y:S04]  /*78e40*/  STL.64 [R1+0x5e8], R46 ;  /* 0x0005e82e01007387 */ /* 0x0001e80000100a00 */
[----:B0-----:R-:W3:Y:S04]  /*78e50*/  LDL.LU.64 R46, [R1+0x5a38] ;  /* 0x005a3800012e7983 */ /* 0x001ee80000300a00 */
[----:B------:R-:W4:Y:S04]  /*78e60*/  LDL.LU.64 R44, [R1+0x5a30] ;  /* 0x005a3000012c7983 */ /* 0x000f280000300a00 */
[----:B------:R-:W-:Y:S04]  /*78e70*/  STL.64 [R1+0x5b0], R36 ;  /* 0x0005b02401007387 */ /* 0x000fe80000100a00 */
[----:B------:R0:W-:Y:S04]  /*78e80*/  STL.64 [R1+0x5b8], R38 ;  /* 0x0005b82601007387 */ /* 0x0001e80000100a00 */
[----:B0-----:R-:W2:Y:S04]  /*78e90*/  LDL.LU.64 R38, [R1+0x5a28] ;  /* 0x005a280001267983 */ /* 0x001ea80000300a00 */
        /* <DEDUP_REMOVED lines=12> */
[----:B------:R-:W2:Y:S01]  /*78f60*/  LDL.LU.64 R40, [R1+0x5a10] ;  /* 0x005a100001287983 */ /* 0x000ea20000300a00 */
[----:B---3--:R-:W-:Y:S01]  /*78f70*/  HMMA.16816.F32 R32, R28, R38, R32 ;  /* 0x000000261c20723c */ /* 0x008fe20000001820 */
[----:B------:R-:W-:-:S02]  /*78f80*/  IMAD R6, R6, 0x100, R9 ;  /* 0x0000010006067824 */ /* 0x000fc400078e0209 */
[----:B------:R-:W-:Y:S02]  /*78f90*/  IMAD R5, R5, 0x100, R10 ;  /* 0x0000010005057824 */ /* 0x000fe400078e020a */
[----:B------:R-:W-:Y:S02]  /*78fa0*/  IMAD R4, R4, 0x100, R11 ;  /* 0x0000010004047824 */ /* 0x000fe400078e020b */
[----:B------:R-:W-:Y:S01]  /*78fb0*/  IMAD R0, R0, 0x100, R7 ;  /* 0x0000010000007824 */ /* 0x000fe200078e0207 */
[C---:B----4-:R-:W-:Y:S01]  /*78fc0*/  HMMA.16816.F32 R16, R28.reuse, R44, R16 ;  /* 0x0000002c1c10723c */ /* 0x050fe20000001810 */
[----:B------:R-:W-:Y:S07]  /*78fd0*/  STL.64 [R1+0x5948], R38 ;  /* 0x0059482601007387 */ /* 0x000fee0000100a00 */
[C---:B------:R-:W-:Y:S08]  /*78fe0*/  HMMA.16816.F32 R12, R28.reuse, R46, R12 ;  /* 0x0000002e1c0c723c */ /* 0x040ff0000000180c */
[C---:B------:R-:W-:Y:S01]  /*78ff0*/  HMMA.16816.F32 R8, R28.reuse, R48, R52 ;  /* 0x000000301c08723c */ /* 0x040fe20000001834 */
[----:B------:R-:W-:Y:S04]  /*79000*/  STL.64 [R1+0x5940], R36 ;  /* 0x0059402401007387 */ /* 0x000fe80000100a00 */
[----:B------:R-:W-:Y:S04]  /*79010*/  STL.64 [R1+0x560], R32 ;  /* 0x0005602001007387 */ /* 0x000fe80000100a00 */
[----:B------:R-:W-:Y:S01]  /*79020*/  STL.64 [R1+0x568], R34 ;  /* 0x0005682201007387 */ /* 0x000fe20000100a00 */
[C---:B--2---:R-:W-:Y:S08]  /*79030*/  HMMA.16816.F32 R20, R28.reuse, R42, R20 ;  /* 0x0000002a1c14723c */ /* 0x044ff00000001814 */
[----:B------:R-:W-:Y:S01]  /*79040*/  HMMA.16816.F32 R24, R28, R40, R24 ;  /* 0x000000281c18723c */ /* 0x000fe20000001818 */
[----:B------:R-:W-:-:S02]  /*79050*/  F2FP.F16.E5M2.UNPACK_B R28, R6 ;  /* 0x00000006ff1c723e */ /* 0x000fc400020004ff */
[----:B------:R-:W-:Y:S02]  /*79060*/  F2FP.F16.E5M2.UNPACK_B R29, R5 ;  /* 0x00000005ff1d723e */ /* 0x000fe400020004ff */
[----:B------:R-:W-:Y:S02]  /*79070*/  F2FP.F16.E5M2.UNPACK_B R30, R4 ;  /* 0x00000004ff1e723e */ /* 0x000fe400020004ff */
[----:B------:R-:W-:Y:S01]  /*79080*/  F2FP.F16.E5M2.UNPACK_B R31, R0 ;  /* 0x00000000ff1f723e */ /* 0x000fe200020004ff */
[----:B------:R-:W-:Y:S06]  /*79090*/  STL.64 [R1+0x5968], R42 ;  /* 0x0059682a01007387 */ /* 0x000fec0000100a00 */
[----:B------:R-:W-:Y:S05]  /*790a0*/  HMMA.16816.F32 R4, R28, R60, R56 ;  /* 0x0000003c1c04723c */ /* 0x000fea0000001838 */
[----:B------:R-:W-:Y:S04]  /*790b0*/  STL.64 [R1+0x530], R24 ;  /* 0x0005301801007387 */ /* 0x000fe80000100a00 */
[----:B------:R-:W-:Y:S04]  /*790c0*/  STL.64 [R1+0x538], R26 ;  /* 0x0005381a01007387 */ /* 0x000fe80000100a00 */
[----:B------:R-:W-:Y:S04]  /*790d0*/  STL.64 [R1+0x5960], R40 ;  /* 0x0059602801007387 */ /* 0x000fe80000100a00 */
[----:B------:R-:W-:Y:S04]  /*790e0*/  STL.64 [R1+0x510], R20 ;  /* 0x0005101401007387 */ /* 0x000fe80000100a00 */
[----:B------:R-:W-:Y:S04]  /*790f0*/  STL.64 [R1+0x518], R22 ;  /* 0x0005181601007387 */ /* 0x000fe80000100a00 */
[----:B------:R-:W-:Y:S04]  /*79100*/  STL.64 [R1+0x5988], R46 ;  /* 0x0059882e01007387 */ /* 0x000fe80000100a00 */
[----:B------:R0:W-:Y:S04]  /*79110*/  STL.64 [R1+0x4e0], R16 ;  /* 0x0004e01001007387 */ /* 0x0001e80000100a00 */
[----:B------:R1:W-:Y:S04]  /*79120*/  STL.64 [R1+0x4e8], R18 ;  /* 0x0004e81201007387 */ /* 0x0003e80000100a00 */
[----:B------:R-:W-:Y:S04]  /*79130*/  STL.64 [R1+0x5980], R44 ;  /* 0x0059802c01007387 */ /* 0x000fe80000100a00 */
[----:B------:R-:W-:Y:S04]  /*79140*/  STL.64 [R1+0x4b0], R12 ;  /* 0x0004b00c01007387 */ /* 0x000fe80000100a00 */
[----:B------:R-:W-:Y:S04]  /*79150*/  STL.64 [R1+0x4b8], R14 ;  /* 0x0004b80e01007387 */ /* 0x000fe80000100a00 */
[----:B------:R2:W-:Y:S04]  /*79160*/  STL [R1+0x5914], R48 ;  /* 0x0059143001007387 */ /* 0x0005e80000100800 */
[----:B------:R-:W-:Y:S04]  /*79170*/  STL [R1+0x5910], R49 ;  /* 0x0059103101007387 */ /* 0x000fe80000100800 */
[----:B------:R-:W-:Y:S04]  /*79180*/  STL.64 [R1+0x450], R8 ;  /* 0x0004500801007387 */ /* 0x000fe80000100a00 */
[----:B------:R-:W-:Y:S04]  /*79190*/  STL.64 [R1+0x458], R10 ;  /* 0x0004580a01007387 */ /* 0x000fe80000100a00 */
[----:B------:R3:W-:Y:S04]  /*791a0*/  STL.64 [R1+0x440], R4 ;  /* 0x0004400401007387 */ /* 0x0007e80000100a00 */
[----:B------:R4:W-:Y:S04]  /*791b0*/  STL.64 [R1+0x448], R6 ;  /* 0x0004480601007387 */ /* 0x0009e80000100a00 */
[----:B0-----:R-:W3:Y:S04]  /*791c0*/  LDL.LU R16, [R1+0x580] ;  /* 0x0005800001107983 */ /* 0x001ee80000300800 */
[----:B------:R-:W3:Y:S04]  /*791d0*/  LDL.LU R17, [R1+0x584] ;  /* 0x0005840001117983 */ /* 0x000ee80000300800 */
[----:B-1----:R-:W3:Y:S04]  /*791e0*/  LDL.LU R18, [R1+0x588] ;  /* 0x0005880001127983 */ /* 0x002ee80000300800 */
[----:B------:R-:W3:Y:S01]  /*791f0*/  LDL.LU R19, [R1+0x58c] ;  /* 0x00058c0001137983 */ /* 0x000ee20000300800 */
[----:B--2---:R-:W-:-:S02]  /*79200*/  IMAD.MOV.U32 R48, RZ, RZ, R60 ;  /* 0x000000ffff307224 */ /* 0x004fc400078e003c */
[----:B------:R-:W-:Y:S01]  /*79210*/  IMAD.MOV.U32 R0, RZ, RZ, R61 ;  /* 0x000000ffff007224 */ /* 0x000fe200078e003d */
[----:B---3--:R-:W-:Y:S04]  /*79220*/  STL.64 [R1+0x5a08], R18 ;  /* 0x005a081201007387 */ /* 0x008fe80000100a00 */
        /* <DEDUP_REMOVED lines=9> */
[----:B------:R-:W2:Y:S04]  /*792c0*/  LDL.LU R4, [R1+0x4a0] ;  /* 0x0004a00001047983 */ /* 0x000ea80000300800 */
[----:B------:R-:W2:Y:S04]  /*792d0*/  LDL.LU R5, [R1+0x4a4] ;  /* 0x0004a40001057983 */ /* 0x000ea80000300800 */
[----:B----4-:R-:W2:Y:S04]  /*792e0*/  LDL.LU R6, [R1+0x4a8] ;  /* 0x0004a80001067983 */ /* 0x010ea80000300800 */
[----:B------:R-:W2:Y:S04]  /*792f0*/  LDL.LU R7, [R1+0x4ac] ;  /* 0x0004ac0001077983 */ /* 0x000ea80000300800 */
[----:B------:R-:W4:Y:S04]  /*79300*/  LDL.LU R8, [R1+0x480] ;  /* 0x0004800001087983 */ /* 0x000f280000300800 */
[----:B------:R-:W4:Y:S04]  /*79310*/  LDL.LU R9, [R1+0x484] ;  /* 0x0004840001097983 */ /* 0x000f280000300800 */
[----:B------:R-:W4:Y:S04]  /*79320*/  LDL.LU R10, [R1+0x488] ;  /* 0x00048800010a7983 */ /* 0x000f280000300800 */
[----:B------:R-:W4:Y:S04]  /*79330*/  LDL.LU R11, [R1+0x48c] ;  /* 0x00048c00010b7983 */ /* 0x000f280000300800 */
        /* <DEDUP_REMOVED lines=8> */
[----:B------:R-:W4:Y:S04]  /*793c0*/  LDL.64 R60, [R1] ;  /* 0x00000000013c7983 */ /* 0x000f280000100a00 */
        /* <DEDUP_REMOVED lines=24> */
[----:B------:R-:W-:Y:S04]  /*79550*/  STL [R1+0x5924], R0 ;  /* 0x0059240001007387 */ /* 0x000fe80000100800 */
[----:B------:R0:W-:Y:S04]  /*79560*/  STL [R1+0x5920], R48 ;  /* 0x0059203001007387 */ /* 0x0001e80000100800 */
[----:B0-----:R-:W2:Y:S02]  /*79570*/  LDL.64 R48, [R1+0x10] ;  /* 0x0000100001307983 */ /* 0x001ea40000100a00 */
[----:B--2---:R-:W-:-:S15]  /*79580*/  HMMA.16816.F32 R16, R28, R48, R16 ;  /* 0x000000301c10723c */ /* 0x004fde0000001810 */
[----:B------:R-:W-:-:S04]  /*79590*/  NOP ;  /* 0x0000000000007918 */ /* 0x000fc80000000000 */
[----:B------:R-:W-:Y:S04]  /*795a0*/  STL.64 [R1+0x430], R16 ;  /* 0x0004301001007387 */ /* 0x000fe80000100a00 */
[----:B------:R0:W-:Y:S04]  /*795b0*/  STL.64 [R1+0x438], R18 ;  /* 0x0004381201007387 */ /* 0x0001e80000100a00 */
[----:B0-----:R-:W2:Y:S04]  /*795c0*/  LDL.LU.64 R18, [R1+0x5a08] ;  /* 0x005a080001127983 */ /* 0x001ea80000300a00 */
[----:B------:R-:W2:Y:S04]  /*795d0*/  LDL.LU.64 R16, [R1+0x5a00] ;  /* 0x005a000001107983 */ /* 0x000ea80000300a00 */
[----:B------:R0:W-:Y:S04]  /*795e0*/  STL [R1+0x5928], R49 ;  /* 0x0059283101007387 */ /* 0x0001e80000100800 */
[----:B0-----:R-:W2:Y:S01]  /*795f0*/  LDL.LU.64 R48, [R1+0x8] ;  /* 0x0000080001307983 */ /* 0x001ea20000300a00 */
[C---:B----4-:R-:W-:Y:S08]  /*79600*/  HMMA.16816.F32 R8, R28.reuse, R60, R8 ;  /* 0x0000003c1c08723c */ /* 0x050ff00000001808 */
[----:B--2---:R-:W-:Y:S01]  /*79610*/  HMMA.16816.F32 R12, R28, R48, R12 ;  /* 0x000000301c0c723c */ /* 0x004fe2000000180c */
[----:B------:R-:W-:-:S02]  /*79620*/  IMAD.MOV.U32 R0, RZ, RZ, R48 ;  /* 0x000000ffff007224 */ /* 0x000fc400078e0030 */
[----:B------:R-:W-:Y:S02]  /*79630*/  IMAD.MOV.U32 R48, RZ, RZ, R49 ;  /* 0x000000ffff307224 */ /* 0x000fe400078e0031 */
[----:B------:R-:W-:-:S14]  /*79640*/  IMAD.MOV.U32 R49, RZ, RZ, R61 ;  /* 0x000000ffff317224 */ /* 0x000fdc00078e003d */
[----:B------:R-:W-:Y:S04]  /*79650*/  STL.64 [R1+0x420], R12 ;  /* 0x0004200c01007387 */ /* 0x000fe80000100a00 */
[----:B------:R0:W-:Y:S04]  /*79660*/  STL.64 [R1+0x428], R14 ;  /* 0x0004280e01007387 */ /* 0x0001e80000100a00 */
[----:B0-----:R-:W2:Y:S04]  /*79670*/  LDL.LU.64 R14, [R1+0x59f8] ;  /* 0x0059f800010e7983 */ /* 0x001ea80000300a00 */
[----:B------:R-:W4:Y:S04]  /*79680*/  LDL.LU.64 R12, [R1+0x59f0] ;  /* 0x0059f000010c7983 */ /* 0x000f280000300a00 */
[----:B------:R-:W-:Y:S04]  /*79690*/  STL.64 [R1+0x410], R8 ;  /* 0x0004100801007387 */ /* 0x000fe80000100a00 */
[----:B------:R0:W-:Y:S04]  /*796a0*/  STL.64 [R1+0x418], R10 ;  /* 0x0004180a01007387 */ /* 0x0001e80000100a00 */
[----:B0-----:R-:W2:Y:S04]  /*796b0*/  LDL.LU.64 R10, [R1+0x59e8] ;  /* 0x0059e800010a7983 */ /* 0x001ea80000300a00 */
[----:B------:R-:W2:Y:S04]  /*796c0*/  LDL.LU.64 R8, [R1+0x59e0] ;  /* 0x0059e00001087983 */ /* 0x000ea80000300a00 */
[----:B------:R-:W2:Y:S02]  /*796d0*/  LDL.LU.64 R60, [R1+0x59d8] ;  /* 0x0059d800013c7983 */ /* 0x000ea40000300a00 */
[----:B--2---:R-:W-:-:S15]  /*796e0*/  HMMA.16816.F32 R56, R28, R60, R56 ;  /* 0x0000003c1c38723c */ /* 0x004fde0000001838 */
[----:B------:R-:W-:-:S04]  /*796f0*/  NOP ;  /* 0x0000000000007918 */ /* 0x000fc80000000000 */
[----:B------:R-:W-:Y:S04]  /*79700*/  STL.64 [R1+0x400], R56 ;  /* 0x0004003801007387 */ /* 0x000fe80000100a00 */
[----:B------:R0:W-:Y:S04]  /*79710*/  STL.64 [R1+0x408], R58 ;  /* 0x0004083a01007387 */ /* 0x0001e80000100a00 */
[----:B0-----:R-:W2:Y:S04]  /*79720*/  LDL.LU.64 R58, [R1+0x59d0] ;  /* 0x0059d000013a7983 */ /* 0x001ea80000300a00 */
[----:B------:R-:W3:Y:S04]  /*79730*/  LDL.LU.64 R56, [R1+0x59c8] ;  /* 0x0059c80001387983 */ /* 0x000ee80000300a00 */
[----:B------:R-:W-:Y:S04]  /*79740*/  STL [R1+0x58f8], R60 ;  /* 0x0058f83c01007387 */ /* 0x000fe80000100800 */
[----:B------:R-:W-:Y:S01]  /*79750*/  STL [R1+0x58f4], R61 ;  /* 0x0058f43d01007387 */ /* 0x000fe20000100800 */
[C---:B--2---:R-:W-:Y:S08]  /*79760*/  HMMA.16816.F32 R4, R28.reuse, R58, R4 ;  /* 0x0000003a1c04723c */ /* 0x044ff00000001804 */
[C---:B---3--:R-:W-:Y:S11]  /*79770*/  HMMA.16816.F32 R52, R28.reuse, R56, R52 ;  /* 0x000000381c34723c */ /* 0x048ff60000001834 */
[----:B------:R-:W-:Y:S04]  /*79780*/  STL.64 [R1+0x3f0], R4 ;  /* 0x0003f00401007387 */ /* 0x000fe80000100a00 */
[----:B------:R0:W-:Y:S04]  /*79790*/  STL.64 [R1+0x3f8], R6 ;  /* 0x0003f80601007387 */ /* 0x0001e80000100a00 */
[----:B0-----:R-:W2:Y:S04]  /*797a0*/  LDL.LU.64 R6, [R1+0x59c0] ;  /* 0x0059c00001067983 */ /* 0x001ea80000300a00 */
[----:B------:R-:W3:Y:S04]  /*797b0*/  LDL.LU.64 R4, [R1+0x59b8] ;  /* 0x0059b80001047983 */ /* 0x000ee80000300a00 */
[----:B------:R-:W-:Y:S04]  /*797c0*/  STL.64 [R1+0x3e0], R52 ;  /* 0x0003e03401007387 */ /* 0x000fe80000100a00 */
[----:B------:R0:W-:Y:S04]  /*797d0*/  STL.64 [R1+0x3e8], R54 ;  /* 0x0003e83601007387 */ /* 0x0001e80000100a00 */
[----:B0-----:R-:W2:Y:S04]  /*797e0*/  LDL.LU.64 R54, [R1+0x59b0] ;  /* 0x0059b00001367983 */ /* 0x001ea80000300a00 */
[----:B------:R-:W2:Y:S04]  /*797f0*/  LDL.LU.64 R52, [R1+0x59a8] ;  /* 0x0059a80001347983 */ /* 0x000ea80000300a00 */
[----:B------:R-:W-:Y:S04]  /*79800*/  STL.64 [R1+0x5898], R58 ;  /* 0x0058983a01007387 */ /* 0x000fe80000100a00 */
[----:B------:R0:W-:Y:S04]  /*79810*/  STL.64 [R1+0x5890], R56 ;  /* 0x0058903801007387 */ /* 0x0001e80000100a00 */
[----:B0-----:R-:W4:Y:S04]  /*79820*/  LDL.LU R56, [R1+0x4d0] ;  /* 0x0004d00001387983 */ /* 0x001f280000300800 */
[----:B------:R-:W4:Y:S04]  /*79830*/  LDL.LU R57, [R1+0x4d4] ;  /* 0x0004d40001397983 */ /* 0x000f280000300800 */
[----:B------:R-:W4:Y:S04]  /*79840*/  LDL.LU R58, [R1+0x4d8] ;  /* 0x0004d800013a7983 */ /* 0x000f280000300800 */
[----:B------:R-:W4:Y:S01]  /*79850*/  LDL.LU R59, [R1+0x4dc] ;  /* 0x0004dc00013b7983 */ /* 0x000f220000300800 */
[C---:B------:R-:W-:Y:S08]  /*79860*/  HMMA.16816.F32 R40, R28.reuse, R50, R40 ;  /* 0x000000321c28723c */ /* 0x040ff00000001828 */
[C---:B------:R-:W-:Y:S08]  /*79870*/  HMMA.16816.F32 R36, R28.reuse, R2, R36 ;  /* 0x000000021c24723c */ /* 0x040ff00000001824 */
[C---:B------:R-:W-:Y:S08]  /*79880*/  HMMA.16816.F32 R20, R28.reuse, R8, R20 ;  /* 0x000000081c14723c */ /* 0x040ff00000001814 */
[C---:B---3--:R-:W-:Y:S08]  /*79890*/  HMMA.16816.F32 R32, R28.reuse, R4, R32 ;  /* 0x000000041c20723c */ /* 0x048ff00000001820 */
[C---:B--2---:R-:W-:Y:S01]  /*798a0*/  HMMA.16816.F32 R44, R28.reuse, R52, R44 ;  /* 0x000000341c2c723c */ /* 0x044fe2000000182c */
[----:B------:R-:W-:Y:S07]  /*798b0*/  STL.64 [R1+0x5888], R54 ;  /* 0x0058883601007387 */ /* 0x000fee0000100a00 */
[----:B----4-:R-:W-:-:S15]  /*798c0*/  HMMA.16816.F32 R56, R28, R54, R56 ;  /* 0x000000361c38723c */ /* 0x010fde0000001838 */
[----:B------:R-:W-:-:S04]  /*798d0*/  NOP ;  /* 0x0000000000007918 */ /* 0x000fc80000000000 */
[----:B------:R-:W-:Y:S04]  /*798e0*/  STL.64 [R1+0x3d0], R56 ;  /* 0x0003d03801007387 */ /* 0x000fe80000100a00 */
[----:B------:R-:W-:Y:S04]  /*798f0*/  STL.64 [R1+0x3d8], R58 ;  /* 0x0003d83a01007387 */ /* 0x000fe80000100a00 */
[----:B------:R-:W-:Y:S04]  /*79900*/  STL.64 [R1+0x5880], R52 ;  /* 0x0058803401007387 */ /* 0x000fe80000100a00 */
[----:B------:R-:W-:Y:S04]  /*79910*/  STL.64 [R1+0x3c0], R44 ;  /* 0x0003c02c01007387 */ /* 0x000fe80000100a00 */
[----:B------:R-:W-:Y:S04]  /*79920*/  STL.64 [R1+0x3c8], R46 ;  /* 0x0003c82e01007387 */ /* 0x000fe80000100a00 */
[----:B------:R-:W-:Y:S04]  /*79930*/  STL [R1+0x5918], R50 ;  /* 0x0059183201007387 */ /* 0x000fe80000100800 */
[----:B------:R-:W-:Y:S04]  /*79940*/  STL [R1+0x58fc], R51 ;  /* 0x0058fc3301007387 */ /* 0x000fe80000100800 */
[----:B------:R-:W-:Y:S04]  /*79950*/  STL.64 [R1+0x3b0], R40 ;  /* 0x0003b02801007387 */ /* 0x000fe80000100a00 */
[----:B------:R-:W-:Y:S01]  /*79960*/  STL.64 [R1+0x3b8], R42 ;  /* 0x0003b82a01007387 */ /* 0x000fe20000100a00 */
[C---:B------:R-:W-:Y:S03]  /*79970*/  HMMA.16816.F32 R24, R28.reuse, R6, R24 ;  /* 0x000000061c18723c */ /* 0x040fe60000001818 */
[----:B------:R-:W-:Y:S04]  /*79980*/  STL.64 [R1+0x59a0], R48 ;  /* 0x0059a03001007387 */ /* 0x000fe80000100a00 */
[----:B------:R-:W-:Y:S04]  /*79990*/  STL [R1+0x591c], R3 ;  /* 0x00591c0301007387 */ /* 0x000fe80000100800 */
[----:B------:R-:W-:Y:S04]  /*799a0*/  STL.64 [R1+0x3a0], R36 ;  /* 0x0003a02401007387 */ /* 0x000fe80000100a00 */
[----:B------:R-:W-:Y:S04]  /*799b0*/  STL.64 [R1+0x3a8], R38 ;  /* 0x0003a82601007387 */ /* 0x000fe80000100a00 */
[----:B------:R-:W-:Y:S04]  /*799c0*/  STL.64 [R1+0x58a8], R6 ;  /* 0x0058a80601007387 */ /* 0x000fe80000100a00 */
[----:B------:R-:W-:Y:S04]  /*799d0*/  STL.64 [R1+0x390], R32 ;  /* 0x0003902001007387 */ /* 0x000fe80000100a00 */
[----:B------:R-:W-:Y:S04]  /*799e0*/  STL.64 [R1+0x398], R34 ;  /* 0x0003982201007387 */ /* 0x000fe80000100a00 */
[----:B------:R0:W-:Y:S02]  /*799f0*/  STL.64 [R1+0x58a0], R4 ;  /* 0x0058a00401007387 */ /* 0x0001e40000100a00 */
[C---:B0-----:R-:W-:Y:S02]  /*79a00*/  HMMA.16816.F32 R4, R28.reuse, R10, R16 ;  /* 0x0000000a1c04723c */ /* 0x041fe40000001810 */
[----:B------:R-:W-:Y:S04]  /*79a10*/  STL.64 [R1+0x380], R24 ;  /* 0x0003801801007387 */ /* 0x000fe80000100a00 */
[----:B------:R-:W-:Y:S04]  /*79a20*/  STL.64 [R1+0x388], R26 ;  /* 0x0003881a01007387 */ /* 0x000fe80000100a00 */
[----:B------:R-:W2:Y:S04]  /*79a30*/  LDL.LU R56, [R1+0x6e0] ;  /* 0x0006e00001387983 */ /* 0x000ea80000300800 */
[----:B------:R-:W-:Y:S04]  /*79a40*/  STL.64 [R1+0x370], R20 ;  /* 0x0003701401007387 */ /* 0x000fe80000100a00 */
[----:B------:R-:W-:Y:S04]  /*79a50*/  STL.64 [R1+0x378], R22 ;  /* 0x0003781601007387 */ /* 0x000fe80000100a00 */
[----:B------:R0:W-:Y:S04]  /*79a60*/  STL.64 [R1+0x360], R4 ;  /* 0x0003600401007387 */ /* 0x0001e80000100a00 */
[----:B------:R1:W-:Y:S04]  /*79a70*/  STL.64 [R1+0x368], R6 ;  /* 0x0003680601007387 */ /* 0x0003e80000100a00 */
[----:B------:R-:W2:Y:S04]  /*79a80*/  LDL.LU R57, [R1+0x6e4] ;  /* 0x0006e40001397983 */ /* 0x000ea80000300800 */
[----:B------:R-:W2:Y:S04]  /*79a90*/  LDL.LU R58, [R1+0x6e8] ;  /* 0x0006e800013a7983 */ /* 0x000ea80000300800 */
[----:B------:R-:W2:Y:S04]  /*79aa0*/  LDL.LU R59, [R1+0x6ec] ;  /* 0x0006ec00013b7983 */ /* 0x000ea80000300800 */
[----:B0-----:R-:W3:Y:S04]  /*79ab0*/  LDL.LU R4, [R1+0x6a0] ;  /* 0x0006a00001047983 */ /* 0x001ee80000300800 */
[----:B------:R-:W3:Y:S04]  /*79ac0*/  LDL.LU R5, [R1+0x6a4] ;  /* 0x0006a40001057983 */ /* 0x000ee80000300800 */
[----:B-1----:R-:W3:Y:S04]  /*79ad0*/  LDL.LU R6, [R1+0x6a8] ;  /* 0x0006a80001067983 */ /* 0x002ee80000300800 */
        /* <DEDUP_REMOVED lines=44> */
[----:B---3--:R-:W-:-:S15]  /*79da0*/  HMMA.16816.F32 R48, R28, R12, R48 ;  /* 0x0000000c1c30723c */ /* 0x008fde0000001830 */
[----:B------:R-:W-:-:S04]  /*79db0*/  NOP ;  /* 0x0000000000007918 */ /* 0x000fc80000000000 */
[----:B------:R0:W-:Y:S04]  /*79dc0*/  STL.64 [R1+0x350], R48 ;  /* 0x0003503001007387 */ /* 0x0001e80000100a00 */
[----:B------:R-:W-:Y:S04]  /*79dd0*/  STL.64 [R1+0x358], R50 ;  /* 0x0003583201007387 */ /* 0x000fe80000100a00 */
[----:B0-----:R-:W2:Y:S04]  /*79de0*/  LDL.LU.64 R48, [R1+0x59a0] ;  /* 0x0059a00001307983 */ /* 0x001ea80000300a00 */
        /* <DEDUP_REMOVED lines=20> */
[----:B------:R-:W3:Y:S04]  /*79f30*/  LDL.LU.64 R20, [R1+0x5970] ;  /* 0x0059700001147983 */ /* 0x000ee80000300a00 */
        /* <DEDUP_REMOVED lines=33> */
[----:B------:R-:W3:Y:S04]  /*7a150*/  LDL.LU.64 R32, [R1+0x5930] ;  /* 0x0059300001207983 */ /* 0x000ee80000300a00 */
[----:B------:R-:W-:Y:S04]  /*7a160*/  STL.64 [R1+0x5818], R26 ;  /* 0x0058181a01007387 */ /* 0x000fe80000100a00 */
[----:B------:R0:W-:Y:S04]  /*7a170*/  STL.64 [R1+0x5810], R24 ;  /* 0x0058101801007387 */ /* 0x0001e80000100a00 */
[----:B0-----:R-:W3:Y:S04]  /*7a180*/  LDL.LU R24, [R1+0x650] ;  /* 0x0006500001187983 */ /* 0x001ee80000300800 */
[----:B------:R-:W3:Y:S04]  /*7a190*/  LDL.LU R25, [R1+0x654] ;  /* 0x0006540001197983 */ /* 0x000ee80000300800 */
[----:B------:R-:W3:Y:S04]  /*7a1a0*/  LDL.LU R26, [R1+0x658] ;  /* 0x00065800011a7983 */ /* 0x000ee80000300800 */
[----:B------:R-:W3:Y:S01]  /*7a1b0*/  LDL.LU R27, [R1+0x65c] ;  /* 0x00065c00011b7983 */ /* 0x000ee20000300800 */
[C---:B------:R-:W-:Y:S08]  /*7a1c0*/  HMMA.16816.F32 R8, R28.reuse, R40, R8 ;  /* 0x000000281c08723c */ /* 0x040ff00000001808 */
[C---:B------:R-:W-:Y:S08]  /*7a1d0*/  HMMA.16816.F32 R4, R28.reuse, R42, R4 ;  /* 0x0000002a1c04723c */ /* 0x040ff00000001804 */
[C---:B--2---:R-:W-:Y:S08]  /*7a1e0*/  HMMA.16816.F32 R12, R28.reuse, R38, R12 ;  /* 0x000000261c0c723c */ /* 0x044ff0000000180c */
[C---:B----4-:R-:W-:Y:S08]  /*7a1f0*/  HMMA.16816.F32 R16, R28.reuse, R36, R16 ;  /* 0x000000241c10723c */ /* 0x050ff00000001810 */
[C---:B---3--:R-:W-:Y:S01]  /*7a200*/  HMMA.16816.F32 R20, R28.reuse, R34, R20 ;  /* 0x000000221c14723c */ /* 0x048fe20000001814 */
[----:B------:R-:W-:Y:S07]  /*7a210*/  STL.64 [R1+0x57f8], R34 ;  /* 0x0057f82201007387 */ /* 0x000fee0000100a00 */
        /* <DEDUP_REMOVED lines=17> */
[----:B------:R-:W-:Y:S01]  /*7a330*/  STL.64 [R1+0x280], R4 ;  /* 0x0002800401007387 */ /* 0x000fe20000100a00 */
[C---:B0-----:R-:W-:Y:S03]  /*7a340*/  HMMA.16816.F32 R8, R28.reuse, R44, R52 ;  /* 0x0000002c1c08723c */ /* 0x041fe60000001834 */
[----:B------:R0:W-:Y:S04]  /*7a350*/  STL.64 [R1+0x288], R6 ;  /* 0x0002880601007387 */ /* 0x0001e80000100a00 */
[----:B------:R-:W2:Y:S01]  /*7a360*/  LDL.LU R24, [R1+0x810] ;  /* 0x0008100001187983 */ /* 0x000ea20000300800 */
[----:B0-----:R-:W-:Y:S11]  /*7a370*/  HMMA.16816.F32 R4, R28, R46, R56 ;  /* 0x0000002e1c04723c */ /* 0x001ff60000001838 */
[----:B------:R0:W-:Y:S04]  /*7a380*/  STL.64 [R1+0x270], R8 ;  /* 0x0002700801007387 */ /* 0x0001e80000100a00 */
[----:B------:R1:W-:Y:S04]  /*7a390*/  STL.64 [R1+0x278], R10 ;  /* 0x0002780a01007387 */ /* 0x0003e80000100a00 */
[----:B------:R-:W-:Y:S04]  /*7a3a0*/  STL.64 [R1+0x260], R4 ;  /* 0x0002600401007387 */ /* 0x000fe80000100a00 */
[----:B------:R-:W-:Y:S04]  /*7a3b0*/  STL.64 [R1+0x268], R6 ;  /* 0x0002680601007387 */ /* 0x000fe80000100a00 */
[----:B------:R-:W2:Y:S04]  /*7a3c0*/  LDL.LU R25, [R1+0x814] ;  /* 0x0008140001197983 */ /* 0x000ea80000300800 */
[----:B------:R-:W3:Y:S04]  /*7a3d0*/  LDL.LU R26, [R1+0x818] ;  /* 0x00081800011a7983 */ /* 0x000ee80000300800 */
[----:B------:R-:W3:Y:S04]  /*7a3e0*/  LDL.LU R27, [R1+0x81c] ;  /* 0x00081c00011b7983 */ /* 0x000ee80000300800 */
[----:B---3--:R-:W-:Y:S04]  /*7a3f0*/  STL.64 [R1+0x58d8], R26 ;  /* 0x0058d81a01007387 */ /* 0x008fe80000100a00 */
[----:B--2---:R2:W-:Y:S04]  /*7a400*/  STL.64 [R1+0x58d0], R24 ;  /* 0x0058d01801007387 */ /* 0x0045e80000100a00 */
[----:B------:R-:W3:Y:S04]  /*7a410*/  LDL.LU R36, [R1+0x830] ;  /* 0x0008300001247983 */ /* 0x000ee80000300800 */
[----:B------:R-:W3:Y:S04]  /*7a420*/  LDL.LU R37, [R1+0x834] ;  /* 0x0008340001257983 */ /* 0x000ee80000300800 */
[----:B------:R-:W4:Y:S04]  /*7a430*/  LDL.LU R38, [R1+0x838] ;  /* 0x0008380001267983 */ /* 0x000f280000300800 */
[----:B------:R-:W4:Y:S04]  /*7a440*/  LDL.LU R39, [R1+0x83c] ;  /* 0x00083c0001277983 */ /* 0x000f280000300800 */
[----:B----4-:R-:W-:Y:S04]  /*7a450*/  STL.64 [R1+0x58e8], R38 ;  /* 0x0058e82601007387 */ /* 0x010fe80000100a00 */
[----:B---3--:R-:W-:Y:S04]  /*7a460*/  STL.64 [R1+0x58e0], R36 ;  /* 0x0058e02401007387 */ /* 0x008fe80000100a00 */
[----:B------:R-:W3:Y:S04]  /*7a470*/  LDL.LU R16, [R1+0x880] ;  /* 0x0008800001107983 */ /* 0x000ee80000300800 */
[----:B------:R-:W3:Y:S04]  /*7a480*/  LDL.LU R17, [R1+0x884] ;  /* 0x0008840001117983 */ /* 0x000ee80000300800 */
[----:B------:R-:W4:Y:S04]  /*7a490*/  LDL.LU R18, [R1+0x888] ;  /* 0x0008880001127983 */ /* 0x000f280000300800 */
[----:B------:R-:W4:Y:S01]  /*7a4a0*/  LDL.LU R19, [R1+0x88c] ;  /* 0x00088c0001137983 */ /* 0x000f220000300800 */
[----:B------:R-:W-:-:S02]  /*7a4b0*/  IMAD.MOV.U32 R59, RZ, RZ, R49 ;  /* 0x000000ffff3b7224 */ /* 0x000fc400078e0031 */
[----:B------:R-:W-:Y:S02]  /*7a4c0*/  IMAD.MOV.U32 R56, RZ, RZ, R0 ;  /* 0x000000ffff387224 */ /* 0x000fe400078e0000 */
[----:B------:R-:W-:Y:S01]  /*7a4d0*/  IMAD.MOV.U32 R57, RZ, RZ, R48 ;  /* 0x000000ffff397224 */ /* 0x000fe200078e0030 */
[----:B----4-:R-:W-:Y:S04]  /*7a4e0*/  STL.64 [R1+0x5908], R18 ;  /* 0x0059081201007387 */ /* 0x010fe80000100a00 */
[----:B---3--:R3:W-:Y:S04]  /*7a4f0*/  STL.64 [R1+0x5900], R16 ;  /* 0x0059001001007387 */ /* 0x0087e80000100a00 */
[----:B------:R-:W4:Y:S04]  /*7a500*/  LDL.LU R20, [R1+0x890] ;  /* 0x0008900001147983 */ /* 0x000f280000300800 */
[----:B------:R-:W4:Y:S04]  /*7a510*/  LDL.LU R21, [R1+0x894] ;  /* 0x0008940001157983 */ /* 0x000f280000300800 */
[----:B------:R-:W4:Y:S04]  /*7a520*/  LDL.LU R22, [R1+0x898] ;  /* 0x0008980001167983 */ /* 0x000f280000300800 */
[----:B------:R-:W4:Y:S04]  /*7a530*/  LDL.LU R23, [R1+0x89c] ;  /* 0x00089c0001177983 */ /* 0x000f280000300800 */
[----:B------:R-:W3:Y:S04]  /*7a540*/  LDL.LU R58, [R1] ;  /* 0x00000000013a7983 */ /* 0x000ee80000300800 */
[----:B------:R-:W3:Y:S04]  /*7a550*/  LDL.LU R49, [R1+0x5928] ;  /* 0x0059280001317983 */ /* 0x000ee80000300800 */
[----:B------:R-:W4:Y:S04]  /*7a560*/  LDL.LU R0, [R1+0x5924] ;  /* 0x0059240001007983 */ /* 0x000f280000300800 */
[----:B------:R-:W4:Y:S04]  /*7a570*/  LDL.LU R48, [R1+0x5920] ;  /* 0x0059200001307983 */ /* 0x000f280000300800 */
[----:B0-----:R-:W4:Y:S04]  /*7a580*/  LDL.LU R8, [R1+0x8b0] ;  /* 0x0008b00001087983 */ /* 0x001f280000300800 */
[----:B------:R-:W4:Y:S04]  /*7a590*/  LDL.LU R9, [R1+0x8b4] ;  /* 0x0008b40001097983 */ /* 0x000f280000300800 */
[----:B-1----:R-:W4:Y:S04]  /*7a5a0*/  LDL.LU R10, [R1+0x8b8] ;  /* 0x0008b800010a7983 */ /* 0x002f280000300800 */
[----:B------:R-:W4:Y:S04]  /*7a5b0*/  LDL.LU R11, [R1+0x8bc] ;  /* 0x0008bc00010b7983 */ /* 0x000f280000300800 */
[----:B------:R-:W4:Y:S04]  /*7a5c0*/  LDL.LU R14, [R1+0x10] ;  /* 0x00001000010e7983 */ /* 0x000f280000300800 */
[----:B--2---:R-:W2:Y:S04]  /*7a5d0*/  LDL.LU R24, [R1+0x8c0] ;  /* 0x0008c00001187983 */ /* 0x004ea80000300800 */
[----:B------:R-:W2:Y:S04]  /*7a5e0*/  LDL.LU R25, [R1+0x8c4] ;  /* 0x0008c40001197983 */ /* 0x000ea80000300800 */
[----:B------:R-:W2:Y:S04]  /*7a5f0*/  LDL.LU R26, [R1+0x8c8] ;  /* 0x0008c800011a7983 */ /* 0x000ea80000300800 */
[----:B------:R-:W2:Y:S04]  /*7a600*/  LDL.LU R27, [R1+0x8cc] ;  /* 0x0008cc00011b7983 */ /* 0x000ea80000300800 */
[----:B------:R-:W2:Y:S04]  /*7a610*/  LDL.LU R3, [R1+0x1824] ;  /* 0x0018240001037983 */ /* 0x000ea80000300800 */
[----:B------:R-:W2:Y:S04]  /*7a620*/  LDL.LU R51, [R1+0x1820] ;  /* 0x0018200001337983 */ /* 0x000ea80000300800 */
[----:B------:R-:W2:Y:S04]  /*7a630*/  LDL.LU R50, [R1+0x182c] ;  /* 0x00182c0001327983 */ /* 0x000ea80000300800 */
[----:B------:R-:W2:Y:S01]  /*7a640*/  LDL.LU R60, [R1+0x1828] ;  /* 0x00182800013c7983 */ /* 0x000ea20000300800 */
[----:B---3--:R-:W-:-:S02]  /*7a650*/  IMAD.MOV.U32 R15, RZ, RZ, R49 ;  /* 0x000000ffff0f7224 */ /* 0x008fc400078e0031 */
[----:B----4-:R-:W-:Y:S02]  /*7a660*/  IMAD.MOV.U32 R13, RZ, RZ, R0 ;  /* 0x000000ffff0d7224 */ /* 0x010fe400078e0000 */
[----:B------:R-:W-:Y:S02]  /*7a670*/  IMAD.MOV.U32 R12, RZ, RZ, R48 ;  /* 0x000000ffff0c7224 */ /* 0x000fe400078e0030 */
        /* <DEDUP_REMOVED lines=29> */
[----:B------:R0:W-:Y:S01]  /*7a850*/  STL.64 [R1+0x5800], R44 ;  /* 0x0058002c01007387 */ /* 0x0001e20000100a00 */
[----:B--2---:R-:W-:-:S02]  /*7a860*/  IMAD R51, R51, 0x100, R3 ;  /* 0x0000010033337824 */ /* 0x004fc400078e0203 */
[----:B------:R-:W-:Y:S01]  /*7a870*/  IMAD R60, R60, 0x100, R50 ;  /* 0x000001003c3c7824 */ /* 0x000fe200078e0232 */
[----:B0-----:R-:W2:Y:S04]  /*7a880*/  LDL.LU R44, [R1+0x850] ;  /* 0x00085000012c7983 */ /* 0x001ea80000300800 */
[----:B------:R-:W2:Y:S04]  /*7a890*/  LDL.LU R45, [R1+0x854] ;  /* 0x00085400012d7983 */ /* 0x000ea80000300800 */
[----:B------:R-:W2:Y:S04]  /*7a8a0*/  LDL.LU R46, [R1+0x858] ;  /* 0x00085800012e7983 */ /* 0x000ea80000300800 */
[----:B------:R-:W2:Y:S04]  /*7a8b0*/  LDL.LU R47, [R1+0x85c] ;  /* 0x00085c00012f7983 */ /* 0x000ea80000300800 */
[----:B------:R-:W2:Y:S04]  /*7a8c0*/  LDL.LU R3, [R1+0x591c] ;  /* 0x00591c0001037983 */ /* 0x000ea80000300800 */
[----:B------:R-:W2:Y:S01]  /*7a8d0*/  LDL.LU R50, [R1+0x5918] ;  /* 0x0059180001327983 */ /* 0x000ea20000300800 */
[----:B---3--:R-:W-:-:S03]  /*7a8e0*/  IMAD R61, R61, 0x100, R48 ;  /* 0x000001003d3d7824 */ /* 0x008fc600078e0230 */
[----:B------:R-:W3:Y:S01]  /*7a8f0*/  LDL.LU R48, [R1+0x5914] ;  /* 0x0059140001307983 */ /* 0x000ee20000300800 */
[----:B----4-:R-:W-:-:S03]  /*7a900*/  IMAD R0, R0, 0x100, R49 ;  /* 0x0000010000007824 */ /* 0x010fc600078e0231 */
[----:B------:R-:W3:Y:S02]  /*7a910*/  LDL.LU R49, [R1+0x5910] ;  /* 0x0059100001317983 */ /* 0x000ee40000300800 */
[----:B---3--:R-:W-:Y:S02]  /*7a920*/  HMMA.16816.F32 R28, R28, R48, R16 ;  /* 0x000000301c1c723c */ /* 0x008fe40000001810 */
[----:B------:R-:W3:Y:S04]  /*7a930*/  LDL.LU.64 R18, [R1+0x5908] ;  /* 0x0059080001127983 */ /* 0x000ee80000300a00 */
[----:B------:R-:W3:-:S13]  /*7a940*/  LDL.LU.64 R16, [R1+0x5900] ;  /* 0x0059000001107983 */ /* 0x000eda0000300a00 */
[----:B------:R0:W-:Y:S04]  /*7a950*/  STL.64 [R1+0x250], R28 ;  /* 0x0002501c01007387 */ /* 0x0001e80000100a00 */
[----:B------:R1:W-:Y:S01]  /*7a960*/  STL.64 [R1+0x258], R30 ;  /* 0x0002581e01007387 */ /* 0x0003e20000100a00 */
[----:B0-----:R-:W-:Y:S02]  /*7a970*/  F2FP.F16.E5M2.UNPACK_B R28, R51 ;  /* 0x00000033ff1c723e */ /* 0x001fe400020004ff */
[----:B------:R-:W-:Y:S01]  /*7a980*/  F2FP.F16.E5M2.UNPACK_B R29, R60 ;  /* 0x0000003cff1d723e */ /* 0x000fe200020004ff */
[----:B------:R-:W2:Y:S01]  /*7a990*/  LDL.LU R51, [R1+0x58fc] ;  /* 0x0058fc0001337983 */ /* 0x000ea20000300800 */
[----:B-1----:R-:W-:Y:S02]  /*7a9a0*/  F2FP.F16.E5M2.UNPACK_B R30, R61 ;  /* 0x0000003dff1e723e */ /* 0x002fe400020004ff */
[----:B------:R-:W-:Y:S01]  /*7a9b0*/  F2FP.F16.E5M2.UNPACK_B R31, R0 ;  /* 0x00000000ff1f723e */ /* 0x000fe200020004ff */
[----:B------:R-:W4:Y:S04]  /*7a9c0*/  LDL.LU R60, [R1+0x58f8] ;  /* 0x0058f800013c7983 */ /* 0x000f280000300800 */
[----:B------:R-:W4:Y:S02]  /*7a9d0*/  LDL.LU R61, [R1+0x58f4] ;  /* 0x0058f400013d7983 */ /* 0x000f240000300800 */
[C---:B------:R-:W-:Y:S02]  /*7a9e0*/  HMMA.16816.F32 R36, R28.reuse, R12, R36 ;  /* 0x0000000c1c24723c */ /* 0x040fe40000001824 */
[----:B------:R-:W2:Y:S06]  /*7a9f0*/  LDL.LU R0, [R1+0x58f0] ;  /* 0x0058f00001007983 */ /* 0x000eac0000300800 */
[C---:B------:R-:W-:Y:S08]  /*7aa00*/  HMMA.16816.F32 R12, R28.reuse, R14, R24 ;  /* 0x0000000e1c0c723c */ /* 0x040ff00000001818 */
[C---:B------:R-:W-:Y:S03]  /*7aa10*/  HMMA.16816.F32 R8, R28.reuse, R56, R8 ;  /* 0x000000381c08723c */ /* 0x040fe60000001808 */
[----:B------:R-:W-:Y:S05]  /*7aa20*/  STL.64 [R1+0x240], R36 ;  /* 0x0002402401007387 */ /* 0x000fea0000100a00 */
[C---:B------:R-:W-:Y:S01]  /*7aa30*/  HMMA.16816.F32 R56, R28.reuse, R58, R4 ;  /* 0x0000003a1c38723c */ /* 0x040fe20000001804 */
[----:B------:R0:W-:Y:S04]  /*7aa40*/  STL.64 [R1+0x248], R38 ;  /* 0x0002482601007387 */ /* 0x0001e80000100a00 */
[----:B0-----:R-:W2:Y:S04]  /*7aa50*/  LDL.LU.64 R38, [R1+0x58e8] ;  /* 0x0058e80001267983 */ /* 0x001ea80000300a00 */
[----:B------:R-:W2:Y:S04]  /*7aa60*/  LDL.LU.64 R36, [R1+0x58e0] ;  /* 0x0058e00001247983 */ /* 0x000ea80000300a00 */
[----:B------:R-:W2:Y:S04]  /*7aa70*/  LDL.LU.64 R26, [R1+0x58d8] ;  /* 0x0058d800011a7983 */ /* 0x000ea80000300a00 */
[----:B------:R-:W2:Y:S04]  /*7aa80*/  LDL.LU.64 R24, [R1+0x58d0] ;  /* 0x0058d00001187983 */ /* 0x000ea80000300a00 */
[----:B------:R-:W-:Y:S04]  /*7aa90*/  STL.64 [R1+0x230], R12 ;  /* 0x0002300c01007387 */ /* 0x000fe80000100a00 */
[----:B------:R0:W-:Y:S04]  /*7aaa0*/  STL.64 [R1+0x238], R14 ;  /* 0x0002380e01007387 */ /* 0x0001e80000100a00 */
[----:B0-----:R-:W2:Y:S04]  /*7aab0*/  LDL.LU.64 R14, [R1+0x58c8] ;  /* 0x0058c800010e7983 */ /* 0x001ea80000300a00 */
[----:B------:R-:W2:Y:S04]  /*7aac0*/  LDL.LU.64 R12, [R1+0x58c0] ;  /* 0x0058c000010c7983 */ /* 0x000ea80000300a00 */
[----:B------:R-:W-:Y:S04]  /*7aad0*/  STL.64 [R1+0x220], R8 ;  /* 0x0002200801007387 */ /* 0x000fe80000100a00 */
[----:B------:R0:W-:Y:S04]  /*7aae0*/  STL.64 [R1+0x228], R10 ;  /* 0x0002280a01007387 */ /* 0x0001e80000100a00 */
[----:B0-----:R-:W2:Y:S04]  /*7aaf0*/  LDL.LU.64 R10, [R1+0x58b8] ;  /* 0x0058b800010a7983 */ /* 0x001ea80000300a00 */
[----:B------:R-:W2:Y:S04]  /*7ab00*/  LDL.LU.64 R8, [R1+0x58b0] ;  /* 0x0058b00001087983 */ /* 0x000ea80000300a00 */
[----:B------:R-:W2:Y:S04]  /*7ab10*/  LDL.LU.64 R6, [R1+0x58a8] ;  /* 0x0058a80001067983 */ /* 0x000ea80000300a00 */
[----:B------:R-:W2:Y:S04]  /*7ab20*/  LDL.LU.64 R4, [R1+0x58a0] ;  /* 0x0058a00001047983 */ /* 0x000ea80000300a00 */
[----:B------:R-:W-:Y:S04]  /*7ab30*/  STL.64 [R1+0x210], R56 ;  /* 0x0002103801007387 */ /* 0x000fe80000100a00 */
[----:B------:R0:W-:Y:S04]  /*7ab40*/  STL.64 [R1+0x218], R58 ;  /* 0x0002183a01007387 */ /* 0x0001e80000100a00 */
[----:B0-----:R-:W3:Y:S04]  /*7ab50*/  LDL.LU.64 R58, [R1+0x5898] ;  /* 0x00589800013a7983 */ /* 0x001ee80000300a00 */
[----:B------:R-:W2:Y:S01]  /*7ab60*/  LDL.LU.64 R56, [R1+0x5890] ;  /* 0x0058900001387983 */ /* 0x000ea20000300a00 */
[----:B----4-:R-:W-:-:S15]  /*7ab70*/  HMMA.16816.F32 R20, R28, R60, R20 ;  /* 0x0000003c1c14723c */ /* 0x010fde0000001814 */
[----:B------:R-:W-:-:S04]  /*7ab80*/  NOP ;  /* 0x0000000000007918 */ /* 0x000fc80000000000 */
[----:B------:R0:W-:Y:S04]  /*7ab90*/  STL.64 [R1+0x200], R20 ;  /* 0x0002001401007387 */ /* 0x0001e80000100a00 */
[----:B------:R1:W-:Y:S04]  /*7aba0*/  STL.64 [R1+0x208], R22 ;  /* 0x0002081601007387 */ /* 0x0003e80000100a00 */
[----:B0-----:R-:W4:Y:S01]  /*7abb0*/  LDL.LU R20, [R1+0x800] ;  /* 0x0008000001147983 */ /* 0x001f220000300800 */
[C---:B---3--:R-:W-:Y:S08]  /*7abc0*/  HMMA.16816.F32 R16, R28.reuse, R58, R16 ;  /* 0x0000003a1c10723c */ /* 0x048ff00000001810 */
[C---:B--2---:R-:W-:Y:S11]  /*7abd0*/  HMMA.16816.F32 R56, R28.reuse, R56, R52 ;  /* 0x000000381c38723c */ /* 0x044ff60000001834 */
[----:B------:R0:W-:Y:S04]  /*7abe0*/  STL.64 [R1+0x1f0], R16 ;  /* 0x0001f01001007387 */ /* 0x0001e80000100a00 */
[----:B------:R2:W-:Y:S04]  /*7abf0*/  STL.64 [R1+0x1f8], R18 ;  /* 0x0001f81201007387 */ /* 0x0005e80000100a00 */
[----:B------:R-:W4:Y:S04]  /*7ac00*/  LDL.LU R21, [R1+0x804] ;  /* 0x0008040001157983 */ /* 0x000f280000300800 */
[----:B-1----:R-:W4:Y:S04]  /*7ac10*/  LDL.LU R22, [R1+0x808] ;  /* 0x0008080001167983 */ /* 0x002f280000300800 */
[----:B------:R-:W4:Y:S04]  /*7ac20*/  LDL.LU R23, [R1+0x80c] ;  /* 0x00080c0001177983 */ /* 0x000f280000300800 */
[----:B0-----:R-:W3:Y:S04]  /*7ac30*/  LDL.LU R16, [R1+0x7f0] ;  /* 0x0007f00001107983 */ /* 0x001ee80000300800 */
[----:B------:R-:W3:Y:S04]  /*7ac40*/  LDL.LU R17, [R1+0x7f4] ;  /* 0x0007f40001117983 */ /* 0x000ee80000300800 */
[----:B--2---:R-:W3:Y:S04]  /*7ac50*/  LDL.LU R18, [R1+0x7f8] ;  /* 0x0007f80001127983 */ /* 0x004ee80000300800 */
[----:B------:R-:W3:Y:S04]  /*7ac60*/  LDL.LU R19, [R1+0x7fc] ;  /* 0x0007fc0001137983 */ /* 0x000ee80000300800 */
[----:B------:R-:W2:Y:S04]  /*7ac70*/  LDL.LU.64 R54, [R1+0x5888] ;  /* 0x0058880001367983 */ /* 0x000ea80000300a00 */
[----:B------:R-:W2:Y:S04]  /*7ac80*/  LDL.LU.64 R52, [R1+0x5880] ;  /* 0x0058800001347983 */ /* 0x000ea80000300a00 */
[----:B------:R0:W-:Y:S04]  /*7ac90*/  STL.64 [R1+0x1e0], R56 ;  /* 0x0001e03801007387 */ /* 0x0001e80000100a00 */
[----:B------:R1:W-:Y:S04]  /*7aca0*/  STL.64 [R1+0x1e8], R58 ;  /* 0x0001e83a01007387 */ /* 0x0003e80000100a00 */
[----:B0-----:R-:W3:Y:S04]  /*7acb0*/  LDL.LU R56, [R1+0x860] ;  /* 0x0008600001387983 */ /* 0x001ee80000300800 */
[----:B------:R-:W3:Y:S04]  /*7acc0*/  LDL.LU R57, [R1+0x864] ;  /* 0x0008640001397983 */ /* 0x000ee80000300800 */
[----:B-1----:R-:W3:Y:S04]  /*7acd0*/  LDL.LU R58, [R1+0x868] ;  /* 0x00086800013a7983 */ /* 0x002ee80000300800 */
[----:B------:R-:W3:Y:S01]  /*7ace0*/  LDL.LU R59, [R1+0x86c] ;  /* 0x00086c00013b7983 */ /* 0x000ee20000300800 */
[C---:B------:R-:W-:Y:S08]  /*7acf0*/  HMMA.16816.F32 R40, R28.reuse, R50, R40 ;  /* 0x000000321c28723c */ /* 0x040ff00000001828 */
[C---:B------:R-:W-:Y:S08]  /*7ad00*/  HMMA.16816.F32 R36, R28.reuse, R2, R36 ;  /* 0x000000021c24723c */ /* 0x040ff00000001824 */
[C---:B------:R-:W-:Y:S08]  /*7ad10*/  HMMA.16816.F32 R32, R28.reuse, R4, R32 ;  /* 0x000000041c20723c */ /* 0x040ff00000001820 */
[C---:B------:R-:W-:Y:S08]  /*7ad20*/  HMMA.16816.F32 R24, R28.reuse, R6, R24 ;  /* 0x000000061c18723c */ /* 0x040ff00000001818 */
[C---:B--2---:R-:W-:Y:S08]  /*7ad30*/  HMMA.16816.F32 R44, R28.reuse, R52, R44 ;  /* 0x000000341c2c723c */ /* 0x044ff0000000182c */
[----:B---3--:R-:W-:-:S15]  /*7ad40*/  HMMA.16816.F32 R56, R28, R54, R56 ;  /* 0x000000361c38723c */ /* 0x008fde0000001838 */
        /* <DEDUP_REMOVED lines=9> */
[----:B------:R-:W2:Y:S04]  /*7ade0*/  LDL.LU R4, [R1+0x6f0] ;  /* 0x0006f00001047983 */ /* 0x000ea80000300800 */
[----:B------:R-:W-:Y:S04]  /*7adf0*/  STL.64 [R1+0x190], R32 ;  /* 0x0001902001007387 */ /* 0x000fe80000100a00 */
[----:B------:R-:W-:Y:S04]  /*7ae00*/  STL.64 [R1+0x198], R34 ;  /* 0x0001982201007387 */ /* 0x000fe80000100a00 */
[----:B------:R-:W-:Y:S04]  /*7ae10*/  STL.64 [R1+0x180], R24 ;  /* 0x0001801801007387 */ /* 0x000fe80000100a00 */
[----:B------:R-:W-:Y:S04]  /*7ae20*/  STL.64 [R1+0x188], R26 ;  /* 0x0001881a01007387 */ /* 0x000fe80000100a00 */
[----:B------:R-:W2:Y:S04]  /*7ae30*/  LDL.LU R5, [R1+0x6f4] ;  /* 0x0006f40001057983 */ /* 0x000ea80000300800 */
[----:B------:R-:W3:Y:S04]  /*7ae40*/  LDL.LU R6, [R1+0x6f8] ;  /* 0x0006f80001067983 */ /* 0x000ee80000300800 */
[----:B------:R-:W3:Y:S04]  /*7ae50*/  LDL.LU R7, [R1+0x6fc] ;  /* 0x0006fc0001077983 */ /* 0x000ee80000300800 */
[----:B---3--:R-:W-:Y:S04]  /*7ae60*/  STL.64 [R1+0x5828], R6 ;  /* 0x0058280601007387 */ /* 0x008fe80000100a00 */
[----:B--2---:R0:W-:Y:S04]  /*7ae70*/  STL.64 [R1+0x5820], R4 ;  /* 0x0058200401007387 */ /* 0x0041e80000100a00 */
[----:B------:R-:W2:Y:S04]  /*7ae80*/  LDL.LU R2, [R1+0x184c] ;  /* 0x00184c0001027983 */ /* 0x000ea80000300800 */
[----:B------:R-:W2:Y:S04]  /*7ae90*/  LDL.LU R3, [R1+0x1848] ;  /* 0x0018480001037983 */ /* 0x000ea80000300800 */
[----:B------:R-:W3:Y:S04]  /*7aea0*/  LDL.LU R50, [R1+0x1854] ;  /* 0x0018540001327983 */ /* 0x000ee80000300800 */
[----:B------:R-:W3:Y:S01]  /*7aeb0*/  LDL.LU R51, [R1+0x1850] ;  /* 0x0018500001337983 */ /* 0x000ee20000300800 */
[C---:B----4-:R-:W-:Y:S03]  /*7aec0*/  HMMA.16816.F32 R20, R28.reuse, R8, R20 ;  /* 0x000000081c14723c */ /* 0x050fe60000001814 */
[----:B---3--:R-:W-:Y:S04]  /*7aed0*/  STL.64 [R1+0x5850], R50 ;  /* 0x0058503201007387 */ /* 0x008fe80000100a00 */
[----:B------:R-:W-:Y:S04]  /*7aee0*/  STL.64 [R1+0x5848], R48 ;  /* 0x0058483001007387 */ /* 0x000fe80000100a00 */
[----:B------:R-:W3:Y:S04]  /*7aef0*/  LDL.LU R52, [R1+0x185c] ;  /* 0x00185c0001347983 */ /* 0x000ee80000300800 */
[----:B------:R-:W3:Y:S04]  /*7af00*/  LDL.LU R53, [R1+0x1858] ;  /* 0x0018580001357983 */ /* 0x000ee80000300800 */
[----:B------:R-:W4:Y:S04]  /*7af10*/  LDL.LU R54, [R1+0x1864] ;  /* 0x0018640001367983 */ /* 0x000f280000300800 */
[----:B------:R-:W4:Y:S01]  /*7af20*/  LDL.LU R55, [R1+0x1860] ;  /* 0x0018600001377983 */ /* 0x000f220000300800 */
[----:B0-----:R-:W-:Y:S01]  /*7af30*/  HMMA.16816.F32 R4, R28, R10, R16 ;  /* 0x0000000a1c04723c */ /* 0x001fe20000001810 */
[----:B------:R-:W-:-:S02]  /*7af40*/  IMAD.MOV.U32 R59, RZ, RZ, R0 ;  /* 0x000000ffff3b7224 */ /* 0x000fc400078e0000 */
[----:B----4-:R-:W-:Y:S04]  /*7af50*/  STL.64 [R1+0x5870], R54 ;  /* 0x0058703601007387 */ /* 0x010fe80000100a00 */
[----:B---3--:R0:W-:Y:S04]  /*7af60*/  STL.64 [R1+0x5868], R52 ;  /* 0x0058683401007387 */ /* 0x0081e80000100a00 */
[----:B------:R-:W3:Y:S04]  /*7af70*/  LDL.LU R56, [R1+0x6c0] ;  /* 0x0006c00001387983 */ /* 0x000ee80000300800 */
[----:B------:R-:W3:Y:S04]  /*7af80*/  LDL.LU R57, [R1+0x6c4] ;  /* 0x0006c40001397983 */ /* 0x000ee80000300800 */
[----:B------:R-:W3:Y:S04]  /*7af90*/  LDL.LU R58, [R1+0x6c8] ;  /* 0x0006c800013a7983 */ /* 0x000ee80000300800 */
[----:B------:R-:W4:Y:S04]  /*7afa0*/  LDL.LU R0, [R1+0x587c] ;  /* 0x00587c0001007983 */ /* 0x000f280000300800 */
[----:B------:R-:W2:Y:S04]  /*7afb0*/  LDL.LU R32, [R1+0x770] ;  /* 0x0007700001207983 */ /* 0x000ea80000300800 */
[----:B------:R1:W-:Y:S04]  /*7afc0*/  STL.64 [R1+0x170], R20 ;  /* 0x0001701401007387 */ /* 0x0003e80000100a00 */
[----:B------:R0:W-:Y:S04]  /*7afd0*/  STL.64 [R1+0x178], R22 ;  /* 0x0001781601007387 */ /* 0x0001e80000100a00 */
[----:B------:R0:W-:Y:S04]  /*7afe0*/  STL.64 [R1+0x160], R4 ;  /* 0x0001600401007387 */ /* 0x0001e80000100a00 */
[----:B------:R0:W-:Y:S04]  /*7aff0*/  STL.64 [R1+0x168], R6 ;  /* 0x0001680601007387 */ /* 0x0001e80000100a00 */
[----:B------:R-:W2:Y:S04]  /*7b000*/  LDL.LU R33, [R1+0x774] ;  /* 0x0007740001217983 */ /* 0x000ea80000300800 */
[----:B------:R-:W2:Y:S04]  /*7b010*/  LDL.LU R34, [R1+0x778] ;  /* 0x0007780001227983 */ /* 0x000ea80000300800 */
[----:B------:R-:W2:Y:S04]  /*7b020*/  LDL.LU R35, [R1+0x77c] ;  /* 0x00077c0001237983 */ /* 0x000ea80000300800 */
[----:B------:R-:W2:Y:S04]  /*7b030*/  LDL.LU R16, [R1+0x7d0] ;  /* 0x0007d00001107983 */ /* 0x000ea80000300800 */
[----:B------:R-:W2:Y:S04]  /*7b040*/  LDL.LU R17, [R1+0x7d4] ;  /* 0x0007d40001117983 */ /* 0x000ea80000300800 */
[----:B------:R-:W2:Y:S04]  /*7b050*/  LDL.LU R18, [R1+0x7d8] ;  /* 0x0007d80001127983 */ /* 0x000ea80000300800 */
[----:B------:R-:W2:Y:S04]  /*7b060*/  LDL.LU R19, [R1+0x7dc] ;  /* 0x0007dc0001137983 */ /* 0x000ea80000300800 */
[----:B0-----:R-:W2:Y:S04]  /*7b070*/  LDL.LU R52, [R1+0x7e0] ;  /* 0x0007e00001347983 */ /* 0x001ea80000300800 */
[----:B------:R-:W2:Y:S04]  /*7b080*/  LDL.LU R53, [R1+0x7e4] ;  /* 0x0007e40001357983 */ /* 0x000ea80000300800 */
[----:B------:R-:W2:Y:S04]  /*7b090*/  LDL.LU R54, [R1+0x7e8] ;  /* 0x0007e80001367983 */ /* 0x000ea80000300800 */
[----:B------:R-:W2:Y:S04]  /*7b0a0*/  LDL.LU R55, [R1+0x7ec] ;  /* 0x0007ec0001377983 */ /* 0x000ea80000300800 */
        /* <DEDUP_REMOVED lines=31> */
[----:B----4-:R-:W-:-:S03]  /*7b2a0*/  IMAD.MOV.U32 R11, RZ, RZ, R0 ;  /* 0x000000ffff0b7224 */ /* 0x010fc600078e0000 */
[----:B------:R-:W4:Y:S01]  /*7b2b0*/  LDL.LU R0, [R1+0x5878] ;  /* 0x0058780001007983 */ /* 0x000f220000300800 */
[C---:B--2---:R-:W-:Y:S08]  /*7b2c0*/  HMMA.16816.F32 R52, R28.reuse, R12, R52 ;  /* 0x0000000c1c34723c */ /* 0x044ff00000001834 */
[C---:B------:R-:W-:Y:S11]  /*7b2d0*/  HMMA.16816.F32 R12, R28.reuse, R14, R16 ;  /* 0x0000000e1c0c723c */ /* 0x040ff60000001810 */
[----:B------:R-:W-:Y:S04]  /*7b2e0*/  STL.64 [R1+0x150], R52 ;  /* 0x0001503401007387 */ /* 0x000fe80000100a00 */
[----:B------:R0:W-:Y:S04]  /*7b2f0*/  STL.64 [R1+0x158], R54 ;  /* 0x0001583601007387 */ /* 0x0001e80000100a00 */
[----:B0-----:R-:W2:Y:S04]  /*7b300*/  LDL.LU.64 R54, [R1+0x5870] ;  /* 0x0058700001367983 */ /* 0x001ea80000300a00 */
[----:B------:R-:W2:Y:S04]  /*7b310*/  LDL.LU.64 R52, [R1+0x5868] ;  /* 0x0058680001347983 */ /* 0x000ea80000300a00 */
[----:B------:R-:W2:Y:S04]  /*7b320*/  LDL.LU.64 R18, [R1+0x5860] ;  /* 0x0058600001127983 */ /* 0x000ea80000300a00 */
[----:B------:R-:W3:Y:S04]  /*7b330*/  LDL.LU.64 R16, [R1+0x5858] ;  /* 0x0058580001107983 */ /* 0x000ee80000300a00 */
[----:B------:R0:W-:Y:S04]  /*7b340*/  STL.64 [R1+0x140], R12 ;  /* 0x0001400c01007387 */ /* 0x0001e80000100a00 */
[----:B------:R1:W-:Y:S04]  /*7b350*/  STL.64 [R1+0x148], R14 ;  /* 0x0001480e01007387 */ /* 0x0003e80000100a00 */
[----:B0-----:R-:W4:Y:S04]  /*7b360*/  LDL.LU R12, [R1+0x710] ;  /* 0x00071000010c7983 */ /* 0x001f280000300800 */
[----:B------:R-:W4:Y:S04]  /*7b370*/  LDL.LU R13, [R1+0x714] ;  /* 0x00071400010d7983 */ /* 0x000f280000300800 */
[----:B-1----:R-:W4:Y:S04]  /*7b380*/  LDL.LU R14, [R1+0x718] ;  /* 0x00071800010e7983 */ /* 0x002f280000300800 */
[----:B------:R-:W4:Y:S01]  /*7b390*/  LDL.LU R15, [R1+0x71c] ;  /* 0x00071c00010f7983 */ /* 0x000f220000300800 */
[C---:B---3--:R-:W-:Y:S08]  /*7b3a0*/  HMMA.16816.F32 R48, R28.reuse, R16, R48 ;  /* 0x000000101c30723c */ /* 0x048ff00000001830 */
[----:B--2---:R-:W-:Y:S11]  /*7b3b0*/  HMMA.16816.F32 R16, R28, R18, R20 ;  /* 0x000000121c10723c */ /* 0x004ff60000001814 */
[----:B------:R-:W-:Y:S04]  /*7b3c0*/  STL.64 [R1+0x130], R48 ;  /* 0x0001303001007387 */ /* 0x000fe80000100a00 */
[----:B------:R0:W-:Y:S04]  /*7b3d0*/  STL.64 [R1+0x138], R50 ;  /* 0x0001383201007387 */ /* 0x0001e80000100a00 */
[----:B0-----:R-:W2:Y:S04]  /*7b3e0*/  LDL.LU.64 R50, [R1+0x5850] ;  /* 0x0058500001327983 */ /* 0x001ea80000300a00 */
[----:B------:R-:W3:Y:S04]  /*7b3f0*/  LDL.LU.64 R48, [R1+0x5848] ;  /* 0x0058480001307983 */ /* 0x000ee80000300a00 */
[----:B------:R-:W2:Y:S04]  /*7b400*/  LDL.LU.64 R22, [R1+0x5840] ;  /* 0x0058400001167983 */ /* 0x000ea80000300a00 */
[----:B------:R-:W2:Y:S04]  /*7b410*/  LDL.LU.64 R20, [R1+0x5838] ;  /* 0x0058380001147983 */ /* 0x000ea80000300a00 */
[----:B------:R0:W-:Y:S04]  /*7b420*/  STL.64 [R1+0x120], R16 ;  /* 0x0001201001007387 */ /* 0x0001e80000100a00 */
[----:B------:R4:W-:Y:S04]  /*7b430*/  STL.64 [R1+0x128], R18 ;  /* 0x0001281201007387 */ /* 0x0009e80000100a00 */
[----:B0-----:R-:W3:Y:S04]  /*7b440*/  LDL.LU R16, [R1+0x720] ;  /* 0x0007200001107983 */ /* 0x001ee80000300800 */
[----:B------:R-:W3:Y:S01]  /*7b450*/  LDL.LU R17, [R1+0x724] ;  /* 0x0007240001117983 */ /* 0x000ee20000300800 */
[----:B----4-:R-:W-:-:S03]  /*7b460*/  IMAD.MOV.U32 R19, RZ, RZ, R0 ;  /* 0x000000ffff137224 */ /* 0x010fc600078e0000 */
[----:B------:R-:W3:Y:S04]  /*7b470*/  LDL.LU R18, [R1+0x728] ;  /* 0x0007280001127983 */ /* 0x000ee80000300800 */
[----:B------:R-:W4:Y:S04]  /*7b480*/  LDL.LU R0, [R1+0x5830] ;  /* 0x0058300001007983 */ /* 0x000f280000300800 */
[----:B------:R-:W3:Y:S04]  /*7b490*/  LDL R60, [R1+0xc58] ;  /* 0x000c5800013c7983 */ /* 0x000ee80000100800 */
[----:B------:R-:W3:Y:S01]  /*7b4a0*/  LDL R61, [R1+0xc5c] ;  /* 0x000c5c00013d7983 */ /* 0x000ee20000100800 */
        /* <DEDUP_REMOVED lines=26> */
[----:B-1----:R-:W3:Y:S01]  /*7b650*/  LDL.LU R26, [R1+0x748] ;  /* 0x00074800011a7983 */ /* 0x002ee20000300800 */
[C---:B--2---:R-:W-:Y:S08]  /*7b660*/  HMMA.16816.F32 R40, R28.reuse, R32, R40 ;  /* 0x000000201c28723c */ /* 0x044ff00000001828 */
[C---:B------:R-:W-:Y:S11]  /*7b670*/  HMMA.16816.F32 R32, R28.reuse, R34, R36 ;  /* 0x000000221c20723c */ /* 0x040ff60000001824 */
[----:B------:R-:W-:Y:S04]  /*7b680*/  STL.64 [R1+0xc0], R40 ;  /* 0x0000c02801007387 */ /* 0x000fe80000100a00 */
[----:B------:R0:W-:Y:S04]  /*7b690*/  STL.64 [R1+0xc8], R42 ;  /* 0x0000c82a01007387 */ /* 0x0001e80000100a00 */
[----:B0-----:R-:W2:Y:S04]  /*7b6a0*/  LDL.LU.64 R42, [R1+0x57e8] ;  /* 0x0057e800012a7983 */ /* 0x001ea80000300a00 */
[----:B------:R-:W2:Y:S04]  /*7b6b0*/  LDL.LU.64 R40, [R1+0x57e0] ;  /* 0x0057e00001287983 */ /* 0x000ea80000300a00 */
[----:B------:R-:W2:Y:S04]  /*7b6c0*/  LDL.LU.64 R38, [R1+0x57d8] ;  /* 0x0057d80001267983 */ /* 0x000ea80000300a00 */
[----:B------:R-:W2:Y:S01]  /*7b6d0*/  LDL.LU.64 R36, [R1+0x57d0] ;  /* 0x0057d00001247983 */ /* 0x000ea20000300a00 */
[----:B----4-:R-:W-:Y:S01]  /*7b6e0*/  IMAD.MOV.U32 R27, RZ, RZ, R0 ;  /* 0x000000ffff1b7224 */ /* 0x010fe200078e0000 */
[C---:B------:R-:W-:Y:S08]  /*7b6f0*/  HMMA.16816.F32 R8, R28.reuse, R44, R8 ;  /* 0x0000002c1c08723c */ /* 0x040ff00000001808 */
[----:B------:R-:W-:Y:S01]  /*7b700*/  HMMA.16816.F32 R4, R28, R46, R4 ;  /* 0x0000002e1c04723c */ /* 0x000fe20000001804 */
[----:B---3--:R-:W-:-:S02]  /*7b710*/  F2FP.F16.E5M2.UNPACK_B R46, R60 ;  /* 0x0000003cff2e723e */ /* 0x008fc400020004ff */
[----:B------:R-:W-:-:S05]  /*7b720*/  F2FP.F16.E5M2.UNPACK_B R47, R61 ;  /* 0x0000003dff2f723e */ /* 0x000fca00020004ff */
[C---:B--2---:R-:W-:Y:S08]  /*7b730*/  HMMA.16816.F32 R16, R28.reuse, R40, R16 ;  /* 0x000000281c10723c */ /* 0x044ff00000001810 */
[C---:B------:R-:W-:Y:S08]  /*7b740*/  HMMA.16816.F32 R24, R28.reuse, R36, R24 ;  /* 0x000000241c18723c */ /* 0x040ff00000001818 */
[C---:B------:R-:W-:Y:S08]  /*7b750*/  HMMA.16816.F32 R20, R28.reuse, R38, R20 ;  /* 0x000000261c14723c */ /* 0x040ff00000001814 */
[----:B------:R-:W-:Y:S03]  /*7b760*/  HMMA.16816.F32 R12, R28, R42, R12 ;  /* 0x0000002a1c0c723c */ /* 0x000fe6000000180c */
[----:B------:R-:W-:Y:S01]  /*7b770*/  IMAD.MOV.U32 R0, RZ, RZ, R27 ;  /* 0x000000ffff007224 */ /* 0x000fe200078e001b */
[----:B------:R-:W-:Y:S04]  /*7b780*/  STL.64 [R1+0xa0], R24 ;  /* 0x0000a01801007387 */ /* 0x000fe80000100a00 */
        /* <DEDUP_REMOVED lines=8> */
[----:B------:R-:W-:Y:S04]  /*7b810*/  STL [R1+0x78], R18 ;  /* 0x0000781201007387 */ /* 0x000fe80000100800 */
[----:B------:R0:W-:Y:S04]  /*7b820*/  STL [R1+0x54f8], R0 ;  /* 0x0054f80001007387 */ /* 0x0001e80000100800 */
[----:B------:R-:W-:Y:S04]  /*7b830*/  STL.64 [R1+0x50], R8 ;  /* 0x0000500801007387 */ /* 0x000fe80000100a00 */
[----:B------:R-:W-:Y:S01]  /*7b840*/  STL.64 [R1+0x60], R12 ;  /* 0x0000600c01007387 */ /* 0x000fe20000100a00 */
[----:B0-----:R-:W-:-:S03]  /*7b850*/  IMAD.MOV.U32 R0, RZ, RZ, R11 ;  /* 0x000000ffff007224 */ /* 0x001fc600078e000b */
[----:B------:R-:W-:Y:S04]  /*7b860*/  STL.64 [R1+0x68], R14 ;  /* 0x0000680e01007387 */ /* 0x000fe80000100a00 */
[----:B------:R0:W-:Y:S02]  /*7b870*/  STL [R1+0x58], R10 ;  /* 0x0000580a01007387 */ /* 0x0001e40000100800 */
[----:B0-----:R-:W-:Y:S02]  /*7b880*/  HMMA.16816.F32 R8, R28, R48, R56 ;  /* 0x000000301c08723c */ /* 0x001fe40000001838 */
[----:B------:R0:W-:Y:S04]  /*7b890*/  STL [R1+0x5510], R0 ;  /* 0x0055100001007387 */ /* 0x0001e80000100800 */
[----:B------:R-:W-:Y:S04]  /*7b8a0*/  STL.64 [R1+0x40], R4 ;  /* 0x0000400401007387 */ /* 0x000fe80000100a00 */
[----:B------:R-:W-:Y:S09]  /*7b8b0*/  STL.64 [R1+0x48], R6 ;  /* 0x0000480601007387 */ /* 0x000ff20000100a00 */
[----:B0-----:R-:W-:Y:S01]  /*7b8c0*/  IMAD.MOV.U32 R0, RZ, RZ, R11 ;  /* 0x000000ffff007224 */ /* 0x001fe200078e000b */
[----:B------:R0:W-:Y:S04]  /*7b8d0*/  STL.64 [R1+0x30], R8 ;  /* 0x0000300801007387 */ /* 0x0001e80000100a00 */
[----:B------:R1:W-:Y:S04]  /*7b8e0*/  STL [R1+0x38], R10 ;  /* 0x0000380a01007387 */ /* 0x0003e80000100800 */
[----:B------:R-:W-:Y:S04]  /*7b8f0*/  STL [R1+0x5548], R0 ;  /* 0x0055480001007387 */ /* 0x000fe80000100800 */
[----:B0-----:R-:W2:Y:S04]  /*7b900*/  LDL.LU R8, [R1+0x9d0] ;  /* 0x0009d00001087983 */ /* 0x001ea80000300800 */
[----:B------:R-:W2:Y:S04]  /*7b910*/  LDL.LU R9, [R1+0x9d4] ;  /* 0x0009d40001097983 */ /* 0x000ea80000300800 */
[----:B------:R-:W-:Y:S04]  /*7b920*/  STL [R1+0x18], R46 ;  /* 0x0000182e01007387 */ /* 0x000fe80000100800 */
[----:B-1----:R-:W3:Y:S04]  /*7b930*/  LDL.LU R10, [R1+0x9d8] ;  /* 0x0009d800010a7983 */ /* 0x002ee80000300800 */
[----:B------:R-:W-:Y:S04]  /*7b940*/  STL [R1+0x1c], R47 ;  /* 0x00001c2f01007387 */ /* 0x000fe80000100800 */
[----:B------:R-:W3:Y:S01]  /*7b950*/  LDL.LU R11, [R1+0x9dc] ;  /* 0x0009dc00010b7983 */ /* 0x000ee20000300800 */
[----:B------:R-:W-:-:S02]  /*7b960*/  IMAD R2, R3, 0x100, R2 ;  /* 0x0000010003027824 */ /* 0x000fc400078e0202 */
[----:B------:R-:W-:Y:S01]  /*7b970*/  IMAD R3, R51, 0x100, R50 ;  /* 0x0000010033037824 */ /* 0x000fe200078e0232 */
        /* <DEDUP_REMOVED lines=18> */
[----:B------:R-:W3:Y:S04]  /*7baa0*/  LDL R49, [R1+0xc78] ;  /* 0x000c780001317983 */ /* 0x000ee80000100800 */
[----:B------:R-:W3:Y:S04]  /*7bab0*/  LDL.LU R36, [R1+0x930] ;  /* 0x0009300001247983 */ /* 0x000ee80000300800 */
[----:B------:R-:W3:Y:S04]  /*7bac0*/  LDL.LU R37, [R1+0x934] ;  /* 0x0009340001257983 */ /* 0x000ee80000300800 */
[----:B------:R-:W3:Y:S04]  /*7bad0*/  LDL.LU R38, [R1+0x938] ;  /* 0x0009380001267983 */ /* 0x000ee80000300800 */
[----:B------:R-:W3:Y:S04]  /*7bae0*/  LDL.LU R39, [R1+0x93c] ;  /* 0x00093c0001277983 */ /* 0x000ee80000300800 */
[----:B------:R-:W3:Y:S04]  /*7baf0*/  LDL R44, [R1+0xc7c] ;  /* 0x000c7c00012c7983 */ /* 0x000ee80000100800 */
[----:B------:R-:W3:Y:S04]  /*7bb00*/  LDL R45, [R1+0xc98] ;  /* 0x000c9800012d7983 */ /* 0x000ee80000100800 */
[----:B------:R-:W3:Y:S04]  /*7bb10*/  LDL.LU R40, [R1+0x920] ;  /* 0x0009200001287983 */ /* 0x000ee80000300800 */
[----:B------:R-:W3:Y:S04]  /*7bb20*/  LDL.LU R41, [R1+0x924] ;  /* 0x0009240001297983 */ /* 0x000ee80000300800 */
[----:B------:R-:W3:Y:S04]  /*7bb30*/  LDL.LU R42, [R1+0x928] ;  /* 0x00092800012a7983 */ /* 0x000ee80000300800 */
[----:B------:R-:W4:Y:S04]  /*7bb40*/  LDL.LU R43, [R1+0x92c] ;  /* 0x00092c00012b7983 */ /* 0x000f280000300800 */
[----:B------:R-:W4:Y:S04]  /*7bb50*/  LDL R6, [R1+0xc9c] ;  /* 0x000c9c0001067983 */ /* 0x000f280000100800 */
[----:B------:R-:W4:Y:S04]  /*7bb60*/  LDL R7, [R1+0xcc8] ;  /* 0x000cc80001077983 */ /* 0x000f280000100800 */
[----:B------:R-:W4:Y:S04]  /*7bb70*/  LDL R50, [R1+0xccc] ;  /* 0x000ccc0001327983 */ /* 0x000f280000100800 */
[----:B------:R-:W4:Y:S04]  /*7bb80*/  LDL R60, [R1+0xcb8] ;  /* 0x000cb800013c7983 */ /* 0x000f280000100800 */
[----:B------:R-:W4:Y:S04]  /*7bb90*/  LDL R61, [R1+0xcbc] ;  /* 0x000cbc00013d7983 */ /* 0x000f280000100800 */
[----:B------:R-:W4:Y:S04]  /*7bba0*/  LDL R58, [R1+0xc68] ;  /* 0x000c6800013a7983 */ /* 0x000f280000100800 */
[----:B------:R-:W4:Y:S04]  /*7bbb0*/  LDL.LU R24, [R1+0x960] ;  /* 0x0009600001187983 */ /* 0x000f280000300800 */
[----:B------:R-:W4:Y:S04]  /*7bbc0*/  LDL.LU R25, [R1+0x964] ;  /* 0x0009640001197983 */ /* 0x000f280000300800 */
[----:B------:R-:W4:Y:S04]  /*7bbd0*/  LDL.LU R26, [R1+0x968] ;  /* 0x00096800011a7983 */ /* 0x000f280000300800 */
[----:B------:R-:W4:Y:S04]  /*7bbe0*/  LDL.LU R27, [R1+0x96c] ;  /* 0x00096c00011b7983 */ /* 0x000f280000300800 */
[----:B------:R-:W4:Y:S04]  /*7bbf0*/  LDL R59, [R1+0xc6c] ;  /* 0x000c6c00013b7983 */ /* 0x000f280000100800 */
[----:B------:R-:W4:Y:S04]  /*7bc00*/  LDL R56, [R1+0xc88] ;  /* 0x000c880001387983 */ /* 0x000f280000100800 */
[----:B------:R-:W4:Y:S01]  /*7bc10*/  LDL R57, [R1+0xc8c] ;  /* 0x000c8c0001397983 */ /* 0x000f220000100800 */
[----:B------:R-:W-:-:S02]  /*7bc20*/  IMAD R4, R53, 0x100, R52 ;  /* 0x0000010035047824 */ /* 0x000fc400078e0234 */
[----:B------:R-:W-:Y:S02]  /*7bc30*/  IMAD R5, R55, 0x100, R54 ;  /* 0x0000010037057824 */ /* 0x000fe400078e0236 */
[----:B------:R-:W4:Y:S01]  /*7bc40*/  LDL R54, [R1+0xca8] ;  /* 0x000ca80001367983 */ /* 0x000f220000100800 */
[----:B------:R-:W-:-:S03]  /*7bc50*/  F2FP.F16.E5M2.UNPACK_B R28, R2 ;  /* 0x00000002ff1c723e */ /* 0x000fc600020004ff */
[----:B------:R-:W4:Y:S01]  /*7bc60*/  LDL.LU R12, [R1+0x9c0] ;  /* 0x0009c000010c7983 */ /* 0x000f220000300800 */
[----:B------:R-:W-:-:S03]  /*7bc70*/  F2FP.F16.E5M2.UNPACK_B R29, R3 ;  /* 0x00000003ff1d723e */ /* 0x000fc600020004ff */
[----:B------:R-:W4:Y:S01]  /*7bc80*/  LDL.LU R13, [R1+0x9c4] ;  /* 0x0009c400010d7983 */ /* 0x000f220000300800 */
[----:B------:R-:W-:Y:S02]  /*7bc90*/  F2FP.F16.E5M2.UNPACK_B R30, R4 ;  /* 0x00000004ff1e723e */ /* 0x000fe400020004ff */
[----:B------:R-:W-:Y:S01]  /*7bca0*/  F2FP.F16.E5M2.UNPACK_B R31, R5 ;  /* 0x00000005ff1f723e */ /* 0x000fe200020004ff */
[----:B------:R-:W4:Y:S04]  /*7bcb0*/  LDL.LU R14, [R1+0x9c8] ;  /* 0x0009c800010e7983 */ /* 0x000f280000300800 */
[----:B------:R-:W4:Y:S04]  /*7bcc0*/  LDL.LU R15, [R1+0x9cc] ;  /* 0x0009cc00010f7983 */ /* 0x000f280000300800 */
[----:B------:R-:W4:Y:S04]  /*7bcd0*/  LDL R55, [R1+0xcac] ;  /* 0x000cac0001377983 */ /* 0x000f280000100800 */
[----:B------:R-:W4:Y:S04]  /*7bce0*/  LDL R52, [R1+0xcd8] ;  /* 0x000cd80001347983 */ /* 0x000f280000100800 */
[----:B------:R-:W4:Y:S04]  /*7bcf0*/  LDL R53, [R1+0xcdc] ;  /* 0x000cdc0001357983 */ /* 0x000f280000100800 */
[----:B------:R-:W4:Y:S01]  /*7bd00*/  LDL R51, [R1+0xce8] ;  /* 0x000ce80001337983 */ /* 0x000f220000100800 */
[----:B--2---:R-:W-:-:S15]  /*7bd10*/  HMMA.16816.F32 R8, R28, R46, R8 ;  /* 0x0000002e1c08723c */ /* 0x004fde0000001808 */
[----:B------:R-:W-:-:S04]  /*7bd20*/  NOP ;  /* 0x0000000000007918 */ /* 0x000fc80000000000 */
[----:B------:R-:W-:Y:S04]  /*7bd30*/  STL.64 [R1+0x90], R8 ;  /* 0x0000900801007387 */ /* 0x000fe80000100a00 */
[----:B------:R0:W-:Y:S04]  /*7bd40*/  STL.64 [R1+0x98], R10 ;  /* 0x0000980a01007387 */ /* 0x0001e80000100a00 */
[----:B0-----:R-:W2:Y:S04]  /*7bd50*/  LDL.LU.64 R10, [R1+0x57c8] ;  /* 0x0057c800010a7983 */ /* 0x001ea80000300a00 */
[----:B------:R-:W2:Y:S01]  /*7bd60*/  LDL.LU.64 R8, [R1+0x57c0] ;  /* 0x0057c00001087983 */ /* 0x000ea20000300a00 */
[----:B---3--:R-:W-:-:S02]  /*7bd70*/  F2FP.F16.E5M2.UNPACK_B R2, R49 ;  /* 0x00000031ff02723e */ /* 0x008fc400020004ff */
[----:B------:R-:W-:-:S07]  /*7bd80*/  F2FP.F16.E5M2.UNPACK_B R3, R44 ;  /* 0x0000002cff03723e */ /* 0x000fce00020004ff */
[----:B----4-:R-:W-:Y:S01]  /*7bd90*/  HMMA.16816.F32 R40, R28, R2, R40 ;  /* 0x000000021c28723c */ /* 0x010fe20000001828 */
[----:B------:R-:W-:Y:S01]  /*7bda0*/  IMAD.MOV.U32 R0, RZ, RZ, R47 ;  /* 0x000000ffff007224 */ /* 0x000fe200078e002f */
[----:B------:R-:W-:-:S04]  /*7bdb0*/  F2FP.F16.E5M2.UNPACK_B R4, R45 ;  /* 0x0000002dff04723e */ /* 0x000fc800020004ff */
[----:B------:R0:W-:Y:S01]  /*7bdc0*/  STL [R1+0x57b0], R0 ;  /* 0x0057b00001007387 */ /* 0x0001e20000100800 */
[----:B------:R-:W-:-:S03]  /*7bdd0*/  F2FP.F16.E5M2.UNPACK_B R5, R6 ;  /* 0x00000006ff05723e */ /* 0x000fc600020004ff */
[----:B------:R1:W-:Y:S01]  /*7bde0*/  STL [R1+0x10], R2 ;  /* 0x0000100201007387 */ /* 0x0003e20000100800 */
[----:B0-----:R-:W-:-:S03]  /*7bdf0*/  IMAD.MOV.U32 R0, RZ, RZ, R3 ;  /* 0x000000ffff007224 */ /* 0x001fc600078e0003 */
[----:B------:R-:W-:Y:S04]  /*7be00*/  STL [R1+0x14], R3 ;  /* 0x0000140301007387 */ /* 0x000fe80000100800 */
[----:B------:R-:W-:Y:S01]  /*7be10*/  STL [R1+0x57b4], R0 ;  /* 0x0057b40001007387 */ /* 0x000fe20000100800 */
[----:B-1----:R-:W-:-:S03]  /*7be20*/  F2FP.F16.E5M2.UNPACK_B R2, R7 ;  /* 0x00000007ff02723e */ /* 0x002fc600020004ff */
[----:B------:R-:W-:Y:S04]  /*7be30*/  STL.64 [R1+0xe0], R40 ;  /* 0x0000e02801007387 */ /* 0x000fe80000100a00 */
[----:B------:R-:W-:Y:S04]  /*7be40*/  STL.64 [R1+0xe8], R42 ;  /* 0x0000e82a01007387 */ /* 0x000fe80000100a00 */
[----:B------:R-:W-:Y:S04]  /*7be50*/  STL [R1+0x8], R4 ;  /* 0x0000080401007387 */ /* 0x000fe80000100800 */
[----:B------:R0:W-:Y:S02]  /*7be60*/  STL [R1+0xc], R5 ;  /* 0x00000c0501007387 */ /* 0x0001e40000100800 */
[----:B0-----:R-:W-:Y:S01]  /*7be70*/  HMMA.16816.F32 R4, R28, R4, R36 ;  /* 0x000000041c04723c */ /* 0x001fe20000001824 */
[----:B------:R-:W-:-:S02]  /*7be80*/  F2FP.F16.E5M2.UNPACK_B R3, R50 ;  /* 0x00000032ff03723e */ /* 0x000fc400020004ff */
[----:B------:R-:W-:-:S15]  /*7be90*/  F2FP.F16.E5M2.UNPACK_B R60, R60 ;  /* 0x0000003cff3c723e */ /* 0x000fde00020004ff */
[----:B------:R-:W-:Y:S01]  /*7bea0*/  NOP ;  /* 0x0000000000007918 */ /* 0x000fe20000000000 */
[----:B------:R-:W-:Y:S04]  /*7beb0*/  STL.64 [R1+0x460], R4 ;  /* 0x0004600401007387 */ /* 0x000fe80000100a00 */
[----:B------:R0:W-:Y:S02]  /*7bec0*/  STL.64 [R1+0x468], R6 ;  /* 0x0004680601007387 */ /* 0x0001e40000100a00 */
[----:B0-----:R-:W-:Y:S01]  /*7bed0*/  HMMA.16816.F32 R4, R28, R2, R32 ;  /* 0x000000021c04723c */ /* 0x001fe20000001820 */
[----:B------:R-:W-:Y:S01]  /*7bee0*/  F2FP.F16.E5M2.UNPACK_B R61, R61 ;  /* 0x0000003dff3d723e */ /* 0x000fe200020004ff */
[----:B------:R-:W-:Y:S01]  /*7bef0*/  STL.64 [R1], R2 ;  /* 0x0000000201007387 */ /* 0x000fe20000100a00 */
[----:B------:R-:W-:-:S15]  /*7bf00*/  F2FP.F16.E5M2.UNPACK_B R58, R58 ;  /* 0x0000003aff3a723e */ /* 0x000fde00020004ff */
[----:B------:R-:W-:Y:S01]  /*7bf10*/  NOP ;  /* 0x0000000000007918 */ /* 0x000fe20000000000 */
[----:B------:R-:W-:Y:S04]  /*7bf20*/  STL.64 [R1+0x470], R4 ;  /* 0x0004700401007387 */ /* 0x000fe80000100a00 */
[----:B------:R0:W-:Y:S02]  /*7bf30*/  STL.64 [R1+0x478], R6 ;  /* 0x0004780601007387 */ /* 0x0001e40000100a00 */
[----:B0-----:R-:W-:Y:S01]  /*7bf40*/  HMMA.16816.F32 R4, R28, R60, R24 ;  /* 0x0000003c1c04723c */ /* 0x001fe20000001818 */
[----:B------:R-:W-:Y:S02]  /*7bf50*/  F2FP.F16.E5M2.UNPACK_B R59, R59 ;  /* 0x0000003bff3b723e */ /* 0x000fe400020004ff */
        /* <DEDUP_REMOVED lines=11> */
[----:B------:R-:W-:Y:S01]  /*7c010*/  F2FP.F16.E5M2.UNPACK_B R55, R55 ;  /* 0x00000037ff37723e */ /* 0x000fe200020004ff */
[----:B------:R-:W-:Y:S04]  /*7c020*/  STL.64 [R1+0x5748], R58 ;  /* 0x0057483a01007387 */ /* 0x000fe80000100a00 */
[----:B------:R-:W-:-:S13]  /*7c030*/  STL.64 [R1+0x5740], R56 ;  /* 0x0057403801007387 */ /* 0x000fda0000100a00 */
[----:B------:R-:W-:Y:S04]  /*7c040*/  STL.64 [R1+0x4a0], R4 ;  /* 0x0004a00401007387 */ /* 0x000fe80000100a00 */
[----:B------:R0:W-:Y:S02]  /*7c050*/  STL.64 [R1+0x4a8], R6 ;  /* 0x0004a80601007387 */ /* 0x0001e40000100a00 */
[----:B0-----:R-:W-:Y:S01]  /*7c060*/  HMMA.16816.F32 R4, R28, R54, R12 ;  /* 0x000000361c04723c */ /* 0x001fe2000000180c */
[----:B------:R-:W-:Y:S02]  /*7c070*/  F2FP.F16.E5M2.UNPACK_B R52, R52 ;  /* 0x00000034ff34723e */ /* 0x000fe400020004ff */
[----:B------:R-:W-:-:S15]  /*7c080*/  F2FP.F16.E5M2.UNPACK_B R53, R53 ;  /* 0x00000035ff35723e */ /* 0x000fde00020004ff */
[----:B------:R-:W-:Y:S01]  /*7c090*/  NOP ;  /* 0x0000000000007918 */ /* 0x000fe20000000000 */
[----:B------:R-:W-:Y:S04]  /*7c0a0*/  STL.64 [R1+0x4c0], R4 ;  /* 0x0004c00401007387 */ /* 0x000fe80000100a00 */
[----:B------:R2:W-:Y:S04]  /*7c0b0*/  STL.64 [R1+0x4c8], R6 ;  /* 0x0004c80601007387 */ /* 0x0005e80000100a00 */
[----:B------:R-:W3:Y:S01]  /*7c0c0*/  LDL.LU R24, [R1+0xaa0] ;  /* 0x000aa00001187983 */ /* 0x000ee20000300800 */
[----:B------:R-:W-:Y:S01]  /*7c0d0*/  F2FP.F16.E5M2.UNPACK_B R50, R51 ;  /* 0x00000033ff32723e */ /* 0x000fe200020004ff */
[----:B--2---:R-:W-:-:S15]  /*7c0e0*/  HMMA.16816.F32 R4, R28, R52, R8 ;  /* 0x000000341c04723c */ /* 0x004fde0000001808 */
[----:B------:R-:W-:-:S04]  /*7c0f0*/  NOP ;  /* 0x0000000000007918 */ /* 0x000fc80000000000 */
[----:B------:R-:W-:Y:S04]  /*7c100*/  STL.64 [R1+0x4d0], R4 ;  /* 0x0004d00401007387 */ /* 0x000fe80000100a00 */
[----:B------:R0:W-:Y:S04]  /*7c110*/  STL.64 [R1+0x4d8], R6 ;  /* 0x0004d80601007387 */ /* 0x0001e80000100a00 */
[----:B------:R-:W3:Y:S04]  /*7c120*/  LDL.LU R25, [R1+0xaa4] ;  /* 0x000aa40001197983 */ /* 0x000ee80000300800 */
[----:B------:R-:W3:Y:S04]  /*7c130*/  LDL.LU R26, [R1+0xaa8] ;  /* 0x000aa800011a7983 */ /* 0x000ee80000300800 */
[----:B------:R-:W3:Y:S04]  /*7c140*/  LDL.LU R27, [R1+0xaac] ;  /* 0x000aac00011b7983 */ /* 0x000ee80000300800 */
[----:B------:R-:W2:Y:S04]  /*7c150*/  LDL.LU R36, [R1+0xa70] ;  /* 0x000a700001247983 */ /* 0x000ea80000300800 */
[----:B------:R-:W2:Y:S04]  /*7c160*/  LDL.LU R37, [R1+0xa74] ;  /* 0x000a740001257983 */ /* 0x000ea80000300800 */
[----:B------:R-:W2:Y:S04]  /*7c170*/  LDL.LU R38, [R1+0xa78] ;  /* 0x000a780001267983 */ /* 0x000ea80000300800 */
[----:B------:R-:W2:Y:S04]  /*7c180*/  LDL.LU R39, [R1+0xa7c] ;  /* 0x000a7c0001277983 */ /* 0x000ea80000300800 */
        /* <DEDUP_REMOVED lines=8> */
[----:B------:R-:W2:Y:S04]  /*7c210*/  LDL R51, [R1+0xcec] ;  /* 0x000cec0001337983 */ /* 0x000ea80000100800 */
[----:B------:R-:W3:Y:S04]  /*7c220*/  LDL R49, [R1+0xcf8] ;  /* 0x000cf80001317983 */ /* 0x000ee80000100800 */
[----:B------:R-:W4:Y:S04]  /*7c230*/  LDL R18, [R1+0xcfc] ;  /* 0x000cfc0001127983 */ /* 0x000f280000100800 */
[----:B------:R-:W4:Y:S04]  /*7c240*/  LDL R19, [R1+0xd08] ;  /* 0x000d080001137983 */ /* 0x000f280000100800 */
[----:B------:R-:W4:Y:S04]  /*7c250*/  LDL R16, [R1+0xd0c] ;  /* 0x000d0c0001107983 */ /* 0x000f280000100800 */
[----:B0-----:R-:W4:Y:S04]  /*7c260*/  LDL R6, [R1+0xd18] ;  /* 0x000d180001067983 */ /* 0x001f280000100800 */
        /* <DEDUP_REMOVED lines=28> */
[----:B------:R-:W-:Y:S01]  /*7c430*/  IMAD.MOV.U32 R0, RZ, RZ, R3 ;  /* 0x000000ffff007224 */ /* 0x000fe200078e0003 */
[----:B--2---:R-:W-:-:S02]  /*7c440*/  F2FP.F16.E5M2.UNPACK_B R51, R51 ;  /* 0x00000033ff33723e */ /* 0x004fc400020004ff */
[----:B---3--:R-:W-:Y:S02]  /*7c450*/  F2FP.F16.E5M2.UNPACK_B R2, R49 ;  /* 0x00000031ff02723e */ /* 0x008fe400020004ff */
[----:B----4-:R-:W-:Y:S02]  /*7c460*/  F2FP.F16.E5M2.UNPACK_B R3, R18 ;  /* 0x00000012ff03723e */ /* 0x010fe400020004ff */
[----:B------:R-:W-:Y:S02]  /*7c470*/  F2FP.F16.E5M2.UNPACK_B R4, R19 ;  /* 0x00000013ff04723e */ /* 0x000fe400020004ff */
[----:B------:R-:W-:Y:S01]  /*7c480*/  F2FP.F16.E5M2.UNPACK_B R5, R16 ;  /* 0x00000010ff05723e */ /* 0x000fe200020004ff */
[----:B------:R0:W-:Y:S06]  /*7c490*/  STL.64 [R1+0x57b8], R50 ;  /* 0x0057b83201007387 */ /* 0x0001ec0000100a00 */
[----:B------:R-:W-:Y:S01]  /*7c4a0*/  HMMA.16816.F32 R44, R28, R4, R44 ;  /* 0x000000041c2c723c */ /* 0x000fe2000000182c */
[----:B------:R-:W-:-:S02]  /*7c4b0*/  F2FP.F16.E5M2.UNPACK_B R6, R6 ;  /* 0x00000006ff06723e */ /* 0x000fc400020004ff */
[----:B------:R-:W-:Y:S02]  /*7c4c0*/  F2FP.F16.E5M2.UNPACK_B R7, R7 ;  /* 0x00000007ff07723e */ /* 0x000fe400020004ff */
[----:B------:R-:W-:Y:S02]  /*7c4d0*/  F2FP.F16.E5M2.UNPACK_B R8, R8 ;  /* 0x00000008ff08723e */ /* 0x000fe400020004ff */
[----:B------:R-:W-:-:S03]  /*7c4e0*/  F2FP.F16.E5M2.UNPACK_B R9, R9 ;  /* 0x00000009ff09723e */ /* 0x000fc600020004ff */
[----:B------:R-:W-:Y:S01]  /*7c4f0*/  HMMA.16816.F32 R40, R28, R6, R40 ;  /* 0x000000061c28723c */ /* 0x000fe20000001828 */
[----:B------:R-:W-:Y:S02]  /*7c500*/  F2FP.F16.E5M2.UNPACK_B R10, R10 ;  /* 0x0000000aff0a723e */ /* 0x000fe400020004ff */
[----:B------:R-:W-:Y:S02]  /*7c510*/  F2FP.F16.E5M2.UNPACK_B R11, R11 ;  /* 0x0000000bff0b723e */ /* 0x000fe400020004ff */
[----:B------:R-:W-:-:S03]  /*7c520*/  F2FP.F16.E5M2.UNPACK_B R12, R12 ;  /* 0x0000000cff0c723e */ /* 0x000fc600020004ff */
[C---:B------:R-:W-:Y:S08]  /*7c530*/  HMMA.16816.F32 R52, R28.reuse, R50, R52 ;  /* 0x000000321c34723c */ /* 0x040ff00000001834 */
[C---:B0-----:R-:W-:Y:S11]  /*7c540*/  HMMA.16816.F32 R48, R28.reuse, R2, R56 ;  /* 0x000000021c30723c */ /* 0x041ff60000001838 */
        /* <DEDUP_REMOVED lines=9> */
[----:B------:R-:W-:Y:S04]  /*7c5e0*/  STL.64 [R1+0x540], R40 ;  /* 0x0005402801007387 */ /* 0x000fe80000100a00 */
[----:B------:R-:W-:-:S13]  /*7c5f0*/  STL.64 [R1+0x548], R42 ;  /* 0x0005482a01007387 */ /* 0x000fda0000100a00 */
        /* <DEDUP_REMOVED lines=14> */
[----:B------:R-:W2:Y:S01]  /*7c6e0*/  LDL.LU R40, [R1+0xba0] ;  /* 0x000ba00001287983 */ /* 0x000ea20000300800 */
[----:B0-----:R-:W-:Y:S01]  /*7c6f0*/  HMMA.16816.F32 R4, R28, R14, R20 ;  /* 0x0000000e1c04723c */ /* 0x001fe20000001814 */
[----:B------:R-:W-:-:S15]  /*7c700*/  F2FP.F16.E5M2.UNPACK_B R16, R17 ;  /* 0x00000011ff10723e */ /* 0x000fde00020004ff */
[----:B------:R-:W-:-:S03]  /*7c710*/  NOP ;  /* 0x0000000000007918 */ /* 0x000fc60000000000 */
[----:B------:R0:W-:Y:S04]  /*7c720*/  STL.64 [R1+0x5d0], R4 ;  /* 0x0005d00401007387 */ /* 0x0001e80000100a00 */
        /* <DEDUP_REMOVED lines=44> */
[----:B------:R-:W-:Y:S04]  /*7c9f0*/  STL.64 [R1+0x56f8], R14 ;  /* 0x0056f80e01007387 */ /* 0x000fe80000100a00 */
[----:B------:R0:W-:Y:S04]  /*7ca00*/  STL.64 [R1+0x56f0], R12 ;  /* 0x0056f00c01007387 */ /* 0x0001e80000100a00 */
[----:B0-----:R-:W4:Y:S04]  /*7ca10*/  LDL.LU R12, [R1+0xb00] ;  /* 0x000b0000010c7983 */ /* 0x001f280000300800 */
[----:B------:R-:W4:Y:S04]  /*7ca20*/  LDL.LU R13, [R1+0xb04] ;  /* 0x000b0400010d7983 */ /* 0x000f280000300800 */
[----:B------:R-:W4:Y:S04]  /*7ca30*/  LDL.LU R14, [R1+0xb08] ;  /* 0x000b0800010e7983 */ /* 0x000f280000300800 */
[----:B------:R-:W4:Y:S01]  /*7ca40*/  LDL.LU R15, [R1+0xb0c] ;  /* 0x000b0c00010f7983 */ /* 0x000f220000300800 */
[----:B--2---:R-:W-:-:S02]  /*7ca50*/  F2FP.F16.E5M2.UNPACK_B R17, R17 ;  /* 0x00000011ff11723e */ /* 0x004fc400020004ff */
[----:B---3--:R-:W-:Y:S02]  /*7ca60*/  F2FP.F16.E5M2.UNPACK_B R18, R18 ;  /* 0x00000012ff12723e */ /* 0x008fe400020004ff */
[----:B----4-:R-:W-:-:S03]  /*7ca70*/  F2FP.F16.E5M2.UNPACK_B R19, R19 ;  /* 0x00000013ff13723e */ /* 0x010fc600020004ff */
[----:B------:R-:W-:Y:S01]  /*7ca80*/  HMMA.16816.F32 R48, R28, R16, R48 ;  /* 0x000000101c30723c */ /* 0x000fe20000001830 */
[----:B------:R-:W-:Y:S02]  /*7ca90*/  F2FP.F16.E5M2.UNPACK_B R20, R20 ;  /* 0x00000014ff14723e */ /* 0x000fe400020004ff */
[----:B------:R-:W-:Y:S02]  /*7caa0*/  F2FP.F16.E5M2.UNPACK_B R21, R21 ;  /* 0x00000015ff15723e */ /* 0x000fe400020004ff */
[----:B------:R-:W-:-:S05]  /*7cab0*/  F2FP.F16.E5M2.UNPACK_B R22, R22 ;  /* 0x00000016ff16723e */ /* 0x000fca00020004ff */
[----:B------:R-:W-:Y:S01]  /*7cac0*/  HMMA.16816.F32 R8, R28, R20, R8 ;  /* 0x000000141c08723c */ /* 0x000fe20000001808 */
[----:B------:R-:W-:-:S07]  /*7cad0*/  F2FP.F16.E5M2.UNPACK_B R23, R23 ;  /* 0x00000017ff17723e */ /* 0x000fce00020004ff */
[----:B------:R-:W-:Y:S01]  /*7cae0*/  HMMA.16816.F32 R4, R28, R22, R4 ;  /* 0x000000161c04723c */ /* 0x000fe20000001804 */
[----:B------:R-:W-:Y:S04]  /*7caf0*/  STL.64 [R1+0x610], R48 ;  /* 0x0006103001007387 */ /* 0x000fe80000100a00 */
[----:B------:R0:W-:Y:S01]  /*7cb00*/  STL.64 [R1+0x618], R50 ;  /* 0x0006183201007387 */ /* 0x0001e20000100a00 */
[----:B------:R-:W-:Y:S02]  /*7cb10*/  F2FP.F16.E5M2.UNPACK_B R24, R24 ;  /* 0x00000018ff18723e */ /* 0x000fe400020004ff */
[----:B------:R-:W-:Y:S01]  /*7cb20*/  F2FP.F16.E5M2.UNPACK_B R25, R25 ;  /* 0x00000019ff19723e */ /* 0x000fe200020004ff */
[----:B0-----:R-:W2:Y:S04]  /*7cb30*/  LDL.LU.64 R50, [R1+0x57b8] ;  /* 0x0057b80001327983 */ /* 0x001ea80000300a00 */
[----:B------:R-:W-:Y:S04]  /*7cb40*/  STL.64 [R1+0x5708], R18 ;  /* 0x0057081201007387 */ /* 0x000fe80000100a00 */
[----:B------:R-:W-:Y:S01]  /*7cb50*/  STL.64 [R1+0x5700], R16 ;  /* 0x0057001001007387 */ /* 0x000fe20000100a00 */
[----:B------:R-:W-:-:S02]  /*7cb60*/  F2FP.F16.E5M2.UNPACK_B R26, R26 ;  /* 0x0000001aff1a723e */ /* 0x000fc400020004ff */
[----:B------:R-:W-:Y:S02]  /*7cb70*/  F2FP.F16.E5M2.UNPACK_B R27, R27 ;  /* 0x0000001bff1b723e */ /* 0x000fe400020004ff */
[----:B------:R-:W-:Y:S01]  /*7cb80*/  F2FP.F16.E5M2.UNPACK_B R32, R32 ;  /* 0x00000020ff20723e */ /* 0x000fe200020004ff */
        /* <DEDUP_REMOVED lines=11> */
[----:B------:R-:W-:-:S15]  /*7cc40*/  F2FP.F16.E5M2.UNPACK_B R33, R33 ;  /* 0x00000021ff21723e */ /* 0x000fde00020004ff */
[----:B------:R-:W-:-:S03]  /*7cc50*/  NOP ;  /* 0x0000000000007918 */ /* 0x000fc60000000000 */
        /* <DEDUP_REMOVED lines=14> */
[----:B0-----:R-:W-:Y:S01]  /*7cd40*/  HMMA.16816.F32 R4, R28, R34, R40 ;  /* 0x000000221c04723c */ /* 0x001fe20000001828 */
[----:B------:R-:W-:-:S15]  /*7cd50*/  F2FP.F16.E5M2.UNPACK_B R36, R37 ;  /* 0x00000025ff24723e */ /* 0x000fde00020004ff */
[----:B------:R-:W-:-:S03]  /*7cd60*/  NOP ;  /* 0x0000000000007918 */ /* 0x000fc60000000000 */
[----:B------:R0:W-:Y:S04]  /*7cd70*/  STL.64 [R1+0x7a0], R4 ;  /* 0x0007a00401007387 */ /* 0x0001e80000100a00 */
[----:B------:R1:W-:Y:S04]  /*7cd80*/  STL.64 [R1+0x7a8], R6 ;  /* 0x0007a80601007387 */ /* 0x0003e80000100a00 */
        /* <DEDUP_REMOVED lines=35> */
[----:B------:R-:W4:Y:S04]  /*7cfc0*/  LDL R49, [R1+0xe4c] ;  /* 0x000e4c0001317983 */ /* 0x000f280000100800 */
        /* <DEDUP_REMOVED lines=16> */
[----:B----4-:R-:W-:Y:S02]  /*7d0d0*/  F2FP.F16.E5M2.UNPACK_B R39, R39 ;  /* 0x00000027ff27723e */ /* 0x010fe400020004ff */
[----:B------:R-:W-:-:S05]  /*7d0e0*/  F2FP.F16.E5M2.UNPACK_B R40, R40 ;  /* 0x00000028ff28723e */ /* 0x000fca00020004ff */
[----:B------:R-:W-:Y:S01]  /*7d0f0*/  HMMA.16816.F32 R24, R28, R38, R24 ;  /* 0x000000261c18723c */ /* 0x000fe20000001818 */
[----:B------:R-:W-:Y:S02]  /*7d100*/  F2FP.F16.E5M2.UNPACK_B R41, R41 ;  /* 0x00000029ff29723e */ /* 0x000fe400020004ff */
[----:B------:R-:W-:Y:S02]  /*7d110*/  F2FP.F16.E5M2.UNPACK_B R42, R42 ;  /* 0x0000002aff2a723e */ /* 0x000fe400020004ff */
[----:B------:R-:W-:-:S03]  /*7d120*/  F2FP.F16.E5M2.UNPACK_B R43, R43 ;  /* 0x0000002bff2b723e */ /* 0x000fc600020004ff */
[----:B------:R-:W-:Y:S01]  /*7d130*/  HMMA.16816.F32 R20, R28, R40, R20 ;  /* 0x000000281c14723c */ /* 0x000fe20000001814 */
[----:B------:R-:W-:-:S07]  /*7d140*/  F2FP.F16.E5M2.UNPACK_B R44, R44 ;  /* 0x0000002cff2c723e */ /* 0x000fce00020004ff */
[----:B------:R-:W-:Y:S01]  /*7d150*/  HMMA.16816.F32 R16, R28, R42, R16 ;  /* 0x0000002a1c10723c */ /* 0x000fe20000001810 */
[----:B------:R-:W-:Y:S02]  /*7d160*/  F2FP.F16.E5M2.UNPACK_B R45, R45 ;  /* 0x0000002dff2d723e */ /* 0x000fe400020004ff */
[----:B------:R-:W-:Y:S02]  /*7d170*/  F2FP.F16.E5M2.UNPACK_B R46, R46 ;  /* 0x0000002eff2e723e */ /* 0x000fe400020004ff */
[----:B------:R-:W-:-:S03]  /*7d180*/  F2FP.F16.E5M2.UNPACK_B R47, R47 ;  /* 0x0000002fff2f723e */ /* 0x000fc600020004ff */
[C---:B------:R-:W-:Y:S08]  /*7d190*/  HMMA.16816.F32 R12, R28.reuse, R44, R12 ;  /* 0x0000002c1c0c723c */ /* 0x040ff0000000180c */
[----:B------:R-:W-:Y:S01]  /*7d1a0*/  HMMA.16816.F32 R8, R28, R46, R8 ;  /* 0x0000002e1c08723c */ /* 0x000fe20000001808 */
[----:B------:R-:W-:Y:S02]  /*7d1b0*/  F2FP.F16.E5M2.UNPACK_B R48, R48 ;  /* 0x00000030ff30723e */ /* 0x000fe400020004ff */
[----:B------:R-:W-:-:S05]  /*7d1c0*/  F2FP.F16.E5M2.UNPACK_B R49, R49 ;  /* 0x00000031ff31723e */ /* 0x000fca00020004ff */
        /* <DEDUP_REMOVED lines=23> */
[----:B------:R0:W-:Y:S04]  /*7d340*/  STL.64 [R1+0x9f0], R8 ;  /* 0x0009f00801007387 */ /* 0x0001e80000100a00 */
[----:B------:R1:W-:Y:S04]  /*7d350*/  STL.64 [R1+0x9f8], R10 ;  /* 0x0009f80a01007387 */ /* 0x0003e80000100a00 */
        /* <DEDUP_REMOVED lines=8> */
[----:B------:R-:W4:Y:S04]  /*7d3e0*/  LDL.LU R42, [R1+0x9b8] ;  /* 0x0009b800012a7983 */ /* 0x000f280000300800 */
[----:B------:R-:W4:Y:S04]  /*7d3f0*/  LDL.LU R43, [R1+0x9bc] ;  /* 0x0009bc00012b7983 */ /* 0x000f280000300800 */
[----:B----4-:R-:W-:Y:S04]  /*7d400*/  STL.64 [R1+0x5768], R42 ;  /* 0x0057682a01007387 */ /* 0x010fe80000100a00 */
[----:B--2---:R2:W-:Y:S04]  /*7d410*/  STL.64 [R1+0x5760], R40 ;  /* 0x0057602801007387 */ /* 0x0045e80000100a00 */
[----:B------:R-:W4:Y:S04]  /*7d420*/  LDL.LU R44, [R1+0x9e0] ;  /* 0x0009e000012c7983 */ /* 0x000f280000300800 */
[----:B------:R-:W4:Y:S04]  /*7d430*/  LDL.LU R45, [R1+0x9e4] ;  /* 0x0009e400012d7983 */ /* 0x000f280000300800 */
[----:B------:R-:W2:Y:S04]  /*7d440*/  LDL.LU R46, [R1+0x9e8] ;  /* 0x0009e800012e7983 */ /* 0x000ea80000300800 */
[----:B------:R-:W2:Y:S04]  /*7d450*/  LDL.LU R47, [R1+0x9ec] ;  /* 0x0009ec00012f7983 */ /* 0x000ea80000300800 */
[----:B--2---:R-:W-:Y:S04]  /*7d460*/  STL.64 [R1+0x5778], R46 ;  /* 0x0057782e01007387 */ /* 0x004fe80000100a00 */
[----:B----4-:R-:W-:Y:S04]  /*7d470*/  STL.64 [R1+0x5770], R44 ;  /* 0x0057702c01007387 */ /* 0x010fe80000100a00 */
[----:B0-----:R-:W2:Y:S04]  /*7d480*/  LDL.LU R8, [R1+0xa60] ;  /* 0x000a600001087983 */ /* 0x001ea80000300800 */
[----:B------:R-:W2:Y:S04]  /*7d490*/  LDL.LU R9, [R1+0xa64] ;  /* 0x000a640001097983 */ /* 0x000ea80000300800 */
[----:B-1----:R-:W4:Y:S04]  /*7d4a0*/  LDL.LU R10, [R1+0xa68] ;  /* 0x000a6800010a7983 */ /* 0x002f280000300800 */
[----:B------:R-:W4:Y:S01]  /*7d4b0*/  LDL.LU R11, [R1+0xa6c] ;  /* 0x000a6c00010b7983 */ /* 0x000f220000300800 */
[----:B------:R-:W-:-:S02]  /*7d4c0*/  IMAD R6, R6, 0x100, R5 ;  /* 0x0000010006067824 */ /* 0x000fc400078e0205 */
[----:B------:R-:W-:Y:S02]  /*7d4d0*/  IMAD R5, R53, 0x100, R52 ;  /* 0x0000010035057824 */ /* 0x000fe400078e0234 */
[----:B------:R-:W-:Y:S02]  /*7d4e0*/  IMAD R7, R7, 0x100, R4 ;  /* 0x0000010007077824 */ /* 0x000fe400078e0204 */
[----:B------:R-:W-:Y:S01]  /*7d4f0*/  IMAD R4, R55, 0x100, R54 ;  /* 0x0000010037047824 */ /* 0x000fe200078e0236 */
[----:B----4-:R0:W-:Y:S04]  /*7d500*/  STL.64 [R1+0x5788], R10 ;  /* 0x0057880a01007387 */ /* 0x0101e80000100a00 */
[----:B--2---:R-:W-:Y:S04]  /*7d510*/  STL.64 [R1+0x5780], R8 ;  /* 0x0057800801007387 */ /* 0x004fe80000100a00 */
[----:B------:R-:W2:Y:S04]  /*7d520*/  LDL.LU R52, [R1+0xb20] ;  /* 0x000b200001347983 */ /* 0x000ea80000300800 */
[----:B------:R-:W2:Y:S04]  /*7d530*/  LDL.LU R53, [R1+0xb24] ;  /* 0x000b240001357983 */ /* 0x000ea80000300800 */
[----:B------:R-:W4:Y:S04]  /*7d540*/  LDL.LU R54, [R1+0xb28] ;  /* 0x000b280001367983 */ /* 0x000f280000300800 */
[----:B------:R-:W4:Y:S04]  /*7d550*/  LDL.LU R55, [R1+0xb2c] ;  /* 0x000b2c0001377983 */ /* 0x000f280000300800 */
[----:B----4-:R-:W-:Y:S04]  /*7d560*/  STL.64 [R1+0x5798], R54 ;  /* 0x0057983601007387 */ /* 0x010fe80000100a00 */
[----:B--2---:R1:W-:Y:S04]  /*7d570*/  STL.64 [R1+0x5790], R52 ;  /* 0x0057903401007387 */ /* 0x0043e80000100a00 */
[----:B------:R-:W2:Y:S04]  /*7d580*/  LDL.LU R56, [R1+0xb70] ;  /* 0x000b700001387983 */ /* 0x000ea80000300800 */
[----:B------:R-:W2:Y:S04]  /*7d590*/  LDL.LU R57, [R1+0xb74] ;  /* 0x000b740001397983 */ /* 0x000ea80000300800 */
[----:B------:R-:W4:Y:S04]  /*7d5a0*/  LDL.LU R58, [R1+0xb78] ;  /* 0x000b7800013a7983 */ /* 0x000f280000300800 */
[----:B------:R-:W4:Y:S01]  /*7d5b0*/  LDL.LU R59, [R1+0xb7c] ;  /* 0x000b7c00013b7983 */ /* 0x000f220000300800 */
[----:B---3--:R-:W-:-:S03]  /*7d5c0*/  IMAD.MOV.U32 R35, RZ, RZ, R0 ;  /* 0x000000ffff237224 */ /* 0x008fc600078e0000 */
[----:B----4-:R-:W-:Y:S04]  /*7d5d0*/  STL.64 [R1+0x57a8], R58 ;  /* 0x0057a83a01007387 */ /* 0x010fe80000100a00 */
[----:B--2---:R2:W-:Y:S04]  /*7d5e0*/  STL.64 [R1+0x57a0], R56 ;  /* 0x0057a03801007387 */ /* 0x0045e80000100a00 */
[----:B------:R-:W3:Y:S04]  /*7d5f0*/  LDL R34, [R1] ;  /* 0x0000000001227983 */ /* 0x000ee80000100800 */
[----:B------:R-:W4:Y:S04]  /*7d600*/  LDL.LU R0, [R1+0x57b4] ;  /* 0x0057b40001007983 */ /* 0x000f280000300800 */
[----:B------:R-:W3:Y:S04]  /*7d610*/  LDL.LU R40, [R1+0xb90] ;  /* 0x000b900001287983 */ /* 0x000ee80000300800 */
[----:B------:R-:W3:Y:S04]  /*7d620*/  LDL.LU R41, [R1+0xb94] ;  /* 0x000b940001297983 */ /* 0x000ee80000300800 */
[----:B------:R-:W3:Y:S04]  /*7d630*/  LDL.LU R42, [R1+0xb98] ;  /* 0x000b9800012a7983 */ /* 0x000ee80000300800 */
[----:B------:R-:W3:Y:S04]  /*7d640*/  LDL.LU R43, [R1+0xb9c] ;  /* 0x000b9c00012b7983 */ /* 0x000ee80000300800 */
[----:B------:R-:W2:Y:S04]  /*7d650*/  LDL R32, [R1+0x8] ;  /* 0x0000080001207983 */ /* 0x000ea80000100800 */
[----:B------:R-:W2:Y:S04]  /*7d660*/  LDL R33, [R1+0xc] ;  /* 0x00000c0001217983 */ /* 0x000ea80000100800 */
[----:B0-----:R-:W3:Y:S01]  /*7d670*/  LDL R10, [R1+0x10] ;  /* 0x00001000010a7983 */ /* 0x001ee20000100800 */
[----:B----4-:R-:W-:-:S03]  /*7d680*/  IMAD.MOV.U32 R11, RZ, RZ, R0 ;  /* 0x000000ffff0b7224 */ /* 0x010fc600078e0000 */
[----:B------:R-:W4:Y:S04]  /*7d690*/  LDL.LU R0, [R1+0x57b0] ;  /* 0x0057b00001007983 */ /* 0x000f280000300800 */
[----:B-1----:R-:W3:Y:S04]  /*7d6a0*/  LDL.LU R52, [R1+0xbe0] ;  /* 0x000be00001347983 */ /* 0x002ee80000300800 */
[----:B------:R-:W3:Y:S04]  /*7d6b0*/  LDL.LU R53, [R1+0xbe4] ;  /* 0x000be40001357983 */ /* 0x000ee80000300800 */
[----:B------:R-:W3:Y:S04]  /*7d6c0*/  LDL.LU R54, [R1+0xbe8] ;  /* 0x000be80001367983 */ /* 0x000ee80000300800 */
[----:B------:R-:W3:Y:S04]  /*7d6d0*/  LDL.LU R55, [R1+0xbec] ;  /* 0x000bec0001377983 */ /* 0x000ee80000300800 */
[----:B------:R-:W3:Y:S04]  /*7d6e0*/  LDL R8, [R1+0x18] ;  /* 0x0000180001087983 */ /* 0x000ee80000100800 */
[----:B--2---:R-:W3:Y:S04]  /*7d6f0*/  LDL.LU R56, [R1+0xc20] ;  /* 0x000c200001387983 */ /* 0x004ee80000300800 */
[----:B------:R-:W3:Y:S04]  /*7d700*/  LDL.LU R57, [R1+0xc24] ;  /* 0x000c240001397983 */ /* 0x000ee80000300800 */
[----:B------:R-:W3:Y:S04]  /*7d710*/  LDL.LU R58, [R1+0xc28] ;  /* 0x000c2800013a7983 */ /* 0x000ee80000300800 */
[----:B------:R-:W3:Y:S04]  /*7d720*/  LDL.LU R59, [R1+0xc2c] ;  /* 0x000c2c00013b7983 */ /* 0x000ee80000300800 */
[----:B------:R-:W2:Y:S04]  /*7d730*/  LDL.LU R44, [R1+0xbb0] ;  /* 0x000bb000012c7983 */ /* 0x000ea80000300800 */
[----:B------:R-:W2:Y:S04]  /*7d740*/  LDL.LU R45, [R1+0xbb4] ;  /* 0x000bb400012d7983 */ /* 0x000ea80000300800 */
[----:B------:R-:W2:Y:S01]  /*7d750*/  LDL.LU R46, [R1+0xbb8] ;  /* 0x000bb800012e7983 */ /* 0x000ea20000300800 */
[----:B------:R-:W-:-:S03]  /*7d760*/  F2FP.F16.E5M2.UNPACK_B R28, R7 ;  /* 0x00000007ff1c723e */ /* 0x000fc600020004ff */
[----:B------:R-:W2:Y:S01]  /*7d770*/  LDL.LU R47, [R1+0xbbc] ;  /* 0x000bbc00012f7983 */ /* 0x000ea20000300800 */
[----:B------:R-:W-:-:S03]  /*7d780*/  F2FP.F16.E5M2.UNPACK_B R29, R6 ;  /* 0x00000006ff1d723e */ /* 0x000fc600020004ff */
[----:B------:R-:W2:Y:S01]  /*7d790*/  LDL.LU R48, [R1+0xb40] ;  /* 0x000b400001307983 */ /* 0x000ea20000300800 */
[----:B------:R-:W-:Y:S02]  /*7d7a0*/  F2FP.F16.E5M2.UNPACK_B R30, R5 ;  /* 0x00000005ff1e723e */ /* 0x000fe400020004ff */
[----:B------:R-:W-:Y:S01]  /*7d7b0*/  F2FP.F16.E5M2.UNPACK_B R31, R4 ;  /* 0x00000004ff1f723e */ /* 0x000fe200020004ff */
        /* <DEDUP_REMOVED lines=26> */
[----:B------:R-:W2:Y:S01]  /*7d960*/  LDL.LU R27, [R1+0x94c] ;  /* 0x00094c00011b7983 */ /* 0x000ea20000300800 */
[----:B----4-:R-:W-:-:S07]  /*7d970*/  IMAD.MOV.U32 R9, RZ, RZ, R0 ;  /* 0x000000ffff097224 */ /* 0x010fce00078e0000 */
[----:B---3--:R-:W-:-:S15]  /*7d980*/  HMMA.16816.F32 R56, R28, R8, R56 ;  /* 0x000000081c38723c */ /* 0x008fde0000001838 */
[----:B------:R-:W-:-:S04]  /*7d990*/  NOP ;  /* 0x0000000000007918 */ /* 0x000fc80000000000 */
[----:B------:R-:W-:Y:S04]  /*7d9a0*/  STL.64 [R1+0xa40], R56 ;  /* 0x000a403801007387 */ /* 0x000fe80000100a00 */
[----:B------:R0:W-:Y:S04]  /*7d9b0*/  STL.64 [R1+0xa48], R58 ;  /* 0x000a483a01007387 */ /* 0x0001e80000100a00 */
[----:B0-----:R-:W3:Y:S04]  /*7d9c0*/  LDL.LU.64 R58, [R1+0x57a8] ;  /* 0x0057a800013a7983 */ /* 0x001ee80000300a00 */
[----:B------:R-:W3:Y:S01]  /*7d9d0*/  LDL.LU.64 R56, [R1+0x57a0] ;  /* 0x0057a00001387983 */ /* 0x000ee20000300a00 */
[C---:B------:R-:W-:Y:S03]  /*7d9e0*/  HMMA.16816.F32 R8, R28.reuse, R10, R52 ;  /* 0x0000000a1c08723c */ /* 0x040fe60000001834 */
[----:B------:R-:W4:Y:S04]  /*7d9f0*/  LDL.LU.64 R54, [R1+0x5798] ;  /* 0x0057980001367983 */ /* 0x000f280000300a00 */
[----:B------:R-:W4:Y:S01]  /*7da00*/  LDL.LU.64 R52, [R1+0x5790] ;  /* 0x0057900001347983 */ /* 0x000f220000300a00 */
[C---:B--2---:R-:W-:Y:S08]  /*7da10*/  HMMA.16816.F32 R44, R28.reuse, R32, R44 ;  /* 0x000000201c2c723c */ /* 0x044ff0000000182c */
[C---:B------:R-:W-:Y:S03]  /*7da20*/  HMMA.16816.F32 R32, R28.reuse, R34, R40 ;  /* 0x000000221c20723c */ /* 0x040fe60000001828 */
        /* <DEDUP_REMOVED lines=13> */
[----:B------:R-:W2:Y:S01]  /*7db00*/  LDL.LU.64 R32, [R1+0x5750] ;  /* 0x0057500001207983 */ /* 0x000ea20000300a00 */
[----:B---3--:R-:W-:-:S15]  /*7db10*/  HMMA.16816.F32 R56, R28, R60, R56 ;  /* 0x0000003c1c38723c */ /* 0x008fde0000001838 */
[----:B------:R-:W-:-:S04]  /*7db20*/  NOP ;  /* 0x0000000000007918 */ /* 0x000fc80000000000 */
[----:B------:R-:W-:Y:S04]  /*7db30*/  STL.64 [R1+0x980], R56 ;  /* 0x0009803801007387 */ /* 0x000fe80000100a00 */
[----:B------:R0:W-:Y:S04]  /*7db40*/  STL.64 [R1+0x988], R58 ;  /* 0x0009883a01007387 */ /* 0x0001e80000100a00 */
[----:B0-----:R-:W3:Y:S04]  /*7db50*/  LDL.LU.64 R58, [R1+0x5748] ;  /* 0x00574800013a7983 */ /* 0x001ee80000300a00 */
[----:B------:R-:W4:Y:S04]  /*7db60*/  LDL.LU.64 R56, [R1+0x5740] ;  /* 0x0057400001387983 */ /* 0x000f280000300a00 */
[----:B------:R-:W-:Y:S01]  /*7db70*/  STL.64 [R1+0x5620], R60 ;  /* 0x0056203c01007387 */ /* 0x000fe20000100a00 */
[C---:B---3--:R-:W-:Y:S08]  /*7db80*/  HMMA.16816.F32 R48, R28.reuse, R58, R48 ;  /* 0x0000003a1c30723c */ /* 0x048ff00000001830 */
[C---:B----4-:R-:W-:Y:S11]  /*7db90*/  HMMA.16816.F32 R52, R28.reuse, R56, R52 ;  /* 0x000000381c34723c */ /* 0x050ff60000001834 */
[----:B------:R-:W-:Y:S04]  /*7dba0*/  STL.64 [R1+0x960], R48 ;  /* 0x0009603001007387 */ /* 0x000fe80000100a00 */
[----:B------:R0:W-:Y:S04]  /*7dbb0*/  STL.64 [R1+0x968], R50 ;  /* 0x0009683201007387 */ /* 0x0001e80000100a00 */
[----:B0-----:R-:W3:Y:S04]  /*7dbc0*/  LDL.LU.64 R50, [R1+0x5738] ;  /* 0x0057380001327983 */ /* 0x001ee80000300a00 */
[----:B------:R-:W4:Y:S04]  /*7dbd0*/  LDL.LU.64 R48, [R1+0x5730] ;  /* 0x0057300001307983 */ /* 0x000f280000300a00 */
[----:B------:R-:W-:Y:S04]  /*7dbe0*/  STL.64 [R1+0x950], R52 ;  /* 0x0009503401007387 */ /* 0x000fe80000100a00 */
[----:B------:R0:W-:Y:S04]  /*7dbf0*/  STL.64 [R1+0x958], R54 ;  /* 0x0009583601007387 */ /* 0x0001e80000100a00 */
[----:B0-----:R-:W2:Y:S04]  /*7dc00*/  LDL.LU.64 R54, [R1+0x5728] ;  /* 0x0057280001367983 */ /* 0x001ea80000300a00 */
[----:B------:R-:W4:Y:S04]  /*7dc10*/  LDL.LU.64 R52, [R1+0x5720] ;  /* 0x0057200001347983 */ /* 0x000f280000300a00 */
[----:B------:R-:W-:Y:S04]  /*7dc20*/  STL.64 [R1+0x5618], R58 ;  /* 0x0056183a01007387 */ /* 0x000fe80000100a00 */
[----:B------:R0:W-:Y:S01]  /*7dc30*/  STL.64 [R1+0x5610], R56 ;  /* 0x0056103801007387 */ /* 0x0001e20000100a00 */
[C---:B------:R-:W-:Y:S03]  /*7dc40*/  HMMA.16816.F32 R4, R28.reuse, R2, R4 ;  /* 0x000000021c04723c */ /* 0x040fe60000001804 */
[----:B0-----:R-:W4:Y:S04]  /*7dc50*/  LDL.LU R56, [R1+0xa00] ;  /* 0x000a000001387983 */ /* 0x001f280000300800 */
[----:B------:R-:W4:Y:S04]  /*7dc60*/  LDL.LU R57, [R1+0xa04] ;  /* 0x000a040001397983 */ /* 0x000f280000300800 */
[----:B------:R-:W4:Y:S04]  /*7dc70*/  LDL.LU R58, [R1+0xa08] ;  /* 0x000a0800013a7983 */ /* 0x000f280000300800 */
[----:B------:R-:W4:Y:S01]  /*7dc80*/  LDL.LU R59, [R1+0xa0c] ;  /* 0x000a0c00013b7983 */ /* 0x000f220000300800 */
        /* <DEDUP_REMOVED lines=12> */
[----:B------:R0:W-:Y:S04]  /*7dd50*/  STL.64 [R1+0x5628], R52 ;  /* 0x0056283401007387 */ /* 0x0001e80000100a00 */
[----:B0-----:R-:W2:Y:S04]  /*7dd60*/  LDL.LU R52, [R1+0xa30] ;  /* 0x000a300001347983 */ /* 0x001ea80000300800 */
[----:B------:R-:W2:Y:S04]  /*7dd70*/  LDL.LU R53, [R1+0xa34] ;  /* 0x000a340001357983 */ /* 0x000ea80000300800 */
[----:B------:R-:W2:Y:S04]  /*7dd80*/  LDL.LU R54, [R1+0xa38] ;  /* 0x000a380001367983 */ /* 0x000ea80000300800 */
[----:B------:R-:W2:Y:S04]  /*7dd90*/  LDL.LU R55, [R1+0xa3c] ;  /* 0x000a3c0001377983 */ /* 0x000ea80000300800 */
[----:B------:R-:W-:Y:S04]  /*7dda0*/  STL.64 [R1+0x8d0], R12 ;  /* 0x0008d00c01007387 */ /* 0x000fe80000100a00 */
[----:B------:R0:W-:Y:S04]  /*7ddb0*/  STL.64 [R1+0x8d8], R14 ;  /* 0x0008d80e01007387 */ /* 0x0001e80000100a00 */
[----:B0-----:R-:W2:Y:S04]  /*7ddc0*/  LDL.LU.64 R14, [R1+0x56f8] ;  /* 0x0056f800010e7983 */ /* 0x001ea80000300a00 */
[----:B------:R-:W2:Y:S04]  /*7ddd0*/  LDL.LU.64 R12, [R1+0x56f0] ;  /* 0x0056f000010c7983 */ /* 0x000ea80000300a00 */
[----:B------:R-:W-:Y:S04]  /*7dde0*/  STL.64 [R1+0x5638], R50 ;  /* 0x0056383201007387 */ /* 0x000fe80000100a00 */
[----:B------:R-:W-:Y:S04]  /*7ddf0*/  STL.64 [R1+0x8c0], R4 ;  /* 0x0008c00401007387 */ /* 0x000fe80000100a00 */
[----:B------:R0:W-:Y:S04]  /*7de00*/  STL.64 [R1+0x8c8], R6 ;  /* 0x0008c80601007387 */ /* 0x0001e80000100a00 */
[----:B0-----:R-:W2:Y:S04]  /*7de10*/  LDL.LU.64 R6, [R1+0x56e8] ;  /* 0x0056e80001067983 */ /* 0x001ea80000300a00 */
[----:B------:R-:W2:Y:S02]  /*7de20*/  LDL.LU.64 R4, [R1+0x56e0] ;  /* 0x0056e00001047983 */ /* 0x000ea40000300a00 */
[----:B--2---:R-:W-:-:S15]  /*7de30*/  HMMA.16816.F32 R8, R28, R4, R8 ;  /* 0x000000041c08723c */ /* 0x004fde0000001808 */
[----:B------:R-:W-:-:S04]  /*7de40*/  NOP ;  /* 0x0000000000007918 */ /* 0x000fc80000000000 */
[----:B------:R-:W-:Y:S04]  /*7de50*/  STL.64 [R1+0x8b0], R8 ;  /* 0x0008b00801007387 */ /* 0x000fe80000100a00 */
[----:B------:R0:W-:Y:S04]  /*7de60*/  STL.64 [R1+0x8b8], R10 ;  /* 0x0008b80a01007387 */ /* 0x0001e80000100a00 */
[----:B0-----:R-:W2:Y:S04]  /*7de70*/  LDL.LU.64 R10, [R1+0x56d8] ;  /* 0x0056d800010a7983 */ /* 0x001ea80000300a00 */
[----:B------:R-:W3:Y:S01]  /*7de80*/  LDL.LU.64 R8, [R1+0x56d0] ;  /* 0x0056d00001087983 */ /* 0x000ee20000300a00 */
[----:B------:R-:W-:Y:S03]  /*7de90*/  HMMA.16816.F32 R52, R28, R6, R52 ;  /* 0x000000061c34723c */ /* 0x000fe60000001834 */
[----:B------:R-:W-:Y:S04]  /*7dea0*/  STL.64 [R1+0x5648], R6 ;  /* 0x0056480601007387 */ /* 0x000fe80000100a00 */
[----:B------:R2:W-:-:S12]  /*7deb0*/  STL.64 [R1+0x5640], R4 ;  /* 0x0056400401007387 */ /* 0x0005d80000100a00 */
[----:B------:R-:W-:Y:S04]  /*7dec0*/  STL.64 [R1+0x890], R52 ;  /* 0x0008903401007387 */ /* 0x000fe80000100a00 */
[----:B------:R3:W-:Y:S01]  /*7ded0*/  STL.64 [R1+0x898], R54 ;  /* 0x0008983601007387 */ /* 0x0007e20000100a00 */
[C---:B--2---:R-:W-:Y:S08]  /*7dee0*/  HMMA.16816.F32 R4, R28.reuse, R10, R44 ;  /* 0x0000000a1c04723c */ /* 0x044ff0000000182c */
[----:B---3--:R-:W-:Y:S01]  /*7def0*/  HMMA.16816.F32 R52, R28, R8, R56 ;  /* 0x000000081c34723c */ /* 0x008fe20000001838 */
[----:B------:R-:W-:-:S15]  /*7df00*/  STL.64 [R1+0x5658], R10 ;  /* 0x0056580a01007387 */ /* 0x000fde0000100a00 */
[----:B------:R-:W-:-:S03]  /*7df10*/  NOP ;  /* 0x0000000000007918 */ /* 0x000fc60000000000 */
[----:B------:R-:W-:Y:S04]  /*7df20*/  STL.64 [R1+0x880], R52 ;  /* 0x0008803401007387 */ /* 0x000fe80000100a00 */
[----:B------:R-:W-:Y:S04]  /*7df30*/  STL.64 [R1+0x888], R54 ;  /* 0x0008883601007387 */ /* 0x000fe80000100a00 */
[----:B------:R0:W-:Y:S04]  /*7df40*/  STL.64 [R1+0x5650], R8 ;  /* 0x0056500801007387 */ /* 0x0001e80000100a00 */
[----:B------:R-:W-:Y:S04]  /*7df50*/  STL.64 [R1+0x870], R4 ;  /* 0x0008700401007387 */ /* 0x000fe80000100a00 */
[----:B------:R1:W-:Y:S01]  /*7df60*/  STL.64 [R1+0x878], R6 ;  /* 0x0008780601007387 */ /* 0x0003e20000100a00 */
[C---:B0-----:R-:W-:Y:S08]  /*7df70*/  HMMA.16816.F32 R8, R28.reuse, R12, R40 ;  /* 0x0000000c1c08723c */ /* 0x041ff00000001828 */
[C---:B-1----:R-:W-:Y:S01]  /*7df80*/  HMMA.16816.F32 R4, R28.reuse, R14, R36 ;  /* 0x0000000e1c04723c */ /* 0x042fe20000001824 */
        /* <DEDUP_REMOVED lines=8> */
[C---:B----4-:R-:W-:Y:S11]  /*7e010*/  HMMA.16816.F32 R4, R28.reuse, R18, R24 ;  /* 0x000000121c04723c */ /* 0x050ff60000001818 */
[----:B------:R-:W-:Y:S04]  /*7e020*/  STL.64 [R1+0x830], R8 ;  /* 0x0008300801007387 */ /* 0x000fe80000100a00 */
[----:B------:R-:W-:Y:S04]  /*7e030*/  STL.64 [R1+0x838], R10 ;  /* 0x0008380a01007387 */ /* 0x000fe80000100a00 */
[----:B------:R0:W-:Y:S04]  /*7e040*/  STL.64 [R1+0x820], R4 ;  /* 0x0008200401007387 */ /* 0x0001e80000100a00 */
[----:B------:R1:W-:Y:S04]  /*7e050*/  STL.64 [R1+0x828], R6 ;  /* 0x0008280601007387 */ /* 0x0003e80000100a00 */
[----:B------:R-:W2:Y:S04]  /*7e060*/  LDL.LU R57, [R1+0x454] ;  /* 0x0004540001397983 */ /* 0x000ea80000300800 */
[----:B------:R-:W3:Y:S04]  /*7e070*/  LDL.LU R58, [R1+0x458] ;  /* 0x00045800013a7983 */ /* 0x000ee80000300800 */
[----:B------:R-:W3:Y:S04]  /*7e080*/  LDL.LU R59, [R1+0x45c] ;  /* 0x00045c00013b7983 */ /* 0x000ee80000300800 */
[----:B---3--:R-:W-:Y:S04]  /*7e090*/  STL.64 [R1+0x56c8], R58 ;  /* 0x0056c83a01007387 */ /* 0x008fe80000100a00 */
[----:B--2---:R2:W-:Y:S04]  /*7e0a0*/  STL.64 [R1+0x56c0], R56 ;  /* 0x0056c03801007387 */ /* 0x0045e80000100a00 */
        /* <DEDUP_REMOVED lines=16> */
[----:B--2---:R-:W2:Y:S04]  /*7e1b0*/  LDL.LU R56, [R1+0x910] ;  /* 0x0009100001387983 */ /* 0x004ea80000300800 */
[----:B------:R-:W2:Y:S04]  /*7e1c0*/  LDL.LU R57, [R1+0x914] ;  /* 0x0009140001397983 */ /* 0x000ea80000300800 */
[----:B------:R-:W2:Y:S04]  /*7e1d0*/  LDL.LU R58, [R1+0x918] ;  /* 0x00091800013a7983 */ /* 0x000ea80000300800 */
[----:B------:R-:W2:Y:S04]  /*7e1e0*/  LDL.LU R59, [R1+0x91c] ;  /* 0x00091c00013b7983 */ /* 0x000ea80000300800 */
        /* <DEDUP_REMOVED lines=30> */
[C---:B---3--:R-:W-:Y:S08]  /*7e3d0*/  HMMA.16816.F32 R24, R28.reuse, R22, R24 ;  /* 0x000000161c18723c */ /* 0x048ff00000001818 */
[----:B--2---:R-:W-:-:S15]  /*7e3e0*/  HMMA.16816.F32 R56, R28, R20, R56 ;  /* 0x000000141c38723c */ /* 0x004fde0000001838 */
[----:B------:R-:W-:-:S04]  /*7e3f0*/  NOP ;  /* 0x0000000000007918 */ /* 0x000fc80000000000 */
[----:B------:R-:W-:Y:S04]  /*7e400*/  STL.64 [R1+0x810], R56 ;  /* 0x0008103801007387 */ /* 0x000fe80000100a00 */
[----:B------:R0:W-:Y:S04]  /*7e410*/  STL.64 [R1+0x818], R58 ;  /* 0x0008183a01007387 */ /* 0x0001e80000100a00 */
[----:B0-----:R-:W2:Y:S04]  /*7e420*/  LDL.LU.64 R58, [R1+0x56c8] ;  /* 0x0056c800013a7983 */ /* 0x001ea80000300a00 */
        /* <DEDUP_REMOVED lines=37> */
[----:B0-----:R-:W3:Y:S04]  /*7e680*/  LDL.LU.64 R38, [R1+0x5678] ;  /* 0x0056780001267983 */ /* 0x001ee80000300a00 */
[----:B------:R-:W3:Y:S01]  /*7e690*/  LDL.LU.64 R36, [R1+0x5670] ;  /* 0x0056700001247983 */ /* 0x000ee20000300a00 */
[C---:B----4-:R-:W-:Y:S03]  /*7e6a0*/  HMMA.16816.F32 R8, R28.reuse, R44, R8 ;  /* 0x0000002c1c08723c */ /* 0x050fe60000001808 */
[----:B------:R-:W-:Y:S04]  /*7e6b0*/  STL.64 [R1+0x55a8], R34 ;  /* 0x0055a82201007387 */ /* 0x000fe80000100a00 */
[----:B------:R-:W-:Y:S01]  /*7e6c0*/  STL.64 [R1+0x55a0], R32 ;  /* 0x0055a02001007387 */ /* 0x000fe20000100a00 */
[C---:B------:R-:W-:Y:S08]  /*7e6d0*/  HMMA.16816.F32 R4, R28.reuse, R46, R4 ;  /* 0x0000002e1c04723c */ /* 0x040ff00000001804 */
[C---:B--2---:R-:W-:Y:S08]  /*7e6e0*/  HMMA.16816.F32 R12, R28.reuse, R42, R12 ;  /* 0x0000002a1c0c723c */ /* 0x044ff0000000180c */
[C---:B---3--:R-:W-:Y:S08]  /*7e6f0*/  HMMA.16816.F32 R16, R28.reuse, R40, R16 ;  /* 0x000000281c10723c */ /* 0x048ff00000001810 */
[C---:B------:R-:W-:Y:S08]  /*7e700*/  HMMA.16816.F32 R20, R28.reuse, R38, R20 ;  /* 0x000000261c14723c */ /* 0x040ff00000001814 */
[----:B------:R-:W-:Y:S01]  /*7e710*/  HMMA.16816.F32 R24, R28, R36, R24 ;  /* 0x000000241c18723c */ /* 0x000fe20000001818 */
[----:B------:R-:W-:-:S15]  /*7e720*/  STL.64 [R1+0x55c8], R38 ;  /* 0x0055c82601007387 */ /* 0x000fde0000100a00 */
[----:B------:R-:W-:-:S03]  /*7e730*/  NOP ;  /* 0x0000000000007918 */ /* 0x000fc60000000000 */
        /* <DEDUP_REMOVED lines=14> */
[----:B------:R0:W-:Y:S02]  /*7e820*/  STL.64 [R1+0x758], R10 ;  /* 0x0007580a01007387 */ /* 0x0001e40000100a00 */
[----:B0-----:R-:W-:Y:S02]  /*7e830*/  HMMA.16816.F32 R8, R28, R48, R56 ;  /* 0x000000301c08723c */ /* 0x001fe40000001838 */
[----:B------:R-:W-:Y:S04]  /*7e840*/  STL [R1+0x557c], R46 ;  /* 0x00557c2e01007387 */ /* 0x000fe80000100800 */
[----:B------:R-:W-:Y:S04]  /*7e850*/  STL [R1+0x5578], R47 ;  /* 0x0055782f01007387 */ /* 0x000fe80000100800 */
[----:B------:R-:W-:Y:S04]  /*7e860*/  STL.64 [R1+0x730], R4 ;  /* 0x0007300401007387 */ /* 0x000fe80000100a00 */
[----:B------:R0:W-:Y:S05]  /*7e870*/  STL.64 [R1+0x738], R6 ;  /* 0x0007380601007387 */ /* 0x0001ea0000100a00 */
[----:B------:R-:W-:Y:S04]  /*7e880*/  STL.64 [R1+0x710], R8 ;  /* 0x0007100801007387 */ /* 0x000fe80000100a00 */
[----:B------:R-:W-:Y:S04]  /*7e890*/  STL.64 [R1+0x718], R10 ;  /* 0x0007180a01007387 */ /* 0x000fe80000100a00 */
[----:B------:R-:W2:Y:S04]  /*7e8a0*/  LDL.LU R12, [R1+0x380] ;  /* 0x00038000010c7983 */ /* 0x000ea80000300800 */
[----:B------:R-:W2:Y:S04]  /*7e8b0*/  LDL.LU R13, [R1+0x384] ;  /* 0x00038400010d7983 */ /* 0x000ea80000300800 */
[----:B------:R-:W3:Y:S04]  /*7e8c0*/  LDL.LU R14, [R1+0x388] ;  /* 0x00038800010e7983 */ /* 0x000ee80000300800 */
[----:B------:R-:W3:Y:S01]  /*7e8d0*/  LDL.LU R15, [R1+0x38c] ;  /* 0x00038c00010f7983 */ /* 0x000ee20000300800 */
[----:B0-----:R-:W-:-:S02]  /*7e8e0*/  IMAD R6, R52, 0x100, R51 ;  /* 0x0000010034067824 */ /* 0x001fc400078e0233 */
[----:B------:R-:W-:Y:S02]  /*7e8f0*/  IMAD R5, R54, 0x100, R53 ;  /* 0x0000010036057824 */ /* 0x000fe400078e0235 */
        /* <DEDUP_REMOVED lines=19> */
[----:B------:R-:W2:Y:S01]  /*7ea30*/  LDL.LU.64 R46, [R1+0x18] ;  /* 0x00001800012e7983 */ /* 0x000ea20000300a00 */
[----:B------:R-:W-:-:S03]  /*7ea40*/  IMAD R0, R0, 0x100, R61 ;  /* 0x0000010000007824 */ /* 0x000fc600078e023d */
[----:B------:R-:W3:Y:S01]  /*7ea50*/  LDL.LU R8, [R1+0x430] ;  /* 0x0004300001087983 */ /* 0x000ee20000300800 */
[----:B------:R-:W-:-:S03]  /*7ea60*/  F2FP.F16.E5M2.UNPACK_B R30, R4 ;  /* 0x00000004ff1e723e */ /* 0x000fc600020004ff */
[----:B------:R-:W3:Y:S01]  /*7ea70*/  LDL.LU R9, [R1+0x434] ;  /* 0x0004340001097983 */ /* 0x000ee20000300800 */
[----:B------:R-:W-:-:S03]  /*7ea80*/  F2FP.F16.E5M2.UNPACK_B R28, R6 ;  /* 0x00000006ff1c723e */ /* 0x000fc600020004ff */
[----:B------:R-:W3:Y:S01]  /*7ea90*/  LDL.LU R10, [R1+0x438] ;  /* 0x00043800010a7983 */ /* 0x000ee20000300800 */
[----:B------:R-:W-:Y:S02]  /*7eaa0*/  F2FP.F16.E5M2.UNPACK_B R29, R5 ;  /* 0x00000005ff1d723e */ /* 0x000fe400020004ff */
[----:B------:R-:W-:Y:S01]  /*7eab0*/  F2FP.F16.E5M2.UNPACK_B R31, R0 ;  /* 0x00000000ff1f723e */ /* 0x000fe200020004ff */
[----:B------:R-:W3:Y:S04]  /*7eac0*/  LDL.LU R11, [R1+0x43c] ;  /* 0x00043c00010b7983 */ /* 0x000ee80000300800 */
[----:B------:R-:W3:Y:S04]  /*7ead0*/  LDL.LU R4, [R1+0x420] ;  /* 0x0004200001047983 */ /* 0x000ee80000300800 */
[----:B------:R-:W3:Y:S04]  /*7eae0*/  LDL.LU R5, [R1+0x424] ;  /* 0x0004240001057983 */ /* 0x000ee80000300800 */
[----:B------:R-:W3:Y:S04]  /*7eaf0*/  LDL.LU R6, [R1+0x428] ;  /* 0x0004280001067983 */ /* 0x000ee80000300800 */
[----:B------:R-:W3:Y:S04]  /*7eb00*/  LDL.LU R7, [R1+0x42c] ;  /* 0x00042c0001077983 */ /* 0x000ee80000300800 */
[----:B------:R-:W3:Y:S04]  /*7eb10*/  LDL.LU.64 R50, [R1+0x8] ;  /* 0x0000080001327983 */ /* 0x000ee80000300a00 */
[----:B------:R-:W4:Y:S04]  /*7eb20*/  LDL.LU.64 R60, [R1] ;  /* 0x00000000013c7983 */ /* 0x000f280000300a00 */
        /* <DEDUP_REMOVED lines=20> */
[----:B--2---:R-:W-:Y:S01]  /*7ec70*/  HMMA.16816.F32 R12, R28, R46, R12 ;  /* 0x0000002e1c0c723c */ /* 0x004fe2000000180c */
[----:B------:R-:W-:-:S02]  /*7ec80*/  IMAD.MOV.U32 R45, RZ, RZ, R47 ;  /* 0x000000ffff2d7224 */ /* 0x000fc400078e002f */
[----:B------:R-:W-:-:S15]  /*7ec90*/  IMAD.MOV.U32 R44, RZ, RZ, R46 ;  /* 0x000000ffff2c7224 */ /* 0x000fde00078e002e */
[----:B------:R-:W-:Y:S01]  /*7eca0*/  NOP ;  /* 0x0000000000007918 */ /* 0x000fe20000000000 */
[----:B------:R-:W-:Y:S04]  /*7ecb0*/  STL.64 [R1+0x700], R12 ;  /* 0x0007000c01007387 */ /* 0x000fe80000100a00 */
[----:B------:R0:W-:Y:S04]  /*7ecc0*/  STL.64 [R1+0x708], R14 ;  /* 0x0007080e01007387 */ /* 0x0001e80000100a00 */
[----:B0-----:R-:W2:Y:S04]  /*7ecd0*/  LDL.LU.64 R14, [R1+0x5668] ;  /* 0x00566800010e7983 */ /* 0x001ea80000300a00 */
[----:B------:R-:W2:Y:S04]  /*7ece0*/  LDL.LU.64 R12, [R1+0x5660] ;  /* 0x00566000010c7983 */ /* 0x000ea80000300a00 */
[----:B------:R-:W-:Y:S04]  /*7ecf0*/  STL [R1+0x5584], R45 ;  /* 0x0055842d01007387 */ /* 0x000fe80000100800 */
[----:B------:R0:W-:Y:S04]  /*7ed00*/  STL [R1+0x5580], R44 ;  /* 0x0055802c01007387 */ /* 0x0001e80000100800 */
[----:B0-----:R-:W2:Y:S01]  /*7ed10*/  LDL.LU.64 R44, [R1+0x10] ;  /* 0x00001000012c7983 */ /* 0x001ea20000300a00 */
[C---:B---3--:R-:W-:Y:S08]  /*7ed20*/  HMMA.16816.F32 R4, R28.reuse, R50, R4 ;  /* 0x000000321c04723c */ /* 0x048ff00000001804 */
[----:B----4-:R-:W-:Y:S01]  /*7ed30*/  HMMA.16816.F32 R52, R28, R60, R52 ;  /* 0x0000003c1c34723c */ /* 0x010fe20000001834 */
[----:B------:R-:W-:-:S07]  /*7ed40*/  IMAD.MOV.U32 R0, RZ, RZ, R51 ;  /* 0x000000ffff007224 */ /* 0x000fce00078e0033 */
[----:B--2---:R-:W-:Y:S01]  /*7ed50*/  HMMA.16816.F32 R8, R28, R44, R8 ;  /* 0x0000002c1c08723c */ /* 0x004fe20000001808 */
[----:B------:R-:W-:Y:S02]  /*7ed60*/  IMAD.MOV.U32 R46, RZ, RZ, R44 ;  /* 0x000000ffff2e7224 */ /* 0x000fe400078e002c */
[----:B------:R-:W-:Y:S02]  /*7ed70*/  IMAD.MOV.U32 R44, RZ, RZ, R50 ;  /* 0x000000ffff2c7224 */ /* 0x000fe400078e0032 */
[----:B------:R-:W-:-:S14]  /*7ed80*/  IMAD.MOV.U32 R47, RZ, RZ, R45 ;  /* 0x000000ffff2f7224 */ /* 0x000fdc00078e002d */
[----:B------:R-:W-:Y:S04]  /*7ed90*/  STL.64 [R1+0x6f0], R8 ;  /* 0x0006f00801007387 */ /* 0x000fe80000100a00 */
[----:B------:R0:W-:Y:S01]  /*7eda0*/  STL.64 [R1+0x6f8], R10 ;  /* 0x0006f80a01007387 */ /* 0x0001e20000100a00 */
[----:B------:R-:W-:-:S03]  /*7edb0*/  IMAD.MOV.U32 R45, RZ, RZ, R61 ;  /* 0x000000ffff2d7224 */ /* 0x000fc600078e003d */
[----:B0-----:R-:W2:Y:S04]  /*7edc0*/  LDL.LU.64 R10, [R1+0x5658] ;  /* 0x00565800010a7983 */ /* 0x001ea80000300a00 */
[----:B------:R-:W3:Y:S04]  /*7edd0*/  LDL.LU.64 R8, [R1+0x5650] ;  /* 0x0056500001087983 */ /* 0x000ee80000300a00 */
[----:B------:R0:W-:Y:S04]  /*7ede0*/  STL [R1+0x5588], R46 ;  /* 0x0055882e01007387 */ /* 0x0001e80000100800 */
[----:B------:R-:W-:Y:S04]  /*7edf0*/  STL.64 [R1+0x6e0], R4 ;  /* 0x0006e00401007387 */ /* 0x000fe80000100a00 */
[----:B------:R1:W-:Y:S01]  /*7ee00*/  STL.64 [R1+0x6e8], R6 ;  /* 0x0006e80601007387 */ /* 0x0003e20000100a00 */
[----:B0-----:R-:W-:-:S03]  /*7ee10*/  IMAD.MOV.U32 R46, RZ, RZ, R60 ;  /* 0x000000ffff2e7224 */ /* 0x001fc600078e003c */
[----:B-1----:R-:W4:Y:S04]  /*7ee20*/  LDL.LU.64 R6, [R1+0x5648] ;  /* 0x0056480001067983 */ /* 0x002f280000300a00 */
[----:B------:R-:W2:Y:S04]  /*7ee30*/  LDL.LU.64 R4, [R1+0x5640] ;  /* 0x0056400001047983 */ /* 0x000ea80000300a00 */
[----:B------:R-:W2:Y:S04]  /*7ee40*/  LDL.LU.64 R50, [R1+0x5638] ;  /* 0x0056380001327983 */ /* 0x000ea80000300a00 */
[----:B------:R-:W-:Y:S04]  /*7ee50*/  STL.64 [R1+0x6d0], R52 ;  /* 0x0006d03401007387 */ /* 0x000fe80000100a00 */
[----:B------:R0:W-:Y:S04]  /*7ee60*/  STL.64 [R1+0x6d8], R54 ;  /* 0x0006d83601007387 */ /* 0x0001e80000100a00 */
[----:B0-----:R-:W2:Y:S04]  /*7ee70*/  LDL.LU.64 R54, [R1+0x5630] ;  /* 0x0056300001367983 */ /* 0x001ea80000300a00 */
[----:B------:R-:W2:Y:S04]  /*7ee80*/  LDL.LU.64 R52, [R1+0x5628] ;  /* 0x0056280001347983 */ /* 0x000ea80000300a00 */
        /* <DEDUP_REMOVED lines=11> */
[----:B0-----:R-:W3:Y:S04]  /*7ef40*/  LDL.LU.64 R58, [R1+0x5618] ;  /* 0x00561800013a7983 */ /* 0x001ee80000300a00 */
[----:B------:R-:W2:Y:S01]  /*7ef50*/  LDL.LU.64 R56, [R1+0x5610] ;  /* 0x0056100001387983 */ /* 0x000ea20000300a00 */
[C---:B------:R-:W-:Y:S08]  /*7ef60*/  HMMA.16816.F32 R36, R28.reuse, R54, R36 ;  /* 0x000000361c24723c */ /* 0x040ff00000001824 */
[C---:B------:R-:W-:Y:S01]  /*7ef70*/  HMMA.16816.F32 R32, R28.reuse, R52, R32 ;  /* 0x000000341c20723c */ /* 0x040fe20000001820 */
[----:B------:R-:W-:Y:S07]  /*7ef80*/  STL [R1+0x554c], R61 ;  /* 0x00554c3d01007387 */ /* 0x000fee0000100800 */
[C---:B------:R-:W-:Y:S08]  /*7ef90*/  HMMA.16816.F32 R24, R28.reuse, R50, R24 ;  /* 0x000000321c18723c */ /* 0x040ff00000001818 */
[C---:B------:R-:W-:Y:S08]  /*7efa0*/  HMMA.16816.F32 R20, R28.reuse, R2, R20 ;  /* 0x000000021c14723c */ /* 0x040ff00000001814 */
[C---:B------:R-:W-:Y:S08]  /*7efb0*/  HMMA.16816.F32 R16, R28.reuse, R4, R16 ;  /* 0x000000041c10723c */ /* 0x040ff00000001810 */
[C---:B----4-:R-:W-:Y:S08]  /*7efc0*/  HMMA.16816.F32 R12, R28.reuse, R6, R12 ;  /* 0x000000061c0c723c */ /* 0x050ff0000000180c */
[C---:B---3--:R-:W-:Y:S08]  /*7efd0*/  HMMA.16816.F32 R44, R28.reuse, R58, R44 ;  /* 0x0000003a1c2c723c */ /* 0x048ff0000000182c */
[C---:B--2---:R-:W-:Y:S01]  /*7efe0*/  HMMA.16816.F32 R40, R28.reuse, R56, R40 ;  /* 0x000000381c28723c */ /* 0x044fe20000001828 */
[----:B------:R-:W-:Y:S10]  /*7eff0*/  STL.64 [R1+0x5520], R58 ;  /* 0x0055203a01007387 */ /* 0x000ff40000100a00 */
[----:B------:R-:W-:Y:S04]  /*7f000*/  STL.64 [R1+0x6a0], R44 ;  /* 0x0006a02c01007387 */ /* 0x000fe80000100a00 */
        /* <DEDUP_REMOVED lines=14> */
[----:B------:R-:W-:Y:S04]  /*7f0f0*/  STL.64 [R1+0x630], R20 ;  /* 0x0006301401007387 */ /* 0x000fe80000100a00 */
[----:B------:R-:W-:Y:S04]  /*7f100*/  STL.64 [R1+0x638], R22 ;  /* 0x0006381601007387 */ /* 0x000fe80000100a00 */
[----:B0-----:R-:W2:Y:S04]  /*7f110*/  LDL.LU R56, [R1+0x280] ;  /* 0x0002800001387983 */ /* 0x001ea80000300800 */
[----:B------:R-:W-:Y:S04]  /*7f120*/  STL.64 [R1+0x600], R16 ;  /* 0x0006001001007387 */ /* 0x000fe80000100a00 */
[----:B------:R-:W-:Y:S04]  /*7f130*/  STL.64 [R1+0x608], R18 ;  /* 0x0006081201007387 */ /* 0x000fe80000100a00 */
[----:B------:R0:W-:Y:S04]  /*7f140*/  STL.64 [R1+0x5f0], R12 ;  /* 0x0005f00c01007387 */ /* 0x0001e80000100a00 */
[----:B------:R3:W-:Y:S04]  /*7f150*/  STL.64 [R1+0x5f8], R14 ;  /* 0x0005f80e01007387 */ /* 0x0007e80000100a00 */
[----:B------:R-:W2:Y:S04]  /*7f160*/  LDL.LU R57, [R1+0x284] ;  /* 0x0002840001397983 */ /* 0x000ea80000300800 */
[----:B------:R-:W2:Y:S04]  /*7f170*/  LDL.LU R58, [R1+0x288] ;  /* 0x00028800013a7983 */ /* 0x000ea80000300800 */
[----:B------:R-:W2:Y:S04]  /*7f180*/  LDL.LU R59, [R1+0x28c] ;  /* 0x00028c00013b7983 */ /* 0x000ea80000300800 */
[----:B-1----:R-:W4:Y:S04]  /*7f190*/  LDL.LU R48, [R1+0x2a0] ;  /* 0x0002a00001307983 */ /* 0x002f280000300800 */
[----:B------:R-:W4:Y:S04]  /*7f1a0*/  LDL.LU R49, [R1+0x2a4] ;  /* 0x0002a40001317983 */ /* 0x000f280000300800 */
[----:B------:R-:W4:Y:S04]  /*7f1b0*/  LDL.LU R50, [R1+0x2a8] ;  /* 0x0002a80001327983 */ /* 0x000f280000300800 */
[----:B------:R-:W4:Y:S04]  /*7f1c0*/  LDL.LU R51, [R1+0x2ac] ;  /* 0x0002ac0001337983 */ /* 0x000f280000300800 */
[----:B------:R-:W2:Y:S04]  /*7f1d0*/  LDL.LU R52, [R1+0x290] ;  /* 0x0002900001347983 */ /* 0x000ea80000300800 */
[----:B------:R-:W2:Y:S04]  /*7f1e0*/  LDL.LU R53, [R1+0x294] ;  /* 0x0002940001357983 */ /* 0x000ea80000300800 */
[----:B------:R-:W2:Y:S04]  /*7f1f0*/  LDL.LU R54, [R1+0x298] ;  /* 0x0002980001367983 */ /* 0x000ea80000300800 */
[----:B------:R-:W2:Y:S04]  /*7f200*/  LDL.LU R55, [R1+0x29c] ;  /* 0x00029c0001377983 */ /* 0x000ea80000300800 */
[----:B0-----:R-:W2:Y:S04]  /*7f210*/  LDL.LU R12, [R1+0x360] ;  /* 0x00036000010c7983 */ /* 0x001ea80000300800 */
[----:B------:R-:W2:Y:S04]  /*7f220*/  LDL.LU R13, [R1+0x364] ;  /* 0x00036400010d7983 */ /* 0x000ea80000300800 */
[----:B---3--:R-:W2:Y:S04]  /*7f230*/  LDL.LU R14, [R1+0x368] ;  /* 0x00036800010e7983 */ /* 0x008ea80000300800 */
        /* <DEDUP_REMOVED lines=48> */
[----:B0-----:R-:W3:Y:S04]  /*7f540*/  LDL.LU R8, [R1+0x2c0] ;  /* 0x0002c00001087983 */ /* 0x001ee80000300800 */
[----:B------:R-:W3:Y:S04]  /*7f550*/  LDL.LU R9, [R1+0x2c4] ;  /* 0x0002c40001097983 */ /* 0x000ee80000300800 */
[----:B------:R-:W3:Y:S04]  /*7f560*/  LDL.LU R10, [R1+0x2c8] ;  /* 0x0002c800010a7983 */ /* 0x000ee80000300800 */
[----:B------:R-:W3:Y:S01]  /*7f570*/  LDL.LU R11, [R1+0x2cc] ;  /* 0x0002cc00010b7983 */ /* 0x000ee20000300800 */
[C---:B----4-:R-:W-:Y:S08]  /*7f580*/  HMMA.16816.F32 R16, R28.reuse, R14, R16 ;  /* 0x0000000e1c10723c */ /* 0x050ff00000001810 */
[----:B--2---:R-:W-:-:S15]  /*7f590*/  HMMA.16816.F32 R40, R28, R12, R40 ;  /* 0x0000000c1c28723c */ /* 0x004fde0000001828 */
[----:B------:R-:W-:-:S04]  /*7f5a0*/  NOP ;  /* 0x0000000000007918 */ /* 0x000fc80000000000 */
[----:B------:R-:W-:Y:S04]  /*7f5b0*/  STL.64 [R1+0x5b0], R40 ;  /* 0x0005b02801007387 */ /* 0x000fe80000100a00 */
[----:B------:R0:W-:Y:S04]  /*7f5c0*/  STL.64 [R1+0x5b8], R42 ;  /* 0x0005b82a01007387 */ /* 0x0001e80000100a00 */
[----:B0-----:R-:W2:Y:S04]  /*7f5d0*/  LDL.LU.64 R42, [R1+0x55e8] ;  /* 0x0055e800012a7983 */ /* 0x001ea80000300a00 */
        /* <DEDUP_REMOVED lines=62> */
[C---:B0-----:R-:W-:Y:S08]  /*7f9c0*/  HMMA.16816.F32 R8, R28.reuse, R36, R4 ;  /* 0x000000241c08723c */ /* 0x041ff00000001804 */
[C---:B------:R-:W-:Y:S01]  /*7f9d0*/  HMMA.16816.F32 R4, R28.reuse, R38, R48 ;  /* 0x000000261c04723c */ /* 0x040fe20000001830 */
        /* <DEDUP_REMOVED lines=10> */
[----:B------:R1:W-:Y:S01]  /*7fa80*/  STL.64 [R1+0x3f8], R10 ;  /* 0x0003f80a01007387 */ /* 0x0003e20000100a00 */
[----:B------:R-:W-:-:S03]  /*7fa90*/  IMAD.MOV.U32 R26, RZ, RZ, R46 ;  /* 0x000000ffff1a7224 */ /* 0x000fc600078e002e */
        /* <DEDUP_REMOVED lines=10> */
[----:B------:R-:W-:-:S02]  /*7fb40*/  IMAD.MOV.U32 R27, RZ, RZ, R45 ;  /* 0x000000ffff1b7224 */ /* 0x000fc400078e002d */
[----:B------:R-:W-:Y:S01]  /*7fb50*/  IMAD.MOV.U32 R24, RZ, RZ, R44 ;  /* 0x000000ffff187224 */ /* 0x000fe200078e002c */
[----:B------:R-:W3:Y:S04]  /*7fb60*/  LDL.LU R45, [R1+0x5584] ;  /* 0x00558400012d7983 */ /* 0x000ee80000300800 */
[----:B------:R-:W3:Y:S04]  /*7fb70*/  LDL.LU R44, [R1+0x5580] ;  /* 0x00558000012c7983 */ /* 0x000ee80000300800 */
[----:B------:R-:W3:Y:S04]  /*7fb80*/  LDL.LU R48, [R1+0x260] ;  /* 0x0002600001307983 */ /* 0x000ee80000300800 */
[----:B------:R-:W4:Y:S04]  /*7fb90*/  LDL.LU R49, [R1+0x264] ;  /* 0x0002640001317983 */ /* 0x000f280000300800 */
[----:B------:R-:W4:Y:S04]  /*7fba0*/  LDL.LU R50, [R1+0x268] ;  /* 0x0002680001327983 */ /* 0x000f280000300800 */
[----:B------:R-:W4:Y:S04]  /*7fbb0*/  LDL.LU R51, [R1+0x26c] ;  /* 0x00026c0001337983 */ /* 0x000f280000300800 */
[----:B0-----:R-:W4:Y:S04]  /*7fbc0*/  LDL.LU R8, [R1+0x270] ;  /* 0x0002700001087983 */ /* 0x001f280000300800 */
[----:B------:R-:W4:Y:S04]  /*7fbd0*/  LDL.LU R9, [R1+0x274] ;  /* 0x0002740001097983 */ /* 0x000f280000300800 */
[----:B-1----:R-:W4:Y:S04]  /*7fbe0*/  LDL.LU R10, [R1+0x278] ;  /* 0x00027800010a7983 */ /* 0x002f280000300800 */
[----:B------:R-:W4:Y:S04]  /*7fbf0*/  LDL.LU R11, [R1+0x27c] ;  /* 0x00027c00010b7983 */ /* 0x000f280000300800 */
[----:B------:R-:W4:Y:S01]  /*7fc00*/  LDL.LU R13, [R1+0x18a8] ;  /* 0x0018a800010d7983 */ /* 0x000f220000300800 */
[----:B------:R-:W-:-:S03]  /*7fc10*/  IMAD.MOV.U32 R25, RZ, RZ, R0 ;  /* 0x000000ffff197224 */ /* 0x000fc600078e0000 */
        /* <DEDUP_REMOVED lines=10> */
[----:B------:R-:W-:-:S03]  /*7fcc0*/  IMAD.MOV.U32 R59, RZ, RZ, R47 ;  /* 0x000000ffff3b7224 */ /* 0x000fc600078e002f */
[----:B------:R-:W4:Y:S04]  /*7fcd0*/  LDL.LU R33, [R1+0x214] ;  /* 0x0002140001217983 */ /* 0x000f280000300800 */
[----:B------:R-:W4:Y:S04]  /*7fce0*/  LDL.LU R34, [R1+0x218] ;  /* 0x0002180001227983 */ /* 0x000f280000300800 */
[----:B------:R-:W4:Y:S01]  /*7fcf0*/  LDL.LU R35, [R1+0x21c] ;  /* 0x00021c0001237983 */ /* 0x000f220000300800 */
[----:B--2---:R-:W-:-:S03]  /*7fd00*/  IMAD.MOV.U32 R58, RZ, RZ, R46 ;  /* 0x000000ffff3a7224 */ /* 0x004fc600078e002e */
[----:B------:R-:W2:Y:S04]  /*7fd10*/  LDL.LU R46, [R1+0x557c] ;  /* 0x00557c00012e7983 */ /* 0x000ea80000300800 */
[----:B------:R-:W2:Y:S04]  /*7fd20*/  LDL.LU R47, [R1+0x5578] ;  /* 0x00557800012f7983 */ /* 0x000ea80000300800 */
[----:B------:R-:W2:Y:S01]  /*7fd30*/  LDL.LU R52, [R1+0x230] ;  /* 0x0002300001347983 */ /* 0x000ea20000300800 */
[----:B---3--:R-:W-:-:S03]  /*7fd40*/  IMAD.MOV.U32 R56, RZ, RZ, R44 ;  /* 0x000000ffff387224 */ /* 0x008fc600078e002c */
        /* <DEDUP_REMOVED lines=8> */
[----:B----4-:R-:W4:Y:S04]  /*7fdd0*/  LDL.LU R6, [R1+0x248] ;  /* 0x0002480001067983 */ /* 0x010f280000300800 */
[----:B------:R-:W4:Y:S04]  /*7fde0*/  LDL.LU R7, [R1+0x24c] ;  /* 0x00024c0001077983 */ /* 0x000f280000300800 */
[----:B------:R0:W-:Y:S04]  /*7fdf0*/  STL.64 [R1+0x5468], R42 ;  /* 0x0054682a01007387 */ /* 0x0001e80000100a00 */
[----:B0-----:R-:W4:Y:S04]  /*7fe00*/  LDL.LU R42, [R1+0x18ac] ;  /* 0x0018ac00012a7983 */ /* 0x001f280000300800 */
[----:B------:R-:W4:Y:S04]  /*7fe10*/  LDL.LU R43, [R1+0x18b4] ;  /* 0x0018b400012b7983 */ /* 0x000f280000300800 */
[----:B------:R-:W-:Y:S01]  /*7fe20*/  STL.64 [R1+0x5460], R40 ;  /* 0x0054602801007387 */ /* 0x000fe20000100a00 */
        /* <DEDUP_REMOVED lines=11> */
[----:B----4-:R-:W-:-:S02]  /*7fee0*/  IMAD R13, R13, 0x100, R42 ;  /* 0x000001000d0d7824 */ /* 0x010fc400078e022a */
[----:B------:R-:W-:Y:S02]  /*7fef0*/  IMAD R12, R12, 0x100, R43 ;  /* 0x000001000c0c7824 */ /* 0x000fe400078e022b */
[----:B------:R-:W-:Y:S02]  /*7ff00*/  IMAD R61, R61, 0x100, R14 ;  /* 0x000001003d3d7824 */ /* 0x000fe400078e020e */
[----:B------:R-:W-:Y:S01]  /*7ff10*/  IMAD R0, R0, 0x100, R15 ;  /* 0x0000010000007824 */ /* 0x000fe200078e020f */
[----:B------:R-:W-:Y:S04]  /*7ff20*/  STL.64 [R1+0x5488], R46 ;  /* 0x0054882e01007387 */ /* 0x000fe80000100a00 */
[----:B------:R0:W-:Y:S04]  /*7ff30*/  STL.64 [R1+0x5480], R44 ;  /* 0x0054802c01007387 */ /* 0x0001e80000100a00 */
[----:B0-----:R-:W4:Y:S04]  /*7ff40*/  LDL.LU R44, [R1+0x220] ;  /* 0x00022000012c7983 */ /* 0x001f280000300800 */
[----:B------:R-:W4:Y:S04]  /*7ff50*/  LDL.LU R45, [R1+0x224] ;  /* 0x00022400012d7983 */ /* 0x000f280000300800 */
[----:B------:R-:W4:Y:S04]  /*7ff60*/  LDL.LU R46, [R1+0x228] ;  /* 0x00022800012e7983 */ /* 0x000f280000300800 */
[----:B------:R-:W4:Y:S01]  /*7ff70*/  LDL.LU R47, [R1+0x22c] ;  /* 0x00022c00012f7983 */ /* 0x000f220000300800 */
[----:B--2---:R-:W-:Y:S01]  /*7ff80*/  HMMA.16816.F32 R36, R28, R48, R36 ;  /* 0x000000301c24723c */ /* 0x004fe20000001824 */
[----:B------:R-:W-:-:S02]  /*7ff90*/  F2FP.F16.E5M2.UNPACK_B R28, R13 ;  /* 0x0000000dff1c723e */ /* 0x000fc400020004ff */
[----:B------:R-:W-:Y:S02]  /*7ffa0*/  F2FP.F16.E5M2.UNPACK_B R29, R12 ;  /* 0x0000000cff1d723e */ /* 0x000fe400020004ff */
[----:B------:R-:W-:Y:S02]  /*7ffb0*/  F2FP.F16.E5M2.UNPACK_B R30, R61 ;  /* 0x0000003dff1e723e */ /* 0x000fe400020004ff */
[----:B------:R-:W-:-:S07]  /*7ffc0*/  F2FP.F16.E5M2.UNPACK_B R31, R0 ;  /* 0x00000000ff1f723e */ /* 0x000fce00020004ff */
[C---:B------:R-:W-:Y:S05]  /*7ffd0*/  HMMA.16816.F32 R4, R28.reuse, R56, R4 ;  /* 0x000000381c04723c */ /* 0x040fea0000001804 */
[----:B------:R0:W-:Y:S04]  /*7ffe0*/  STL.64 [R1+0x390], R36 ;  /* 0x0003902401007387 */ /* 0x0001e80000100a00 */
[----:B------:R1:W-:Y:S01]  /*7fff0*/  STL.64 [R1+0x398], R38 ;  /* 0x0003982601007387 */ /* 0x0003e20000100a00 */
[C---:B------:R-:W-:Y:S03]  /*80000*/  HMMA.16816.F32 R56, R28.reuse, R58, R52 ;  /* 0x0000003a1c38723c */ /* 0x040fe60000001834 */
        /* <DEDUP_REMOVED lines=10> */
[----:B-1----:R-:W2:Y:S04]  /*800b0*/  LDL.LU R38, [R1+0x1c8] ;  /* 0x0001c80001267983 */ /* 0x002ea80000300800 */
[----:B------:R-:W2:Y:S04]  /*800c0*/  LDL.LU R39, [R1+0x1cc] ;  /* 0x0001cc0001277983 */ /* 0x000ea80000300800 */
[----:B------:R-:W2:Y:S04]  /*800d0*/  LDL.LU R61, [R1+0x554c] ;  /* 0x00554c00013d7983 */ /* 0x000ea80000300800 */
[----:B------:R-:W3:Y:S04]  /*800e0*/  LDL.LU R0, [R1+0x5548] ;  /* 0x0055480001007983 */ /* 0x000ee80000300800 */
[----:B------:R-:W-:Y:S04]  /*800f0*/  STL.64 [R1+0x380], R4 ;  /* 0x0003800401007387 */ /* 0x000fe80000100a00 */
[----:B------:R0:W-:Y:S04]  /*80100*/  STL.64 [R1+0x388], R6 ;  /* 0x0003880601007387 */ /* 0x0001e80000100a00 */
[----:B0-----:R-:W3:Y:S04]  /*80110*/  LDL.LU.64 R6, [R1+0x5540] ;  /* 0x0055400001067983 */ /* 0x001ee80000300a00 */
[----:B------:R-:W3:Y:S04]  /*80120*/  LDL.LU.64 R4, [R1+0x5538] ;  /* 0x0055380001047983 */ /* 0x000ee80000300a00 */
[----:B------:R-:W3:Y:S04]  /*80130*/  LDL.LU.64 R54, [R1+0x5530] ;  /* 0x0055300001367983 */ /* 0x000ee80000300a00 */
[----:B------:R-:W3:Y:S04]  /*80140*/  LDL.LU.64 R52, [R1+0x5528] ;  /* 0x0055280001347983 */ /* 0x000ee80000300a00 */
[----:B------:R-:W-:Y:S04]  /*80150*/  STL.64 [R1+0x360], R56 ;  /* 0x0003603801007387 */ /* 0x000fe80000100a00 */
[----:B------:R0:W-:Y:S04]  /*80160*/  STL.64 [R1+0x368], R58 ;  /* 0x0003683a01007387 */ /* 0x0001e80000100a00 */
[----:B0-----:R-:W3:Y:S04]  /*80170*/  LDL.LU.64 R58, [R1+0x5520] ;  /* 0x00552000013a7983 */ /* 0x001ee80000300a00 */
[----:B------:R-:W3:Y:S01]  /*80180*/  LDL.LU.64 R56, [R1+0x5518] ;  /* 0x0055180001387983 */ /* 0x000ee20000300a00 */
[C---:B----4-:R-:W-:Y:S08]  /*80190*/  HMMA.16816.F32 R44, R28.reuse, R24, R44 ;  /* 0x000000181c2c723c */ /* 0x050ff0000000182c */
[C---:B------:R-:W-:Y:S11]  /*801a0*/  HMMA.16816.F32 R24, R28.reuse, R26, R32 ;  /* 0x0000001a1c18723c */ /* 0x040ff60000001820 */
[----:B------:R-:W-:Y:S04]  /*801b0*/  STL.64 [R1+0x340], R44 ;  /* 0x0003402c01007387 */ /* 0x000fe80000100a00 */
[----:B------:R0:W-:Y:S04]  /*801c0*/  STL.64 [R1+0x348], R46 ;  /* 0x0003482e01007387 */ /* 0x0001e80000100a00 */
[----:B------:R-:W-:Y:S04]  /*801d0*/  STL.64 [R1+0x320], R24 ;  /* 0x0003201801007387 */ /* 0x000fe80000100a00 */
[----:B------:R-:W-:Y:S04]  /*801e0*/  STL.64 [R1+0x328], R26 ;  /* 0x0003281a01007387 */ /* 0x000fe80000100a00 */
[----:B------:R-:W4:Y:S01]  /*801f0*/  LDL.LU R32, [R1+0x1b0] ;  /* 0x0001b00001207983 */ /* 0x000f220000300800 */
[----:B--2---:R-:W-:-:S15]  /*80200*/  HMMA.16816.F32 R20, R28, R60, R20 ;  /* 0x0000003c1c14723c */ /* 0x004fde0000001814 */
[----:B------:R-:W-:-:S04]  /*80210*/  NOP ;  /* 0x0000000000007918 */ /* 0x000fc80000000000 */
[----:B------:R1:W-:Y:S04]  /*80220*/  STL.64 [R1+0x300], R20 ;  /* 0x0003001401007387 */ /* 0x0003e80000100a00 */
[----:B------:R2:W-:Y:S01]  /*80230*/  STL.64 [R1+0x308], R22 ;  /* 0x0003081601007387 */ /* 0x0005e20000100a00 */
[C---:B---3--:R-:W-:Y:S08]  /*80240*/  HMMA.16816.F32 R40, R28.reuse, R54, R40 ;  /* 0x000000361c28723c */ /* 0x048ff00000001828 */
[C---:B------:R-:W-:Y:S08]  /*80250*/  HMMA.16816.F32 R16, R28.reuse, R58, R16 ;  /* 0x0000003a1c10723c */ /* 0x040ff00000001810 */
[C---:B0-----:R-:W-:Y:S11]  /*80260*/  HMMA.16816.F32 R44, R28.reuse, R56, R12 ;  /* 0x000000381c2c723c */ /* 0x041ff6000000180c */
[----:B------:R0:W-:Y:S04]  /*80270*/  STL.64 [R1+0x2e0], R16 ;  /* 0x0002e01001007387 */ /* 0x0001e80000100a00 */
[----:B------:R3:W-:Y:S04]  /*80280*/  STL.64 [R1+0x2e8], R18 ;  /* 0x0002e81201007387 */ /* 0x0007e80000100a00 */
[----:B------:R-:W4:Y:S04]  /*80290*/  LDL.LU R33, [R1+0x1b4] ;  /* 0x0001b40001217983 */ /* 0x000f280000300800 */
[----:B------:R-:W4:Y:S04]  /*802a0*/  LDL.LU R34, [R1+0x1b8] ;  /* 0x0001b80001227983 */ /* 0x000f280000300800 */
[----:B------:R-:W4:Y:S01]  /*802b0*/  LDL.LU R35, [R1+0x1bc] ;  /* 0x0001bc0001237983 */ /* 0x000f220000300800 */
[----:B------:R-:W-:Y:S03]  /*802c0*/  HMMA.16816.F32 R36, R28, R52, R36 ;  /* 0x000000341c24723c */ /* 0x000fe60000001824 */
[----:B-1----:R-:W4:Y:S04]  /*802d0*/  LDL.LU R20, [R1+0x190] ;  /* 0x0001900001147983 */ /* 0x002f280000300800 */
[----:B------:R-:W4:Y:S04]  /*802e0*/  LDL.LU R21, [R1+0x194] ;  /* 0x0001940001157983 */ /* 0x000f280000300800 */
[----:B--2---:R-:W2:Y:S04]  /*802f0*/  LDL.LU R22, [R1+0x198] ;  /* 0x0001980001167983 */ /* 0x004ea80000300800 */
[----:B------:R-:W2:Y:S04]  /*80300*/  LDL.LU R23, [R1+0x19c] ;  /* 0x00019c0001177983 */ /* 0x000ea80000300800 */
[----:B------:R-:W2:Y:S04]  /*80310*/  LDL.LU R24, [R1+0x1a0] ;  /* 0x0001a00001187983 */ /* 0x000ea80000300800 */
[----:B------:R-:W2:Y:S04]  /*80320*/  LDL.LU R25, [R1+0x1a4] ;  /* 0x0001a40001197983 */ /* 0x000ea80000300800 */
[----:B------:R-:W2:Y:S04]  /*80330*/  LDL.LU R26, [R1+0x1a8] ;  /* 0x0001a800011a7983 */ /* 0x000ea80000300800 */
[----:B------:R-:W2:Y:S04]  /*80340*/  LDL.LU R27, [R1+0x1ac] ;  /* 0x0001ac00011b7983 */ /* 0x000ea80000300800 */
[----:B0-----:R-:W2:Y:S04]  /*80350*/  LDL.LU R16, [R1+0x180] ;  /* 0x0001800001107983 */ /* 0x001ea80000300800 */
[----:B------:R-:W2:Y:S04]  /*80360*/  LDL.LU R17, [R1+0x184] ;  /* 0x0001840001117983 */ /* 0x000ea80000300800 */
[----:B---3--:R-:W3:Y:S04]  /*80370*/  LDL.LU R18, [R1+0x188] ;  /* 0x0001880001127983 */ /* 0x008ee80000300800 */
[----:B------:R-:W3:Y:S04]  /*80380*/  LDL.LU R19, [R1+0x18c] ;  /* 0x00018c0001137983 */ /* 0x000ee80000300800 */
[----:B------:R-:W2:Y:S04]  /*80390*/  LDL.LU R12, [R1+0x170] ;  /* 0x00017000010c7983 */ /* 0x000ea80000300800 */
[----:B------:R-:W-:Y:S04]  /*803a0*/  STL.64 [R1+0x2d0], R44 ;  /* 0x0002d02c01007387 */ /* 0x000fe80000100a00 */
[----:B------:R-:W-:Y:S04]  /*803b0*/  STL.64 [R1+0x2d8], R46 ;  /* 0x0002d82e01007387 */ /* 0x000fe80000100a00 */
[----:B------:R-:W2:Y:S04]  /*803c0*/  LDL.LU R13, [R1+0x174] ;  /* 0x00017400010d7983 */ /* 0x000ea80000300800 */
[----:B------:R-:W2:Y:S04]  /*803d0*/  LDL.LU R14, [R1+0x178] ;  /* 0x00017800010e7983 */ /* 0x000ea80000300800 */
[----:B------:R-:W2:Y:S04]  /*803e0*/  LDL.LU R15, [R1+0x17c] ;  /* 0x00017c00010f7983 */ /* 0x000ea80000300800 */
[----:B------:R-:W2:Y:S04]  /*803f0*/  LDL.LU R52, [R1+0x18dc] ;  /* 0x0018dc0001347983 */ /* 0x000ea80000300800 */
[----:B------:R-:W-:Y:S04]  /*80400*/  STL.64 [R1+0x2b0], R40 ;  /* 0x0002b02801007387 */ /* 0x000fe80000100a00 */
[----:B------:R-:W-:Y:S04]  /*80410*/  STL.64 [R1+0x2b8], R42 ;  /* 0x0002b82a01007387 */ /* 0x000fe80000100a00 */
[----:B------:R-:W2:Y:S04]  /*80420*/  LDL.LU R53, [R1+0x18d8] ;  /* 0x0018d80001357983 */ /* 0x000ea80000300800 */
[----:B------:R-:W-:Y:S04]  /*80430*/  STL.64 [R1+0x290], R36 ;  /* 0x0002902401007387 */ /* 0x000fe80000100a00 */
[----:B------:R-:W-:Y:S04]  /*80440*/  STL.64 [R1+0x298], R38 ;  /* 0x0002982601007387 */ /* 0x000fe80000100a00 */
[----:B------:R-:W2:Y:S04]  /*80450*/  LDL.LU R54, [R1+0x18e4] ;  /* 0x0018e40001367983 */ /* 0x000ea80000300800 */
[----:B------:R-:W2:Y:S01]  /*80460*/  LDL.LU R55, [R1+0x18e0] ;  /* 0x0018e00001377983 */ /* 0x000ea20000300800 */
[----:B------:R-:W-:-:S03]  /*80470*/  IMAD.MOV.U32 R59, RZ, RZ, R0 ;  /* 0x000000ffff3b7224 */ /* 0x000fc600078e0000 */
[----:B--2---:R-:W-:Y:S04]  /*80480*/  STL.64 [R1+0x54a8], R54 ;  /* 0x0054a83601007387 */ /* 0x004fe80000100a00 */
[----:B------:R-:W-:Y:S04]  /*80490*/  STL.64 [R1+0x54a0], R52 ;  /* 0x0054a03401007387 */ /* 0x000fe80000100a00 */
[----:B------:R-:W2:Y:S04]  /*804a0*/  LDL.LU R56, [R1+0x30] ;  /* 0x0000300001387983 */ /* 0x000ea80000300800 */
[----:B------:R-:W2:Y:S04]  /*804b0*/  LDL.LU R57, [R1+0x34] ;  /* 0x0000340001397983 */ /* 0x000ea80000300800 */
[----:B------:R-:W2:Y:S04]  /*804c0*/  LDL.LU R58, [R1+0x38] ;  /* 0x00003800013a7983 */ /* 0x000ea80000300800 */
[----:B------:R-:W3:Y:S01]  /*804d0*/  LDL.LU R0, [R1+0x5510] ;  /* 0x0055100001007983 */ /* 0x000ee20000300800 */
[C---:B----4-:R-:W-:Y:S03]  /*804e0*/  HMMA.16816.F32 R32, R28.reuse, R50, R32 ;  /* 0x000000321c20723c */ /* 0x050fe60000001820 */
[----:B--2---:R-:W-:Y:S04]  /*804f0*/  STL.64 [R1+0x54d0], R58 ;  /* 0x0054d03a01007387 */ /* 0x004fe80000100a00 */
[----:B------:R-:W-:Y:S04]  /*80500*/  STL.64 [R1+0x54c8], R56 ;  /* 0x0054c83801007387 */ /* 0x000fe80000100a00 */
[----:B------:R-:W2:Y:S04]  /*80510*/  LDL.LU R60, [R1+0xc58] ;  /* 0x000c5800013c7983 */ /* 0x000ea80000300800 */
[----:B------:R-:W4:Y:S04]  /*80520*/  LDL.LU R61, [R1+0xc5c] ;  /* 0x000c5c00013d7983 */ /* 0x000f280000300800 */
[----:B------:R-:W2:Y:S04]  /*80530*/  LDL.LU R50, [R1+0x18d4] ;  /* 0x0018d40001327983 */ /* 0x000ea80000300800 */
[----:B------:R-:W2:Y:S01]  /*80540*/  LDL.LU R51, [R1+0x18d0] ;  /* 0x0018d00001337983 */ /* 0x000ea20000300800 */
[C---:B------:R-:W-:Y:S08]  /*80550*/  HMMA.16816.F32 R24, R28.reuse, R2, R24 ;  /* 0x000000021c18723c */ /* 0x040ff00000001818 */
[C---:B------:R-:W-:Y:S08]  /*80560*/  HMMA.16816.F32 R20, R28.reuse, R4, R20 ;  /* 0x000000041c14723c */ /* 0x040ff00000001814 */
[C---:B---3--:R-:W-:Y:S01]  /*80570*/  HMMA.16816.F32 R16, R28.reuse, R6, R16 ;  /* 0x000000061c10723c */ /* 0x048fe20000001810 */
[----:B------:R0:W-:Y:S04]  /*80580*/  STL.64 [R1+0x280], R32 ;  /* 0x0002802001007387 */ /* 0x0001e80000100a00 */
[----:B------:R1:W-:Y:S03]  /*80590*/  STL.64 [R1+0x288], R34 ;  /* 0x0002882201007387 */ /* 0x0003e60000100a00 */
[C---:B------:R-:W-:Y:S01]  /*805a0*/  HMMA.16816.F32 R12, R28.reuse, R8, R12 ;  /* 0x000000081c0c723c */ /* 0x040fe2000000180c */
[----:B--2---:R-:W-:Y:S04]  /*805b0*/  STL.64 [R1+0x54f0], R50 ;  /* 0x0054f03201007387 */ /* 0x004fe80000100a00 */
[----:B------:R-:W-:Y:S04]  /*805c0*/  STL.64 [R1+0x54e8], R48 ;  /* 0x0054e83001007387 */ /* 0x000fe80000100a00 */
[----:B------:R-:W2:Y:S04]  /*805d0*/  LDL.LU R2, [R1+0x18cc] ;  /* 0x0018cc0001027983 */ /* 0x000ea80000300800 */
[----:B------:R-:W2:Y:S04]  /*805e0*/  LDL.LU R3, [R1+0x18c8] ;  /* 0x0018c80001037983 */ /* 0x000ea80000300800 */
[----:B------:R-:W-:Y:S04]  /*805f0*/  STL.64 [R1+0x260], R24 ;  /* 0x0002601801007387 */ /* 0x000fe80000100a00 */
[----:B------:R-:W-:Y:S04]  /*80600*/  STL.64 [R1+0x268], R26 ;  /* 0x0002681a01007387 */ /* 0x000fe80000100a00 */
[----:B------:R-:W3:Y:S04]  /*80610*/  LDL.LU R4, [R1+0x40] ;  /* 0x0000400001047983 */ /* 0x000ee80000300800 */
[----:B------:R0:W-:Y:S04]  /*80620*/  STL.64 [R1+0x240], R20 ;  /* 0x0002401401007387 */ /* 0x0001e80000100a00 */
[----:B------:R0:W-:Y:S04]  /*80630*/  STL.64 [R1+0x248], R22 ;  /* 0x0002481601007387 */ /* 0x0001e80000100a00 */
[----:B------:R-:W-:Y:S04]  /*80640*/  STL.64 [R1+0x230], R16 ;  /* 0x0002301001007387 */ /* 0x000fe80000100a00 */
[----:B------:R-:W-:Y:S04]  /*80650*/  STL.64 [R1+0x238], R18 ;  /* 0x0002381201007387 */ /* 0x000fe80000100a00 */
[----:B------:R-:W3:Y:S04]  /*80660*/  LDL.LU R5, [R1+0x44] ;  /* 0x0000440001057983 */ /* 0x000ee80000300800 */
[----:B------:R-:W3:Y:S04]  /*80670*/  LDL.LU R6, [R1+0x48] ;  /* 0x0000480001067983 */ /* 0x000ee80000300800 */
[----:B------:R-:W3:Y:S04]  /*80680*/  LDL.LU R7, [R1+0x4c] ;  /* 0x00004c0001077983 */ /* 0x000ee80000300800 */
[----:B0-----:R-:W2:Y:S04]  /*80690*/  LDL.LU R32, [R1+0xd0] ;  /* 0x0000d00001207983 */ /* 0x001ea80000300800 */
[----:B------:R0:W-:Y:S04]  /*806a0*/  STL.64 [R1+0x210], R12 ;  /* 0x0002100c01007387 */ /* 0x0001e80000100a00 */
[----:B------:R0:W-:Y:S04]  /*806b0*/  STL.64 [R1+0x218], R14 ;  /* 0x0002180e01007387 */ /* 0x0001e80000100a00 */
[----:B------:R-:W2:Y:S04]  /*806c0*/  LDL.LU R33, [R1+0xd4] ;  /* 0x0000d40001217983 */ /* 0x000ea80000300800 */
[----:B-1----:R-:W2:Y:S04]  /*806d0*/  LDL.LU R34, [R1+0xd8] ;  /* 0x0000d80001227983 */ /* 0x002ea80000300800 */
        /* <DEDUP_REMOVED lines=41> */
[----:B--2---:R-:W-:Y:S03]  /*80970*/  HMMA.16816.F32 R8, R28, R10, R12 ;  /* 0x0000000a1c08723c */ /* 0x004fe6000000180c */
[----:B------:R-:W2:Y:S04]  /*80980*/  LDL.LU.64 R14, [R1+0x5508] ;  /* 0x00550800010e7983 */ /* 0x000ea80000300a00 */
[----:B------:R-:W3:-:S12]  /*80990*/  LDL.LU.64 R12, [R1+0x5500] ;  /* 0x00550000010c7983 */ /* 0x000ed80000300a00 */
[----:B------:R0:W-:Y:S04]  /*809a0*/  STL.64 [R1+0x200], R8 ;  /* 0x0002000801007387 */ /* 0x0001e80000100a00 */
[----:B------:R1:W-:Y:S04]  /*809b0*/  STL.64 [R1+0x208], R10 ;  /* 0x0002080a01007387 */ /* 0x0003e80000100a00 */
[----:B0-----:R-:W4:Y:S04]  /*809c0*/  LDL.LU R8, [R1+0x50] ;  /* 0x0000500001087983 */ /* 0x001f280000300800 */
[----:B------:R-:W4:Y:S01]  /*809d0*/  LDL.LU R9, [R1+0x54] ;  /* 0x0000540001097983 */ /* 0x000f220000300800 */
[----:B-1----:R-:W-:-:S03]  /*809e0*/  IMAD.MOV.U32 R11, RZ, RZ, R0 ;  /* 0x000000ffff0b7224 */ /* 0x002fc600078e0000 */
[----:B------:R-:W4:Y:S04]  /*809f0*/  LDL.LU R10, [R1+0x58] ;  /* 0x00005800010a7983 */ /* 0x000f280000300800 */
[----:B------:R-:W4:Y:S01]  /*80a00*/  LDL.LU R0, [R1+0x54f8] ;  /* 0x0054f80001007983 */ /* 0x000f220000300800 */
[C---:B---3--:R-:W-:Y:S08]  /*80a10*/  HMMA.16816.F32 R48, R28.reuse, R12, R48 ;  /* 0x0000000c1c30723c */ /* 0x048ff00000001830 */
[C---:B--2---:R-:W-:Y:S11]  /*80a20*/  HMMA.16816.F32 R12, R28.reuse, R14, R16 ;  /* 0x0000000e1c0c723c */ /* 0x044ff60000001810 */
        /* <DEDUP_REMOVED lines=13> */
[----:B------:R-:W-:Y:S11]  /*80b00*/  HMMA.16816.F32 R16, R28, R18, R20 ;  /* 0x000000121c10723c */ /* 0x000ff60000001814 */
        /* <DEDUP_REMOVED lines=9> */
[----:B------:R-:W3:Y:S01]  /*80ba0*/  LDL.LU R17, [R1+0x74] ;  /* 0x0000740001117983 */ /* 0x000ee20000300800 */
[----:B----4-:R-:W-:-:S03]  /*80bb0*/  IMAD.MOV.U32 R19, RZ, RZ, R0 ;  /* 0x000000ffff137224 */ /* 0x010fc600078e0000 */
[----:B------:R-:W4:Y:S04]  /*80bc0*/  LDL.LU R18, [R1+0x78] ;  /* 0x0000780001127983 */ /* 0x000f280000300800 */
        /* <DEDUP_REMOVED lines=33> */
[----:B------:R-:W4:Y:S04]  /*80de0*/  LDL.LU.64 R40, [R1+0x5460] ;  /* 0x0054600001287983 */ /* 0x000f280000300a00 */
[----:B------:R-:W4:Y:S04]  /*80df0*/  LDL.LU.64 R38, [R1+0x5458] ;  /* 0x0054580001267983 */ /* 0x000f280000300a00 */
[----:B------:R-:W4:Y:S01]  /*80e00*/  LDL.LU.64 R36, [R1+0x5450] ;  /* 0x0054500001247983 */ /* 0x000f220000300a00 */
[----:B---3--:R-:W-:Y:S01]  /*80e10*/  IMAD.MOV.U32 R27, RZ, RZ, R0 ;  /* 0x000000ffff1b7224 */ /* 0x008fe200078e0000 */
[C---:B------:R-:W-:Y:S08]  /*80e20*/  HMMA.16816.F32 R4, R28.reuse, R46, R4 ;  /* 0x0000002e1c04723c */ /* 0x040ff00000001804 */
[C---:B------:R-:W-:Y:S01]  /*80e30*/  HMMA.16816.F32 R8, R28.reuse, R44, R8 ;  /* 0x0000002c1c08723c */ /* 0x040fe20000001808 */
[----:B------:R-:W-:Y:S04]  /*80e40*/  STL.64 [R1+0x100], R32 ;  /* 0x0001002001007387 */ /* 0x000fe80000100a00 */
[----:B------:R-:W-:Y:S06]  /*80e50*/  STL.64 [R1+0x108], R34 ;  /* 0x0001082201007387 */ /* 0x000fec0000100a00 */
[----:B------:R-:W-:Y:S01]  /*80e60*/  IMAD.MOV.U32 R0, RZ, RZ, R7 ;  /* 0x000000ffff007224 */ /* 0x000fe200078e0007 */
[C---:B--2---:R-:W-:Y:S08]  /*80e70*/  HMMA.16816.F32 R12, R28.reuse, R42, R12 ;  /* 0x0000002a1c0c723c */ /* 0x044ff0000000180c */
[C---:B----4-:R-:W-:Y:S08]  /*80e80*/  HMMA.16816.F32 R20, R28.reuse, R38, R20 ;  /* 0x000000261c14723c */ /* 0x050ff00000001814 */
[C---:B------:R-:W-:Y:S08]  /*80e90*/  HMMA.16816.F32 R24, R28.reuse, R36, R24 ;  /* 0x000000241c18723c */ /* 0x040ff00000001818 */
[C---:B------:R-:W-:Y:S11]  /*80ea0*/  HMMA.16816.F32 R16, R28.reuse, R40, R16 ;  /* 0x000000281c10723c */ /* 0x040ff60000001810 */
        /* <DEDUP_REMOVED lines=12> */
[----:B------:R-:W-:Y:S01]  /*80f70*/  STL [R1+0x48], R6 ;  /* 0x0000480601007387 */ /* 0x000fe20000100800 */
[----:B------:R-:W-:-:S03]  /*80f80*/  F2FP.F16.E5M2.UNPACK_B R48, R60.H1 ;  /* 0x0000003cff30723e */ /* 0x000fc600030004ff */
[----:B------:R-:W-:Y:S01]  /*80f90*/  STL [R1+0x51c0], R0 ;  /* 0x0051c00001007387 */ /* 0x000fe20000100800 */
[----:B------:R-:W-:-:S12]  /*80fa0*/  F2FP.F16.E5M2.UNPACK_B R49, R61.H1 ;  /* 0x0000003dff31723e */ /* 0x000fd800030004ff */
[----:B------:R0:W-:Y:S04]  /*80fb0*/  STL.64 [R1+0x30], R8 ;  /* 0x0000300801007387 */ /* 0x0001e80000100a00 */
[----:B------:R1:W-:Y:S04]  /*80fc0*/  STL.64 [R1+0x38], R10 ;  /* 0x0000380a01007387 */ /* 0x0003e80000100a00 */
        /* <DEDUP_REMOVED lines=54> */
[----:B------:R-:W-:-:S02]  /*81330*/  IMAD R4, R53, 0x100, R52 ;  /* 0x0000010035047824 */ /* 0x000fc400078e0234 */
[----:B------:R-:W-:Y:S01]  /*81340*/  IMAD R5, R55, 0x100, R54 ;  /* 0x0000010037057824 */ /* 0x000fe200078e0236 */
[----:B------:R-:W-:Y:S01]  /*81350*/  F2FP.F16.E5M2.UNPACK_B R28, R2 ;  /* 0x00000002ff1c723e */ /* 0x000fe200020004ff */
[----:B------:R-:W4:Y:S01]  /*81360*/  LDL.LU R54, [R1+0xca8] ;  /* 0x000ca80001367983 */ /* 0x000f220000300800 */
[----:B------:R-:W-:Y:S02]  /*81370*/  F2FP.F16.E5M2.UNPACK_B R29, R3 ;  /* 0x00000003ff1d723e */ /* 0x000fe400020004ff */
[----:B------:R-:W-:Y:S01]  /*81380*/  F2FP.F16.E5M2.UNPACK_B R30, R4 ;  /* 0x00000004ff1e723e */ /* 0x000fe200020004ff */
[----:B------:R-:W4:Y:S01]  /*81390*/  LDL.LU R55, [R1+0xcac] ;  /* 0x000cac0001377983 */ /* 0x000f220000300800 */
[----:B------:R-:W-:-:S03]  /*813a0*/  F2FP.F16.E5M2.UNPACK_B R31, R5 ;  /* 0x00000005ff1f723e */ /* 0x000fc600020004ff */
[----:B------:R-:W4:Y:S04]  /*813b0*/  LDL.LU R52, [R1+0xcd8] ;  /* 0x000cd80001347983 */ /* 0x000f280000300800 */
[----:B------:R-:W4:Y:S04]  /*813c0*/  LDL.LU R53, [R1+0xcdc] ;  /* 0x000cdc0001357983 */ /* 0x000f280000300800 */
[----:B------:R-:W4:Y:S01]  /*813d0*/  LDL.LU R51, [R1+0xce8] ;  /* 0x000ce80001337983 */ /* 0x000f220000300800 */
[----:B------:R-:W-:Y:S01]  /*813e0*/  IMAD.MOV.U32 R0, RZ, RZ, R49 ;  /* 0x000000ffff007224 */ /* 0x000fe200078e0031 */
[----:B--2---:R-:W-:-:S15]  /*813f0*/  HMMA.16816.F32 R8, R28, R48, R8 ;  /* 0x000000301c08723c */ /* 0x004fde0000001808 */
[----:B------:R-:W-:-:S04]  /*81400*/  NOP ;  /* 0x0000000000007918 */ /* 0x000fc80000000000 */
[----:B------:R-:W-:Y:S04]  /*81410*/  STL.64 [R1+0x70], R8 ;  /* 0x0000700801007387 */ /* 0x000fe80000100a00 */
[----:B------:R0:W-:Y:S04]  /*81420*/  STL.64 [R1+0x78], R10 ;  /* 0x0000780a01007387 */ /* 0x0001e80000100a00 */
[----:B0-----:R-:W2:Y:S04]  /*81430*/  LDL.LU.64 R10, [R1+0x5448] ;  /* 0x00544800010a7983 */ /* 0x001ea80000300a00 */
[----:B------:R-:W2:Y:S01]  /*81440*/  LDL.LU.64 R8, [R1+0x5440] ;  /* 0x0054400001087983 */ /* 0x000ea20000300a00 */
[----:B---3--:R-:W-:-:S02]  /*81450*/  F2FP.F16.E5M2.UNPACK_B R40, R40.H1 ;  /* 0x00000028ff28723e */ /* 0x008fc400030004ff */
[----:B------:R-:W-:-:S07]  /*81460*/  F2FP.F16.E5M2.UNPACK_B R41, R41.H1 ;  /* 0x00000029ff29723e */ /* 0x000fce00030004ff */
[----:B----4-:R-:W-:Y:S01]  /*81470*/  HMMA.16816.F32 R44, R28, R40, R44 ;  /* 0x000000281c2c723c */ /* 0x010fe2000000182c */
[----:B------:R0:W-:Y:S01]  /*81480*/  STL [R1+0x5430], R0 ;  /* 0x0054300001007387 */ /* 0x0001e20000100800 */
[----:B------:R-:W-:Y:S02]  /*81490*/  F2FP.F16.E5M2.UNPACK_B R4, R43.H1 ;  /* 0x0000002bff04723e */ /* 0x000fe400030004ff */
[----:B------:R-:W-:Y:S01]  /*814a0*/  F2FP.F16.E5M2.UNPACK_B R5, R6.H1 ;  /* 0x00000006ff05723e */ /* 0x000fe200030004ff */
[----:B------:R-:W-:Y:S01]  /*814b0*/  STL [R1+0x10], R40 ;  /* 0x0000102801007387 */ /* 0x000fe20000100800 */
[----:B0-----:R-:W-:-:S03]  /*814c0*/  IMAD.MOV.U32 R0, RZ, RZ, R41 ;  /* 0x000000ffff007224 */ /* 0x001fc600078e0029 */
[----:B------:R-:W-:Y:S04]  /*814d0*/  STL [R1+0x14], R41 ;  /* 0x0000142901007387 */ /* 0x000fe80000100800 */
[----:B------:R-:W-:Y:S01]  /*814e0*/  STL [R1+0x5434], R0 ;  /* 0x0054340001007387 */ /* 0x000fe20000100800 */
[----:B------:R-:W-:-:S05]  /*814f0*/  F2FP.F16.E5M2.UNPACK_B R2, R7.H1 ;  /* 0x00000007ff02723e */ /* 0x000fca00030004ff */
[----:B------:R-:W-:Y:S04]  /*81500*/  STL.64 [R1+0x80], R44 ;  /* 0x0000802c01007387 */ /* 0x000fe80000100a00 */
[----:B------:R-:W-:Y:S04]  /*81510*/  STL.64 [R1+0x88], R46 ;  /* 0x0000882e01007387 */ /* 0x000fe80000100a00 */
[----:B------:R-:W-:Y:S04]  /*81520*/  STL [R1+0x8], R4 ;  /* 0x0000080401007387 */ /* 0x000fe80000100800 */
[----:B------:R0:W-:Y:S02]  /*81530*/  STL [R1+0xc], R5 ;  /* 0x00000c0501007387 */ /* 0x0001e40000100800 */
[----:B0-----:R-:W-:Y:S01]  /*81540*/  HMMA.16816.F32 R4, R28, R4, R36 ;  /* 0x000000041c04723c */ /* 0x001fe20000001824 */
[----:B------:R-:W-:-:S02]  /*81550*/  F2FP.F16.E5M2.UNPACK_B R3, R50.H1 ;  /* 0x00000032ff03723e */ /* 0x000fc400030004ff */
[----:B------:R-:W-:-:S15]  /*81560*/  F2FP.F16.E5M2.UNPACK_B R60, R60.H1 ;  /* 0x0000003cff3c723e */ /* 0x000fde00030004ff */
[----:B------:R-:W-:Y:S01]  /*81570*/  NOP ;  /* 0x0000000000007918 */ /* 0x000fe20000000000 */
[----:B------:R-:W-:Y:S04]  /*81580*/  STL.64 [R1+0xc0], R4 ;  /* 0x0000c00401007387 */ /* 0x000fe80000100a00 */
[----:B------:R0:W-:Y:S02]  /*81590*/  STL.64 [R1+0xc8], R6 ;  /* 0x0000c80601007387 */ /* 0x0001e40000100a00 */
[----:B0-----:R-:W-:Y:S01]  /*815a0*/  HMMA.16816.F32 R4, R28, R2, R32 ;  /* 0x000000021c04723c */ /* 0x001fe20000001820 */
[----:B------:R-:W-:Y:S01]  /*815b0*/  F2FP.F16.E5M2.UNPACK_B R61, R61.H1 ;  /* 0x0000003dff3d723e */ /* 0x000fe200030004ff */
[----:B------:R-:W-:Y:S01]  /*815c0*/  STL.64 [R1], R2 ;  /* 0x0000000201007387 */ /* 0x000fe20000100a00 */
[----:B------:R-:W-:-:S15]  /*815d0*/  F2FP.F16.E5M2.UNPACK_B R58, R58.H1 ;  /* 0x0000003aff3a723e */ /* 0x000fde00030004ff */
[----:B------:R-:W-:Y:S01]  /*815e0*/  NOP ;  /* 0x0000000000007918 */ /* 0x000fe20000000000 */
[----:B------:R-:W-:Y:S04]  /*815f0*/  STL.64 [R1+0xd0], R4 ;  /* 0x0000d00401007387 */ /* 0x000fe80000100a00 */
[----:B------:R0:W-:Y:S02]  /*81600*/  STL.64 [R1+0xd8], R6 ;  /* 0x0000d80601007387 */ /* 0x0001e40000100a00 */
[----:B0-----:R-:W-:Y:S01]  /*81610*/  HMMA.16816.F32 R4, R28, R60, R24 ;  /* 0x0000003c1c04723c */ /* 0x001fe20000001818 */
[----:B------:R-:W-:Y:S02]  /*81620*/  F2FP.F16.E5M2.UNPACK_B R59, R59.H1 ;  /* 0x0000003bff3b723e */ /* 0x000fe400030004ff */
        /* <DEDUP_REMOVED lines=11> */
[----:B------:R-:W-:Y:S01]  /*816e0*/  F2FP.F16.E5M2.UNPACK_B R55, R55.H1 ;  /* 0x00000037ff37723e */ /* 0x000fe200030004ff */
[----:B------:R-:W-:Y:S04]  /*816f0*/  STL.64 [R1+0x53c8], R58 ;  /* 0x0053c83a01007387 */ /* 0x000fe80000100a00 */
[----:B------:R-:W-:-:S13]  /*81700*/  STL.64 [R1+0x53c0], R56 ;  /* 0x0053c03801007387 */ /* 0x000fda0000100a00 */
[----:B------:R-:W-:Y:S04]  /*81710*/  STL.64 [R1+0x160], R4 ;  /* 0x0001600401007387 */ /* 0x000fe80000100a00 */
[----:B------:R0:W-:Y:S02]  /*81720*/  STL.64 [R1+0x168], R6 ;  /* 0x0001680601007387 */ /* 0x0001e40000100a00 */
[----:B0-----:R-:W-:Y:S01]  /*81730*/  HMMA.16816.F32 R4, R28, R54, R12 ;  /* 0x000000361c04723c */ /* 0x001fe2000000180c */
[----:B------:R-:W-:Y:S02]  /*81740*/  F2FP.F16.E5M2.UNPACK_B R52, R52.H1 ;  /* 0x00000034ff34723e */ /* 0x000fe400030004ff */
[----:B------:R-:W-:-:S15]  /*81750*/  F2FP.F16.E5M2.UNPACK_B R53, R53.H1 ;  /* 0x00000035ff35723e */ /* 0x000fde00030004ff */
[----:B------:R-:W-:Y:S01]  /*81760*/  NOP ;  /* 0x0000000000007918 */ /* 0x000fe20000000000 */
[----:B------:R-:W-:Y:S04]  /*81770*/  STL.64 [R1+0x180], R4 ;  /* 0x0001800401007387 */ /* 0x000fe80000100a00 */
[----:B------:R2:W-:Y:S04]  /*81780*/  STL.64 [R1+0x188], R6 ;  /* 0x0001880601007387 */ /* 0x0005e80000100a00 */
[----:B------:R-:W3:Y:S01]  /*81790*/  LDL.LU R24, [R1+0x5a0] ;  /* 0x0005a00001187983 */ /* 0x000ee20000300800 */
[----:B------:R-:W-:Y:S01]  /*817a0*/  F2FP.F16.E5M2.UNPACK_B R50, R51.H1 ;  /* 0x00000033ff32723e */ /* 0x000fe200030004ff */
        /* <DEDUP_REMOVED lines=54> */
[----:B--2---:R-:W-:-:S02]  /*81b10*/  F2FP.F16.E5M2.UNPACK_B R51, R51.H1 ;  /* 0x00000033ff33723e */ /* 0x004fc400030004ff */
[----:B---3--:R-:W-:Y:S02]  /*81b20*/  F2FP.F16.E5M2.UNPACK_B R2, R49.H1 ;  /* 0x00000031ff02723e */ /* 0x008fe400030004ff */
[----:B----4-:R-:W-:Y:S02]  /*81b30*/  F2FP.F16.E5M2.UNPACK_B R3, R18.H1 ;  /* 0x00000012ff03723e */ /* 0x010fe400030004ff */
[----:B------:R-:W-:Y:S02]  /*81b40*/  F2FP.F16.E5M2.UNPACK_B R4, R19.H1 ;  /* 0x00000013ff04723e */ /* 0x000fe400030004ff */
[----:B------:R-:W-:Y:S01]  /*81b50*/  F2FP.F16.E5M2.UNPACK_B R5, R16.H1 ;  /* 0x00000010ff05723e */ /* 0x000fe200030004ff */
[----:B------:R0:W-:Y:S06]  /*81b60*/  STL.64 [R1+0x5438], R50 ;  /* 0x0054383201007387 */ /* 0x0001ec0000100a00 */
[----:B------:R-:W-:Y:S01]  /*81b70*/  HMMA.16816.F32 R44, R28, R4, R44 ;  /* 0x000000041c2c723c */ /* 0x000fe2000000182c */
[----:B------:R-:W-:-:S02]  /*81b80*/  F2FP.F16.E5M2.UNPACK_B R6, R6.H1 ;  /* 0x00000006ff06723e */ /* 0x000fc400030004ff */
[----:B------:R-:W-:Y:S02]  /*81b90*/  F2FP.F16.E5M2.UNPACK_B R7, R7.H1 ;  /* 0x00000007ff07723e */ /* 0x000fe400030004ff */
[----:B------:R-:W-:Y:S02]  /*81ba0*/  F2FP.F16.E5M2.UNPACK_B R8, R8.H1 ;  /* 0x00000008ff08723e */ /* 0x000fe400030004ff */
[----:B------:R-:W-:-:S03]  /*81bb0*/  F2FP.F16.E5M2.UNPACK_B R9, R9.H1 ;  /* 0x00000009ff09723e */ /* 0x000fc600030004ff */
[----:B------:R-:W-:Y:S01]  /*81bc0*/  HMMA.16816.F32 R40, R28, R6, R40 ;  /* 0x000000061c28723c */ /* 0x000fe20000001828 */
[----:B------:R-:W-:Y:S02]  /*81bd0*/  F2FP.F16.E5M2.UNPACK_B R10, R10.H1 ;  /* 0x0000000aff0a723e */ /* 0x000fe400030004ff */
[----:B------:R-:W-:Y:S02]  /*81be0*/  F2FP.F16.E5M2.UNPACK_B R11, R11.H1 ;  /* 0x0000000bff0b723e */ /* 0x000fe400030004ff */
[----:B------:R-:W-:-:S03]  /*81bf0*/  F2FP.F16.E5M2.UNPACK_B R12, R12.H1 ;  /* 0x0000000cff0c723e */ /* 0x000fc600030004ff */
        /* <DEDUP_REMOVED lines=27> */
[----:B------:R-:W2:Y:S01]  /*81db0*/  LDL.LU R40, [R1+0x7a0] ;  /* 0x0007a00001287983 */ /* 0x000ea20000300800 */
[----:B0-----:R-:W-:Y:S01]  /*81dc0*/  HMMA.16816.F32 R4, R28, R14, R20 ;  /* 0x0000000e1c04723c */ /* 0x001fe20000001814 */
[----:B------:R-:W-:-:S15]  /*81dd0*/  F2FP.F16.E5M2.UNPACK_B R16, R17.H1 ;  /* 0x00000011ff10723e */ /* 0x000fde00030004ff */
        /* <DEDUP_REMOVED lines=55> */
[----:B------:R-:W-:Y:S01]  /*82150*/  HMMA.16816.F32 R48, R28, R16, R48 ;  /* 0x000000101c30723c */ /* 0x000fe20000001830 */
[----:B------:R-:W-:Y:S02]  /*82160*/  F2FP.F16.E5M2.UNPACK_B R20, R20.H1 ;  /* 0x00000014ff14723e */ /* 0x000fe400030004ff */
[----:B------:R-:W-:Y:S02]  /*82170*/  F2FP.F16.E5M2.UNPACK_B R21, R21.H1 ;  /* 0x00000015ff15723e */ /* 0x000fe400030004ff */
[----:B------:R-:W-:-:S05]  /*82180*/  F2FP.F16.E5M2.UNPACK_B R22, R22.H1 ;  /* 0x00000016ff16723e */ /* 0x000fca00030004ff */
[----:B------:R-:W-:Y:S01]  /*82190*/  HMMA.16816.F32 R8, R28, R20, R8 ;  /* 0x000000141c08723c */ /* 0x000fe20000001808 */
[----:B------:R-:W-:-:S07]  /*821a0*/  F2FP.F16.E5M2.UNPACK_B R23, R23.H1 ;  /* 0x00000017ff17723e */ /* 0x000fce00030004ff */
[----:B------:R-:W-:Y:S01]  /*821b0*/  HMMA.16816.F32 R4, R28, R22, R4 ;  /* 0x000000161c04723c */ /* 0x000fe20000001804 */
[----:B------:R-:W-:Y:S04]  /*821c0*/  STL.64 [R1+0x310], R48 ;  /* 0x0003103001007387 */ /* 0x000fe80000100a00 */
[----:B------:R0:W-:Y:S01]  /*821d0*/  STL.64 [R1+0x318], R50 ;  /* 0x0003183201007387 */ /* 0x0001e20000100a00 */
[----:B------:R-:W-:Y:S02]  /*821e0*/  F2FP.F16.E5M2.UNPACK_B R24, R24.H1 ;  /* 0x00000018ff18723e */ /* 0x000fe400030004ff */
[----:B------:R-:W-:Y:S01]  /*821f0*/  F2FP.F16.E5M2.UNPACK_B R25, R25.H1 ;  /* 0x00000019ff19723e */ /* 0x000fe200030004ff */
[----:B0-----:R-:W2:Y:S04]  /*82200*/  LDL.LU.64 R50, [R1+0x5438] ;  /* 0x0054380001327983 */ /* 0x001ea80000300a00 */
[----:B------:R-:W-:Y:S04]  /*82210*/  STL.64 [R1+0x5398], R18 ;  /* 0x0053981201007387 */ /* 0x000fe80000100a00 */
[----:B------:R-:W-:Y:S01]  /*82220*/  STL.64 [R1+0x5390], R16 ;  /* 0x0053901001007387 */ /* 0x000fe20000100a00 */
[----:B------:R-:W-:-:S02]  /*82230*/  F2FP.F16.E5M2.UNPACK_B R26, R26.H1 ;  /* 0x0000001aff1a723e */ /* 0x000fc400030004ff */
[----:B------:R-:W-:Y:S02]  /*82240*/  F2FP.F16.E5M2.UNPACK_B R27, R27.H1 ;  /* 0x0000001bff1b723e */ /* 0x000fe400030004ff */
        /* <DEDUP_REMOVED lines=12> */
[----:B------:R-:W-:-:S15]  /*82310*/  F2FP.F16.E5M2.UNPACK_B R33, R33.H1 ;  /* 0x00000021ff21723e */ /* 0x000fde00030004ff */
        /* <DEDUP_REMOVED lines=15> */
[----:B0-----:R-:W-:Y:S01]  /*82410*/  HMMA.16816.F32 R4, R28, R34, R40 ;  /* 0x000000221c04723c */ /* 0x001fe20000001828 */
[----:B------:R-:W-:-:S15]  /*82420*/  F2FP.F16.E5M2.UNPACK_B R36, R37.H1 ;  /* 0x00000025ff24723e */ /* 0x000fde00030004ff */
        /* <DEDUP_REMOVED lines=55> */
[----:B----4-:R-:W-:Y:S02]  /*827a0*/  F2FP.F16.E5M2.UNPACK_B R39, R39.H1 ;  /* 0x00000027ff27723e */ /* 0x010fe400030004ff */
[----:B------:R-:W-:-:S05]  /*827b0*/  F2FP.F16.E5M2.UNPACK_B R40, R40.H1 ;  /* 0x00000028ff28723e */ /* 0x000fca00030004ff */
[----:B------:R-:W-:Y:S01]  /*827c0*/  HMMA.16816.F32 R24, R28, R38, R24 ;  /* 0x000000261c18723c */ /* 0x000fe20000001818 */
[----:B------:R-:W-:Y:S02]  /*827d0*/  F2FP.F16.E5M2.UNPACK_B R41, R41.H1 ;  /* 0x00000029ff29723e */ /* 0x000fe400030004ff */
[----:B------:R-:W-:Y:S02]  /*827e0*/  F2FP.F16.E5M2.UNPACK_B R42, R42.H1 ;  /* 0x0000002aff2a723e */ /* 0x000fe400030004ff */
[----:B------:R-:W-:-:S03]  /*827f0*/  F2FP.F16.E5M2.UNPACK_B R43, R43.H1 ;  /* 0x0000002bff2b723e */ /* 0x000fc600030004ff */
[----:B------:R-:W-:Y:S01]  /*82800*/  HMMA.16816.F32 R20, R28, R40, R20 ;  /* 0x000000281c14723c */ /* 0x000fe20000001814 */
[----:B------:R-:W-:-:S07]  /*82810*/  F2FP.F16.E5M2.UNPACK_B R44, R44.H1 ;  /* 0x0000002cff2c723e */ /* 0x000fce00030004ff */
[----:B------:R-:W-:Y:S01]  /*82820*/  HMMA.16816.F32 R16, R28, R42, R16 ;  /* 0x0000002a1c10723c */ /* 0x000fe20000001810 */
[----:B------:R-:W-:Y:S02]  /*82830*/  F2FP.F16.E5M2.UNPACK_B R45, R45.H1 ;  /* 0x0000002dff2d723e */ /* 0x000fe400030004ff */
[----:B------:R-:W-:Y:S02]  /*82840*/  F2FP.F16.E5M2.UNPACK_B R46, R46.H1 ;  /* 0x0000002eff2e723e */ /* 0x000fe400030004ff */
[----:B------:R-:W-:-:S03]  /*82850*/  F2FP.F16.E5M2.UNPACK_B R47, R47.H1 ;  /* 0x0000002fff2f723e */ /* 0x000fc600030004ff */
[C---:B------:R-:W-:Y:S08]  /*82860*/  HMMA.16816.F32 R12, R28.reuse, R44, R12 ;  /* 0x0000002c1c0c723c */ /* 0x040ff0000000180c */
[----:B------:R-:W-:Y:S01]  /*82870*/  HMMA.16816.F32 R8, R28, R46, R8 ;  /* 0x0000002e1c08723c */ /* 0x000fe20000001808 */
[----:B------:R-:W-:Y:S02]  /*82880*/  F2FP.F16.E5M2.UNPACK_B R48, R48.H1 ;  /* 0x00000030ff30723e */ /* 0x000fe400030004ff */
[----:B------:R-:W-:-:S05]  /*82890*/  F2FP.F16.E5M2.UNPACK_B R49, R49.H1 ;  /* 0x00000031ff31723e */ /* 0x000fca00030004ff */
        /* <DEDUP_REMOVED lines=21> */
[----:B------:R0:W-:Y:S04]  /*829f0*/  STL.64 [R1+0x53d8], R50 ;  /* 0x0053d83201007387 */ /* 0x0001e80000100a00 */
[----:B------:R-:W-:-:S13]  /*82a00*/  STL.64 [R1+0x53d0], R48 ;  /* 0x0053d03001007387 */ /* 0x000fda0000100a00 */
[----:B------:R-:W-:Y:S04]  /*82a10*/  STL.64 [R1+0x8e0], R8 ;  /* 0x0008e00801007387 */ /* 0x000fe80000100a00 */
[----:B------:R-:W-:Y:S04]  /*82a20*/  STL.64 [R1+0x8e8], R10 ;  /* 0x0008e80a01007387 */ /* 0x000fe80000100a00 */
        /* <DEDUP_REMOVED lines=9> */
[----:B------:R-:W3:Y:S04]  /*82ac0*/  LDL.LU R43, [R1+0x86c] ;  /* 0x00086c00012b7983 */ /* 0x000ee80000300800 */
[----:B---3--:R-:W-:Y:S04]  /*82ad0*/  STL.64 [R1+0x53f8], R42 ;  /* 0x0053f82a01007387 */ /* 0x008fe80000100a00 */
[----:B--2---:R-:W-:Y:S04]  /*82ae0*/  STL.64 [R1+0x53f0], R40 ;  /* 0x0053f02801007387 */ /* 0x004fe80000100a00 */
        /* <DEDUP_REMOVED lines=15> */
[----:B------:R-:W2:Y:S01]  /*82be0*/  LDL.LU R59, [R1+0x98c] ;  /* 0x00098c00013b7983 */ /* 0x000ea20000300800 */
[----:B0-----:R-:W-:-:S03]  /*82bf0*/  IMAD.MOV.U32 R51, RZ, RZ, R0 ;  /* 0x000000ffff337224 */ /* 0x001fc600078e0000 */
[----:B--2---:R-:W-:Y:S04]  /*82c00*/  STL.64 [R1+0x5428], R58 ;  /* 0x0054283a01007387 */ /* 0x004fe80000100a00 */
[----:B----4-:R0:W-:Y:S04]  /*82c10*/  STL.64 [R1+0x5420], R56 ;  /* 0x0054203801007387 */ /* 0x0101e80000100a00 */
[----:B------:R-:W2:Y:S04]  /*82c20*/  LDL R50, [R1] ;  /* 0x0000000001327983 */ /* 0x000ea80000100800 */
[----:B------:R-:W4:Y:S04]  /*82c30*/  LDL.LU R0, [R1+0x5434] ;  /* 0x0054340001007983 */ /* 0x000f280000300800 */
[----:B-1----:R-:W2:Y:S04]  /*82c40*/  LDL.LU R32, [R1+0x9c0] ;  /* 0x0009c00001207983 */ /* 0x002ea80000300800 */
[----:B------:R-:W2:Y:S04]  /*82c50*/  LDL.LU R33, [R1+0x9c4] ;  /* 0x0009c40001217983 */ /* 0x000ea80000300800 */
[----:B------:R-:W2:Y:S04]  /*82c60*/  LDL.LU R34, [R1+0x9c8] ;  /* 0x0009c80001227983 */ /* 0x000ea80000300800 */
[----:B------:R-:W2:Y:S04]  /*82c70*/  LDL.LU R35, [R1+0x9cc] ;  /* 0x0009cc0001237983 */ /* 0x000ea80000300800 */
[----:B------:R-:W2:Y:S04]  /*82c80*/  LDL R48, [R1+0x8] ;  /* 0x0000080001307983 */ /* 0x000ea80000100800 */
[----:B------:R-:W2:Y:S04]  /*82c90*/  LDL R49, [R1+0xc] ;  /* 0x00000c0001317983 */ /* 0x000ea80000100800 */
[----:B---3--:R-:W3:Y:S01]  /*82ca0*/  LDL R46, [R1+0x10] ;  /* 0x00001000012e7983 */ /* 0x008ee20000100800 */
[----:B----4-:R-:W-:-:S03]  /*82cb0*/  IMAD.MOV.U32 R47, RZ, RZ, R0 ;  /* 0x000000ffff2f7224 */ /* 0x010fc600078e0000 */
[----:B------:R-:W4:Y:S04]  /*82cc0*/  LDL.LU R0, [R1+0x5430] ;  /* 0x0054300001007983 */ /* 0x000f280000300800 */
[----:B------:R-:W3:Y:S04]  /*82cd0*/  LDL.LU R20, [R1+0xa20] ;  /* 0x000a200001147983 */ /* 0x000ee80000300800 */
[----:B------:R-:W3:Y:S04]  /*82ce0*/  LDL.LU R21, [R1+0xa24] ;  /* 0x000a240001157983 */ /* 0x000ee80000300800 */
[----:B------:R-:W3:Y:S04]  /*82cf0*/  LDL.LU R22, [R1+0xa28] ;  /* 0x000a280001167983 */ /* 0x000ee80000300800 */
[----:B------:R-:W3:Y:S04]  /*82d00*/  LDL.LU R23, [R1+0xa2c] ;  /* 0x000a2c0001177983 */ /* 0x000ee80000300800 */
[----:B------:R-:W2:Y:S04]  /*82d10*/  LDL R44, [R1+0x18] ;  /* 0x00001800012c7983 */ /* 0x000ea80000100800 */
[----:B0-----:R-:W2:Y:S04]  /*82d20*/  LDL.LU R56, [R1+0xa40] ;  /* 0x000a400001387983 */ /* 0x001ea80000300800 */
[----:B------:R-:W2:Y:S04]  /*82d30*/  LDL.LU R57, [R1+0xa44] ;  /* 0x000a440001397983 */ /* 0x000ea80000300800 */
[----:B------:R-:W2:Y:S04]  /*82d40*/  LDL.LU R58, [R1+0xa48] ;  /* 0x000a4800013a7983 */ /* 0x000ea80000300800 */
[----:B------:R-:W2:Y:S01]  /*82d50*/  LDL.LU R59, [R1+0xa4c] ;  /* 0x000a4c00013b7983 */ /* 0x000ea20000300800 */
[----:B------:R-:W-:-:S02]  /*82d60*/  IMAD R7, R7, 0x100, R4 ;  /* 0x0000010007077824 */ /* 0x000fc400078e0204 */
[----:B------:R-:W-:Y:S01]  /*82d70*/  IMAD R6, R6, 0x100, R5 ;  /* 0x0000010006067824 */ /* 0x000fe200078e0205 */
[----:B------:R-:W3:Y:S01]  /*82d80*/  LDL.LU R40, [R1+0x9d0] ;  /* 0x0009d00001287983 */ /* 0x000ee20000300800 */
[----:B------:R-:W-:Y:S02]  /*82d90*/  IMAD R5, R53, 0x100, R52 ;  /* 0x0000010035057824 */ /* 0x000fe400078e0234 */
[----:B------:R-:W-:Y:S01]  /*82da0*/  IMAD R4, R55, 0x100, R54 ;  /* 0x0000010037047824 */ /* 0x000fe200078e0236 */
[----:B------:R-:W3:Y:S04]  /*82db0*/  LDL.LU R41, [R1+0x9d4] ;  /* 0x0009d40001297983 */ /* 0x000ee80000300800 */
        /* <DEDUP_REMOVED lines=34> */
[----:B----4-:R-:W-:-:S07]  /*82fe0*/  IMAD.MOV.U32 R45, RZ, RZ, R0 ;  /* 0x000000ffff2d7224 */ /* 0x010fce00078e0000 */
[----:B--2---:R-:W-:-:S15]  /*82ff0*/  HMMA.16816.F32 R56, R28, R44, R56 ;  /* 0x0000002c1c38723c */ /* 0x004fde0000001838 */
[----:B------:R-:W-:-:S04]  /*83000*/  NOP ;  /* 0x0000000000007918 */ /* 0x000fc80000000000 */
[----:B------:R-:W-:Y:S04]  /*83010*/  STL.64 [R1+0x9e0], R56 ;  /* 0x0009e03801007387 */ /* 0x000fe80000100a00 */
[----:B------:R0:W-:Y:S04]  /*83020*/  STL.64 [R1+0x9e8], R58 ;  /* 0x0009e83a01007387 */ /* 0x0001e80000100a00 */
[----:B0-----:R-:W2:Y:S04]  /*83030*/  LDL.LU.64 R58, [R1+0x5428] ;  /* 0x00542800013a7983 */ /* 0x001ea80000300a00 */
[----:B------:R-:W2:Y:S01]  /*83040*/  LDL.LU.64 R56, [R1+0x5420] ;  /* 0x0054200001387983 */ /* 0x000ea20000300a00 */
[C---:B---3--:R-:W-:Y:S03]  /*83050*/  HMMA.16816.F32 R44, R28.reuse, R46, R20 ;  /* 0x0000002e1c2c723c */ /* 0x048fe60000001814 */
[----:B------:R-:W3:Y:S04]  /*83060*/  LDL.LU.64 R22, [R1+0x5418] ;  /* 0x0054180001167983 */ /* 0x000ee80000300a00 */
[----:B------:R-:W3:Y:S01]  /*83070*/  LDL.LU.64 R20, [R1+0x5410] ;  /* 0x0054100001147983 */ /* 0x000ee20000300a00 */
[C---:B------:R-:W-:Y:S08]  /*83080*/  HMMA.16816.F32 R40, R28.reuse, R48, R40 ;  /* 0x000000301c28723c */ /* 0x040ff00000001828 */
[C---:B------:R-:W-:Y:S03]  /*83090*/  HMMA.16816.F32 R48, R28.reuse, R50, R32 ;  /* 0x000000321c30723c */ /* 0x040fe60000001820 */
[----:B------:R-:W-:Y:S04]  /*830a0*/  STL.64 [R1+0x9b0], R44 ;  /* 0x0009b02c01007387 */ /* 0x000fe80000100a00 */
[----:B------:R0:W-:Y:S04]  /*830b0*/  STL.64 [R1+0x9b8], R46 ;  /* 0x0009b82e01007387 */ /* 0x0001e80000100a00 */
[----:B0-----:R-:W4:Y:S04]  /*830c0*/  LDL.LU.64 R46, [R1+0x5408] ;  /* 0x00540800012e7983 */ /* 0x001f280000300a00 */
[----:B------:R-:W4:Y:S04]  /*830d0*/  LDL.LU.64 R44, [R1+0x5400] ;  /* 0x00540000012c7983 */ /* 0x000f280000300a00 */
        /* <DEDUP_REMOVED lines=14> */
[----:B0-----:R-:W3:Y:S04]  /*831c0*/  LDL.LU.64 R58, [R1+0x53c8] ;  /* 0x0053c800013a7983 */ /* 0x001ee80000300a00 */
[----:B------:R-:W2:Y:S01]  /*831d0*/  LDL.LU.64 R56, [R1+0x53c0] ;  /* 0x0053c00001387983 */ /* 0x000ea20000300a00 */
[C---:B---3--:R-:W-:Y:S08]  /*831e0*/  HMMA.16816.F32 R20, R28.reuse, R58, R20 ;  /* 0x0000003a1c14723c */ /* 0x048ff00000001814 */
[C---:B--2---:R-:W-:Y:S11]  /*831f0*/  HMMA.16816.F32 R52, R28.reuse, R56, R52 ;  /* 0x000000381c34723c */ /* 0x044ff60000001834 */
[----:B------:R-:W-:Y:S04]  /*83200*/  STL.64 [R1+0x940], R20 ;  /* 0x0009401401007387 */ /* 0x000fe80000100a00 */
[----:B------:R0:W-:Y:S04]  /*83210*/  STL.64 [R1+0x948], R22 ;  /* 0x0009481601007387 */ /* 0x0001e80000100a00 */
[----:B0-----:R-:W2:Y:S04]  /*83220*/  LDL.LU.64 R22, [R1+0x53b8] ;  /* 0x0053b80001167983 */ /* 0x001ea80000300a00 */
[----:B------:R-:W3:Y:S04]  /*83230*/  LDL.LU.64 R20, [R1+0x53b0] ;  /* 0x0053b00001147983 */ /* 0x000ee80000300a00 */
[----:B------:R-:W-:Y:S04]  /*83240*/  STL.64 [R1+0x910], R52 ;  /* 0x0009103401007387 */ /* 0x000fe80000100a00 */
[----:B------:R0:W-:Y:S04]  /*83250*/  STL.64 [R1+0x918], R54 ;  /* 0x0009183601007387 */ /* 0x0001e80000100a00 */
[----:B0-----:R-:W2:Y:S04]  /*83260*/  LDL.LU.64 R54, [R1+0x53a8] ;  /* 0x0053a80001367983 */ /* 0x001ea80000300a00 */
[----:B------:R-:W3:Y:S01]  /*83270*/  LDL.LU.64 R52, [R1+0x53a0] ;  /* 0x0053a00001347983 */ /* 0x000ee20000300a00 */
[C---:B------:R-:W-:Y:S03]  /*83280*/  HMMA.16816.F32 R8, R28.reuse, R50, R8 ;  /* 0x000000321c08723c */ /* 0x040fe60000001808 */
[----:B------:R-:W-:Y:S04]  /*83290*/  STL.64 [R1+0x52d8], R58 ;  /* 0x0052d83a01007387 */ /* 0x000fe80000100a00 */
[----:B------:R0:W-:Y:S01]  /*832a0*/  STL.64 [R1+0x52d0], R56 ;  /* 0x0052d03801007387 */ /* 0x0001e20000100a00 */
[C---:B------:R-:W-:Y:S03]  /*832b0*/  HMMA.16816.F32 R4, R28.reuse, R2, R4 ;  /* 0x000000021c04723c */ /* 0x040fe60000001804 */
[----:B0-----:R-:W4:Y:S04]  /*832c0*/  LDL.LU R56, [R1+0x880] ;  /* 0x0008800001387983 */ /* 0x001f280000300800 */
[----:B------:R-:W4:Y:S04]  /*832d0*/  LDL.LU R57, [R1+0x884] ;  /* 0x0008840001397983 */ /* 0x000f280000300800 */
[----:B------:R-:W4:Y:S04]  /*832e0*/  LDL.LU R58, [R1+0x888] ;  /* 0x00088800013a7983 */ /* 0x000f280000300800 */
[----:B------:R-:W4:Y:S01]  /*832f0*/  LDL.LU R59, [R1+0x88c] ;  /* 0x00088c00013b7983 */ /* 0x000f220000300800 */
        /* <DEDUP_REMOVED lines=29> */
[----:B------:R-:W2:Y:S02]  /*834d0*/  LDL.LU.64 R4, [R1+0x5360] ;  /* 0x0053600001047983 */ /* 0x000ea40000300a00 */
[----:B--2---:R-:W-:-:S15]  /*834e0*/  HMMA.16816.F32 R48, R28, R4, R48 ;  /* 0x000000041c30723c */ /* 0x004fde0000001830 */
[----:B------:R-:W-:-:S04]  /*834f0*/  NOP ;  /* 0x0000000000007918 */ /* 0x000fc80000000000 */
[----:B------:R-:W-:Y:S04]  /*83500*/  STL.64 [R1+0x8a0], R48 ;  /* 0x0008a03001007387 */ /* 0x000fe80000100a00 */
[----:B------:R0:W-:Y:S02]  /*83510*/  STL.64 [R1+0x8a8], R50 ;  /* 0x0008a83201007387 */ /* 0x0001e40000100a00 */
[----:B0-----:R-:W-:Y:S02]  /*83520*/  HMMA.16816.F32 R48, R28, R6, R52 ;  /* 0x000000061c30723c */ /* 0x001fe40000001834 */
[----:B------:R-:W-:Y:S04]  /*83530*/  STL.64 [R1+0x52c8], R6 ;  /* 0x0052c80601007387 */ /* 0x000fe80000100a00 */
[----:B------:R4:W-:-:S13]  /*83540*/  STL.64 [R1+0x52c0], R4 ;  /* 0x0052c00401007387 */ /* 0x0009da0000100a00 */
[----:B------:R-:W-:Y:S04]  /*83550*/  STL.64 [R1+0x890], R48 ;  /* 0x0008903001007387 */ /* 0x000fe80000100a00 */
[----:B------:R0:W-:Y:S01]  /*83560*/  STL.64 [R1+0x898], R50 ;  /* 0x0008983201007387 */ /* 0x0001e20000100a00 */
[C---:B----4-:R-:W-:Y:S08]  /*83570*/  HMMA.16816.F32 R4, R28.reuse, R10, R44 ;  /* 0x0000000a1c04723c */ /* 0x050ff0000000182c */
[----:B0-----:R-:W-:Y:S01]  /*83580*/  HMMA.16816.F32 R48, R28, R8, R56 ;  /* 0x000000081c30723c */ /* 0x001fe20000001838 */
        /* <DEDUP_REMOVED lines=14> */
[C---:B---3--:R-:W-:Y:S03]  /*83670*/  HMMA.16816.F32 R8, R28.reuse, R16, R32 ;  /* 0x000000101c08723c */ /* 0x048fe60000001820 */
[----:B------:R0:W-:Y:S04]  /*83680*/  STL.64 [R1+0x858], R6 ;  /* 0x0008580601007387 */ /* 0x0001e80000100a00 */
[----:B------:R-:W2:Y:S01]  /*83690*/  LDL.LU R56, [R1+0x710] ;  /* 0x0007100001387983 */ /* 0x000ea20000300800 */
[C---:B0-----:R-:W-:Y:S11]  /*836a0*/  HMMA.16816.F32 R4, R28.reuse, R18, R24 ;  /* 0x000000121c04723c */ /* 0x041ff60000001818 */
[----:B------:R0:W-:Y:S04]  /*836b0*/  STL.64 [R1+0x830], R8 ;  /* 0x0008300801007387 */ /* 0x0001e80000100a00 */
[----:B------:R1:W-:Y:S04]  /*836c0*/  STL.64 [R1+0x838], R10 ;  /* 0x0008380a01007387 */ /* 0x0003e80000100a00 */
[----:B------:R3:W-:Y:S04]  /*836d0*/  STL.64 [R1+0x820], R4 ;  /* 0x0008200401007387 */ /* 0x0007e80000100a00 */
[----:B------:R4:W-:Y:S04]  /*836e0*/  STL.64 [R1+0x828], R6 ;  /* 0x0008280601007387 */ /* 0x0009e80000100a00 */
        /* <DEDUP_REMOVED lines=35> */
[----:B---3--:R-:W3:Y:S04]  /*83920*/  LDL.LU R5, [R1+0x190c] ;  /* 0x00190c0001057983 */ /* 0x008ee80000300800 */
[----:B----4-:R-:W3:Y:S04]  /*83930*/  LDL.LU R6, [R1+0x1908] ;  /* 0x0019080001067983 */ /* 0x010ee80000300800 */
[----:B------:R-:W4:Y:S04]  /*83940*/  LDL.LU R7, [R1+0x1914] ;  /* 0x0019140001077983 */ /* 0x000f280000300800 */
[----:B------:R-:W4:Y:S04]  /*83950*/  LDL.LU R52, [R1+0x1910] ;  /* 0x0019100001347983 */ /* 0x000f280000300800 */
[----:B------:R-:W3:Y:S04]  /*83960*/  LDL.LU R53, [R1+0x191c] ;  /* 0x00191c0001357983 */ /* 0x000ee80000300800 */
[----:B------:R-:W3:Y:S04]  /*83970*/  LDL.LU R54, [R1+0x1918] ;  /* 0x0019180001367983 */ /* 0x000ee80000300800 */
[----:B------:R-:W3:Y:S04]  /*83980*/  LDL.LU R55, [R1+0x1924] ;  /* 0x0019240001377983 */ /* 0x000ee80000300800 */
[----:B------:R-:W3:Y:S04]  /*83990*/  LDL.LU R0, [R1+0x1920] ;  /* 0x0019200001007983 */ /* 0x000ee80000300800 */
[----:B------:R-:W-:Y:S04]  /*839a0*/  STL.64 [R1+0x5278], R18 ;  /* 0x0052781201007387 */ /* 0x000fe80000100a00 */
[----:B------:R0:W-:Y:S04]  /*839b0*/  STL.64 [R1+0x5270], R16 ;  /* 0x0052701001007387 */ /* 0x0001e80000100a00 */
[----:B0-----:R-:W3:Y:S04]  /*839c0*/  LDL.LU R16, [R1+0x760] ;  /* 0x0007600001107983 */ /* 0x001ee80000300800 */
[----:B------:R-:W3:Y:S04]  /*839d0*/  LDL.LU R17, [R1+0x764] ;  /* 0x0007640001117983 */ /* 0x000ee80000300800 */
[----:B------:R-:W3:Y:S04]  /*839e0*/  LDL.LU R18, [R1+0x768] ;  /* 0x0007680001127983 */ /* 0x000ee80000300800 */
[----:B------:R-:W3:Y:S01]  /*839f0*/  LDL.LU R19, [R1+0x76c] ;  /* 0x00076c0001137983 */ /* 0x000ee20000300800 */
[C---:B--2---:R-:W-:Y:S08]  /*83a00*/  HMMA.16816.F32 R24, R28.reuse, R22, R24 ;  /* 0x000000161c18723c */ /* 0x044ff00000001818 */
[----:B------:R-:W-:-:S15]  /*83a10*/  HMMA.16816.F32 R48, R28, R20, R48 ;  /* 0x000000141c30723c */ /* 0x000fde0000001830 */
[----:B------:R-:W-:-:S04]  /*83a20*/  NOP ;  /* 0x0000000000007918 */ /* 0x000fc80000000000 */
[----:B------:R-:W-:Y:S04]  /*83a30*/  STL.64 [R1+0x800], R48 ;  /* 0x0008003001007387 */ /* 0x000fe80000100a00 */
[----:B------:R0:W-:Y:S04]  /*83a40*/  STL.64 [R1+0x808], R50 ;  /* 0x0008083201007387 */ /* 0x0001e80000100a00 */
[----:B0-----:R-:W2:Y:S04]  /*83a50*/  LDL.LU.64 R50, [R1+0x5358] ;  /* 0x0053580001327983 */ /* 0x001ea80000300a00 */
[----:B------:R-:W2:Y:S04]  /*83a60*/  LDL.LU.64 R48, [R1+0x5350] ;  /* 0x0053500001307983 */ /* 0x000ea80000300a00 */
        /* <DEDUP_REMOVED lines=45> */
[----:B------:R-:W-:Y:S01]  /*83d40*/  HMMA.16816.F32 R8, R28, R46, R8 ;  /* 0x0000002e1c08723c */ /* 0x000fe20000001808 */
[----:B------:R-:W-:-:S07]  /*83d50*/  IMAD R0, R0, 0x100, R55 ;  /* 0x0000010000007824 */ /* 0x000fce00078e0237 */
[C---:B--2---:R-:W-:Y:S08]  /*83d60*/  HMMA.16816.F32 R16, R28.reuse, R42, R16 ;  /* 0x0000002a1c10723c */ /* 0x044ff00000001810 */
[C---:B----4-:R-:W-:Y:S08]  /*83d70*/  HMMA.16816.F32 R20, R28.reuse, R40, R20 ;  /* 0x000000281c14723c */ /* 0x050ff00000001814 */
[C---:B---3--:R-:W-:Y:S01]  /*83d80*/  HMMA.16816.F32 R24, R28.reuse, R38, R24 ;  /* 0x000000261c18723c */ /* 0x048fe20000001818 */
[----:B------:R-:W-:Y:S07]  /*83d90*/  STL [R1+0x5238], R39 ;  /* 0x0052382701007387 */ /* 0x000fee0000100800 */
[----:B------:R-:W-:-:S15]  /*83da0*/  HMMA.16816.F32 R32, R28, R36, R32 ;  /* 0x000000241c20723c */ /* 0x000fde0000001820 */
[----:B------:R-:W-:-:S04]  /*83db0*/  NOP ;  /* 0x0000000000007918 */ /* 0x000fc80000000000 */
[----:B------:R-:W-:Y:S04]  /*83dc0*/  STL.64 [R1+0x790], R32 ;  /* 0x0007902001007387 */ /* 0x000fe80000100a00 */
[----:B------:R-:W-:Y:S04]  /*83dd0*/  STL.64 [R1+0x798], R34 ;  /* 0x0007982201007387 */ /* 0x000fe80000100a00 */
[----:B------:R-:W-:Y:S04]  /*83de0*/  STL [R1+0x52f8], R38 ;  /* 0x0052f82601007387 */ /* 0x000fe80000100800 */
[----:B------:R-:W-:Y:S04]  /*83df0*/  STL.64 [R1+0x780], R24 ;  /* 0x0007801801007387 */ /* 0x000fe80000100a00 */
[----:B------:R-:W-:Y:S04]  /*83e00*/  STL.64 [R1+0x788], R26 ;  /* 0x0007881a01007387 */ /* 0x000fe80000100a00 */
[----:B------:R-:W-:Y:S04]  /*83e10*/  STL.64 [R1+0x52f0], R36 ;  /* 0x0052f02401007387 */ /* 0x000fe80000100a00 */
[----:B------:R-:W-:Y:S04]  /*83e20*/  STL [R1+0x5234], R42 ;  /* 0x0052342a01007387 */ /* 0x000fe80000100800 */
[----:B------:R-:W-:Y:S04]  /*83e30*/  STL.64 [R1+0x770], R20 ;  /* 0x0007701401007387 */ /* 0x000fe80000100a00 */
[----:B------:R-:W-:Y:S04]  /*83e40*/  STL.64 [R1+0x778], R22 ;  /* 0x0007781601007387 */ /* 0x000fe80000100a00 */
[----:B------:R-:W-:Y:S04]  /*83e50*/  STL [R1+0x5230], R43 ;  /* 0x0052302b01007387 */ /* 0x000fe80000100800 */
        /* <DEDUP_REMOVED lines=9> */
[----:B------:R-:W-:Y:S04]  /*83ef0*/  STL [R1+0x51e4], R48 ;  /* 0x0051e43001007387 */ /* 0x000fe80000100800 */
[----:B------:R0:W-:Y:S01]  /*83f00*/  STL [R1+0x51e0], R49 ;  /* 0x0051e03101007387 */ /* 0x0001e20000100800 */
[----:B------:R-:W-:-:S12]  /*83f10*/  IMAD R42, R54, 0x100, R53 ;  /* 0x00000100362a7824 */ /* 0x000fd800078e0235 */
[----:B------:R1:W-:Y:S04]  /*83f20*/  STL.64 [R1+0x710], R8 ;  /* 0x0007100801007387 */ /* 0x0003e80000100a00 */
[----:B------:R2:W-:Y:S04]  /*83f30*/  STL.64 [R1+0x718], R10 ;  /* 0x0007180a01007387 */ /* 0x0005e80000100a00 */
        /* <DEDUP_REMOVED lines=8> */
[----:B------:R-:W3:Y:S04]  /*83fc0*/  LDL R54, [R1+0x18] ;  /* 0x0000180001367983 */ /* 0x000ee80000100800 */
[----:B------:R-:W3:Y:S04]  /*83fd0*/  LDL R55, [R1+0x1c] ;  /* 0x00001c0001377983 */ /* 0x000ee80000100800 */
[----:B------:R-:W3:Y:S04]  /*83fe0*/  LDL.LU R36, [R1+0x700] ;  /* 0x0007000001247983 */ /* 0x000ee80000300800 */
[----:B------:R-:W3:Y:S04]  /*83ff0*/  LDL.LU R37, [R1+0x704] ;  /* 0x0007040001257983 */ /* 0x000ee80000300800 */
[----:B------:R-:W3:Y:S04]  /*84000*/  LDL.LU R38, [R1+0x708] ;  /* 0x0007080001267983 */ /* 0x000ee80000300800 */
[----:B------:R-:W3:Y:S04]  /*84010*/  LDL.LU R39, [R1+0x70c] ;  /* 0x00070c0001277983 */ /* 0x000ee80000300800 */
[----:B0-----:R-:W4:Y:S01]  /*84020*/  LDL.LU.64 R48, [R1+0x10] ;  /* 0x0000100001307983 */ /* 0x001f220000300a00 */
[----:B------:R-:W-:-:S02]  /*84030*/  IMAD R4, R6, 0x100, R5 ;  /* 0x0000010006047824 */ /* 0x000fc400078e0205 */
[----:B------:R-:W-:Y:S01]  /*84040*/  IMAD R43, R52, 0x100, R7 ;  /* 0x00000100342b7824 */ /* 0x000fe200078e0207 */
[----:B------:R-:W4:Y:S01]  /*84050*/  LDL.LU R44, [R1+0x6e0] ;  /* 0x0006e000012c7983 */ /* 0x000f220000300800 */
[----:B------:R-:W-:Y:S02]  /*84060*/  F2FP.F16.E5M2.UNPACK_B R30, R42 ;  /* 0x0000002aff1e723e */ /* 0x000fe400020004ff */
[----:B------:R-:W-:Y:S01]  /*84070*/  F2FP.F16.E5M2.UNPACK_B R28, R4 ;  /* 0x00000004ff1c723e */ /* 0x000fe200020004ff */
[----:B------:R-:W4:Y:S01]  /*84080*/  LDL.LU R45, [R1+0x6e4] ;  /* 0x0006e400012d7983 */ /* 0x000f220000300800 */
[----:B------:R-:W-:Y:S02]  /*84090*/  F2FP.F16.E5M2.UNPACK_B R29, R43 ;  /* 0x0000002bff1d723e */ /* 0x000fe400020004ff */
[----:B------:R-:W-:Y:S01]  /*840a0*/  F2FP.F16.E5M2.UNPACK_B R31, R0 ;  /* 0x00000000ff1f723e */ /* 0x000fe200020004ff */
[----:B------:R-:W4:Y:S04]  /*840b0*/  LDL.LU R46, [R1+0x6e8] ;  /* 0x0006e800012e7983 */ /* 0x000f280000300800 */
[----:B------:R-:W4:Y:S04]  /*840c0*/  LDL.LU R47, [R1+0x6ec] ;  /* 0x0006ec00012f7983 */ /* 0x000f280000300800 */
[----:B------:R-:W4:Y:S04]  /*840d0*/  LDL.LU.64 R24, [R1+0x8] ;  /* 0x0000080001187983 */ /* 0x000f280000300a00 */
[----:B------:R-:W4:Y:S04]  /*840e0*/  LDL.LU.64 R26, [R1] ;  /* 0x00000000011a7983 */ /* 0x000f280000300a00 */
[----:B------:R-:W4:Y:S04]  /*840f0*/  LDL.LU R12, [R1+0x6c0] ;  /* 0x0006c000010c7983 */ /* 0x000f280000300800 */
[----:B------:R-:W4:Y:S04]  /*84100*/  LDL.LU R13, [R1+0x6c4] ;  /* 0x0006c400010d7983 */ /* 0x000f280000300800 */
[----:B------:R-:W4:Y:S04]  /*84110*/  LDL.LU R14, [R1+0x6c8] ;  /* 0x0006c800010e7983 */ /* 0x000f280000300800 */
[----:B------:R-:W4:Y:S04]  /*84120*/  LDL.LU R15, [R1+0x6cc] ;  /* 0x0006cc00010f7983 */ /* 0x000f280000300800 */
        /* <DEDUP_REMOVED lines=16> */
[C---:B---3--:R-:W-:Y:S03]  /*84230*/  HMMA.16816.F32 R52, R28.reuse, R54, R36 ;  /* 0x000000361c34723c */ /* 0x048fe60000001824 */
[----:B------:R-:W3:Y:S04]  /*84240*/  LDL.LU R38, [R1+0x52f8] ;  /* 0x0052f80001267983 */ /* 0x000ee80000300800 */
[----:B------:R-:W2:Y:S01]  /*84250*/  LDL.LU.64 R36, [R1+0x52f0] ;  /* 0x0052f00001247983 */ /* 0x000ea20000300a00 */
[----:B----4-:R-:W-:Y:S11]  /*84260*/  HMMA.16816.F32 R56, R28, R48, R56 ;  /* 0x000000301c38723c */ /* 0x010ff60000001838 */
[----:B------:R-:W-:Y:S04]  /*84270*/  STL.64 [R1+0x720], R52 ;  /* 0x0007203401007387 */ /* 0x000fe80000100a00 */
[----:B------:R0:W-:Y:S04]  /*84280*/  STL.64 [R1+0x728], R54 ;  /* 0x0007283601007387 */ /* 0x0001e80000100a00 */
[----:B0-----:R-:W4:Y:S04]  /*84290*/  LDL.LU.64 R54, [R1+0x52e8] ;  /* 0x0052e80001367983 */ /* 0x001f280000300a00 */
[----:B------:R-:W4:Y:S04]  /*842a0*/  LDL.LU.64 R52, [R1+0x52e0] ;  /* 0x0052e00001347983 */ /* 0x000f280000300a00 */
[----:B------:R-:W-:Y:S04]  /*842b0*/  STL.64 [R1+0x6f0], R56 ;  /* 0x0006f03801007387 */ /* 0x000fe80000100a00 */
[----:B------:R0:W-:Y:S04]  /*842c0*/  STL.64 [R1+0x6f8], R58 ;  /* 0x0006f83a01007387 */ /* 0x0001e80000100a00 */
[----:B0-----:R-:W4:Y:S04]  /*842d0*/  LDL.LU.64 R58, [R1+0x52d8] ;  /* 0x0052d800013a7983 */ /* 0x001f280000300a00 */
[----:B------:R-:W4:Y:S01]  /*842e0*/  LDL.LU.64 R56, [R1+0x52d0] ;  /* 0x0052d00001387983 */ /* 0x000f220000300a00 */
[----:B------:R-:W-:-:S02]  /*842f0*/  IMAD.MOV.U32 R42, RZ, RZ, R48 ;  /* 0x000000ffff2a7224 */ /* 0x000fc400078e0030 */
[----:B------:R-:W-:Y:S01]  /*84300*/  IMAD.MOV.U32 R43, RZ, RZ, R49 ;  /* 0x000000ffff2b7224 */ /* 0x000fe200078e0031 */
[----:B------:R-:W-:Y:S04]  /*84310*/  HMMA.16816.F32 R32, R28, R26, R32 ;  /* 0x0000001a1c20723c */ /* 0x000fe80000001820 */
[----:B------:R-:W-:Y:S04]  /*84320*/  STL.64 [R1+0x5288], R42 ;  /* 0x0052882a01007387 */ /* 0x000fe80000100a00 */
[----:B------:R0:W-:Y:S01]  /*84330*/  STL.64 [R1+0x5280], R40 ;  /* 0x0052802801007387 */ /* 0x0001e20000100a00 */
[----:B------:R-:W-:-:S02]  /*84340*/  IMAD.MOV.U32 R48, RZ, RZ, R24 ;  /* 0x000000ffff307224 */ /* 0x000fc400078e0018 */
[----:B------:R-:W-:Y:S02]  /*84350*/  IMAD.MOV.U32 R0, RZ, RZ, R25 ;  /* 0x000000ffff007224 */ /* 0x000fe400078e0019 */
[----:B------:R-:W-:Y:S01]  /*84360*/  IMAD.MOV.U32 R39, RZ, RZ, R26 ;  /* 0x000000ffff277224 */ /* 0x000fe200078e001a */
[----:B0-----:R-:W-:Y:S01]  /*84370*/  HMMA.16816.F32 R40, R28, R24, R44 ;  /* 0x000000181c28723c */ /* 0x001fe2000000182c */
[----:B------:R-:W-:-:S07]  /*84380*/  IMAD.MOV.U32 R49, RZ, RZ, R27 ;  /* 0x000000ffff317224 */ /* 0x000fce00078e001b */
[C---:B------:R-:W-:Y:S11]  /*84390*/  HMMA.16816.F32 R24, R28.reuse, R60, R12 ;  /* 0x0000003c1c18723c */ /* 0x040ff6000000180c */
[----:B------:R-:W-:Y:S04]  /*843a0*/  STL.64 [R1+0x6e0], R40 ;  /* 0x0006e02801007387 */ /* 0x000fe80000100a00 */
[----:B------:R-:W-:Y:S04]  /*843b0*/  STL.64 [R1+0x6e8], R42 ;  /* 0x0006e82a01007387 */ /* 0x000fe80000100a00 */
[----:B------:R-:W-:Y:S04]  /*843c0*/  STL.64 [R1+0x6d0], R32 ;  /* 0x0006d02001007387 */ /* 0x000fe80000100a00 */
[----:B------:R-:W-:Y:S04]  /*843d0*/  STL.64 [R1+0x6d8], R34 ;  /* 0x0006d82201007387 */ /* 0x000fe80000100a00 */
[----:B---3--:R-:W-:Y:S04]  /*843e0*/  STL.64 [R1+0x52a8], R38 ;  /* 0x0052a82601007387 */ /* 0x008fe80000100a00 */
[----:B--2---:R-:W-:Y:S04]  /*843f0*/  STL.64 [R1+0x52a0], R36 ;  /* 0x0052a02401007387 */ /* 0x004fe80000100a00 */
[----:B------:R-:W2:Y:S04]  /*84400*/  LDL.LU R12, [R1+0x640] ;  /* 0x00064000010c7983 */ /* 0x000ea80000300800 */
[----:B------:R0:W-:Y:S04]  /*84410*/  STL.64 [R1+0x6b0], R24 ;  /* 0x0006b01801007387 */ /* 0x0001e80000100a00 */
[----:B------:R1:W-:Y:S04]  /*84420*/  STL.64 [R1+0x6b8], R26 ;  /* 0x0006b81a01007387 */ /* 0x0003e80000100a00 */
[----:B------:R-:W2:Y:S04]  /*84430*/  LDL.LU R13, [R1+0x644] ;  /* 0x00064400010d7983 */ /* 0x000ea80000300800 */
[----:B------:R-:W2:Y:S04]  /*84440*/  LDL.LU R14, [R1+0x648] ;  /* 0x00064800010e7983 */ /* 0x000ea80000300800 */
[----:B------:R-:W2:Y:S01]  /*84450*/  LDL.LU R15, [R1+0x64c] ;  /* 0x00064c00010f7983 */ /* 0x000ea20000300800 */
[C---:B----4-:R-:W-:Y:S03]  /*84460*/  HMMA.16816.F32 R8, R28.reuse, R54, R8 ;  /* 0x000000361c08723c */ /* 0x050fe60000001808 */
[----:B------:R-:W-:Y:S05]  /*84470*/  STL [R1+0x51c8], R60 ;  /* 0x0051c83c01007387 */ /* 0x000fea0000100800 */
[C---:B------:R-:W-:Y:S08]  /*84480*/  HMMA.16816.F32 R4, R28.reuse, R52, R4 ;  /* 0x000000341c04723c */ /* 0x040ff00000001804 */
[C---:B------:R-:W-:Y:S08]  /*84490*/  HMMA.16816.F32 R20, R28.reuse, R58, R20 ;  /* 0x0000003a1c14723c */ /* 0x040ff00000001814 */
[C---:B------:R-:W-:Y:S01]  /*844a0*/  HMMA.16816.F32 R16, R28.reuse, R56, R16 ;  /* 0x000000381c10723c */ /* 0x040fe20000001810 */
[----:B------:R-:W-:Y:S04]  /*844b0*/  STL [R1+0x51c4], R61 ;  /* 0x0051c43d01007387 */ /* 0x000fe80000100800 */
[----:B------:R-:W-:Y:S04]  /*844c0*/  STL [R1+0x51e8], R58 ;  /* 0x0051e83a01007387 */ /* 0x000fe80000100800 */
[----:B------:R-:W-:Y:S04]  /*844d0*/  STL [R1+0x51cc], R59 ;  /* 0x0051cc3b01007387 */ /* 0x000fe80000100800 */
[----:B------:R-:W-:Y:S04]  /*844e0*/  STL.64 [R1+0x6a0], R20 ;  /* 0x0006a01401007387 */ /* 0x000fe80000100a00 */
[----:B------:R-:W-:Y:S04]  /*844f0*/  STL.64 [R1+0x6a8], R22 ;  /* 0x0006a81601007387 */ /* 0x000fe80000100a00 */
[----:B------:R-:W-:Y:S04]  /*84500*/  STL [R1+0x51ec], R57 ;  /* 0x0051ec3901007387 */ /* 0x000fe80000100800 */
[----:B------:R-:W-:Y:S04]  /*84510*/  STL.64 [R1+0x680], R16 ;  /* 0x0006801001007387 */ /* 0x000fe80000100a00 */
[----:B------:R-:W-:Y:S04]  /*84520*/  STL.64 [R1+0x688], R18 ;  /* 0x0006881201007387 */ /* 0x000fe80000100a00 */
[----:B------:R-:W3:Y:S04]  /*84530*/  LDL.LU R44, [R1+0x420] ;  /* 0x00042000012c7983 */ /* 0x000ee80000300800 */
[----:B------:R4:W-:Y:S04]  /*84540*/  STL.64 [R1+0x670], R8 ;  /* 0x0006700801007387 */ /* 0x0009e80000100a00 */
[----:B------:R0:W-:Y:S04]  /*84550*/  STL.64 [R1+0x678], R10 ;  /* 0x0006780a01007387 */ /* 0x0001e80000100a00 */
[----:B------:R0:W-:Y:S04]  /*84560*/  STL.64 [R1+0x650], R4 ;  /* 0x0006500401007387 */ /* 0x0001e80000100a00 */
[----:B------:R0:W-:Y:S04]  /*84570*/  STL.64 [R1+0x658], R6 ;  /* 0x0006580601007387 */ /* 0x0001e80000100a00 */
[----:B------:R-:W3:Y:S04]  /*84580*/  LDL.LU R45, [R1+0x424] ;  /* 0x00042400012d7983 */ /* 0x000ee80000300800 */
[----:B------:R-:W3:Y:S04]  /*84590*/  LDL.LU R46, [R1+0x428] ;  /* 0x00042800012e7983 */ /* 0x000ee80000300800 */
[----:B------:R-:W3:Y:S04]  /*845a0*/  LDL.LU R47, [R1+0x42c] ;  /* 0x00042c00012f7983 */ /* 0x000ee80000300800 */
[----:B0-----:R-:W3:Y:S04]  /*845b0*/  LDL.LU R24, [R1+0x5f0] ;  /* 0x0005f00001187983 */ /* 0x001ee80000300800 */
[----:B------:R-:W3:Y:S04]  /*845c0*/  LDL.LU R25, [R1+0x5f4] ;  /* 0x0005f40001197983 */ /* 0x000ee80000300800 */
[----:B-1----:R-:W3:Y:S04]  /*845d0*/  LDL.LU R26, [R1+0x5f8] ;  /* 0x0005f800011a7983 */ /* 0x002ee80000300800 */
[----:B------:R-:W3:Y:S04]  /*845e0*/  LDL.LU R27, [R1+0x5fc] ;  /* 0x0005fc00011b7983 */ /* 0x000ee80000300800 */
[----:B----4-:R-:W4:Y:S04]  /*845f0*/  LDL.LU R8, [R1+0x600] ;  /* 0x0006000001087983 */ /* 0x010f280000300800 */
[----:B------:R-:W4:Y:S04]  /*84600*/  LDL.LU R9, [R1+0x604] ;  /* 0x0006040001097983 */ /* 0x000f280000300800 */
        /* <DEDUP_REMOVED lines=8> */
[----:B0-----:R-:W4:Y:S04]  /*84690*/  LDL.LU R52, [R1+0x430] ;  /* 0x0004300001347983 */ /* 0x001f280000300800 */
[----:B------:R-:W4:Y:S04]  /*846a0*/  LDL.LU R53, [R1+0x434] ;  /* 0x0004340001357983 */ /* 0x000f280000300800 */
[----:B------:R-:W4:Y:S04]  /*846b0*/  LDL.LU R54, [R1+0x438] ;  /* 0x0004380001367983 */ /* 0x000f280000300800 */
[----:B------:R-:W4:Y:S04]  /*846c0*/  LDL.LU R55, [R1+0x43c] ;  /* 0x00043c0001377983 */ /* 0x000f280000300800 */
[----:B------:R-:W4:Y:S01]  /*846d0*/  LDL.LU R36, [R1+0x5e0] ;  /* 0x0005e00001247983 */ /* 0x000f220000300800 */
[----:B--2---:R-:W-:-:S15]  /*846e0*/  HMMA.16816.F32 R12, R28, R50, R12 ;  /* 0x000000321c0c723c */ /* 0x004fde000000180c */
[----:B------:R-:W-:-:S04]  /*846f0*/  NOP ;  /* 0x0000000000007918 */ /* 0x000fc80000000000 */
        /* <DEDUP_REMOVED lines=30> */
[----:B------:R-:W4:Y:S02]  /*848e0*/  LDL.LU.64 R4, [R1+0x52c0] ;  /* 0x0052c00001047983 */ /* 0x000f240000300a00 */
[----:B----4-:R-:W-:-:S15]  /*848f0*/  HMMA.16816.F32 R8, R28, R4, R8 ;  /* 0x000000041c08723c */ /* 0x010fde0000001808 */
[----:B------:R-:W-:-:S04]  /*84900*/  NOP ;  /* 0x0000000000007918 */ /* 0x000fc80000000000 */
[----:B------:R-:W-:Y:S04]  /*84910*/  STL.64 [R1+0x600], R8 ;  /* 0x0006000801007387 */ /* 0x000fe80000100a00 */
[----:B------:R0:W-:Y:S04]  /*84920*/  STL.64 [R1+0x608], R10 ;  /* 0x0006080a01007387 */ /* 0x0001e80000100a00 */
[----:B0-----:R-:W2:Y:S04]  /*84930*/  LDL.LU.64 R10, [R1+0x52b8] ;  /* 0x0052b800010a7983 */ /* 0x001ea80000300a00 */
[----:B------:R-:W4:Y:S01]  /*84940*/  LDL.LU.64 R8, [R1+0x52b0] ;  /* 0x0052b00001087983 */ /* 0x000f220000300a00 */
[----:B---3--:R-:W-:-:S15]  /*84950*/  HMMA.16816.F32 R24, R28, R6, R24 ;  /* 0x000000061c18723c */ /* 0x008fde0000001818 */
[----:B------:R-:W-:-:S04]  /*84960*/  NOP ;  /* 0x0000000000007918 */ /* 0x000fc80000000000 */
[----:B------:R0:W-:Y:S04]  /*84970*/  STL.64 [R1+0x5f0], R24 ;  /* 0x0005f01801007387 */ /* 0x0001e80000100a00 */
[----:B------:R1:W-:Y:S04]  /*84980*/  STL.64 [R1+0x5f8], R26 ;  /* 0x0005f81a01007387 */ /* 0x0003e80000100a00 */
[----:B0-----:R-:W3:Y:S04]  /*84990*/  LDL.LU R24, [R1+0x530] ;  /* 0x0005300001187983 */ /* 0x001ee80000300800 */
[----:B------:R-:W3:Y:S04]  /*849a0*/  LDL.LU R25, [R1+0x534] ;  /* 0x0005340001197983 */ /* 0x000ee80000300800 */
[----:B-1----:R-:W3:Y:S04]  /*849b0*/  LDL.LU R26, [R1+0x538] ;  /* 0x00053800011a7983 */ /* 0x002ee80000300800 */
        /* <DEDUP_REMOVED lines=8> */
[----:B----4-:R-:W-:-:S15]  /*84a40*/  HMMA.16816.F32 R36, R28, R8, R36 ;  /* 0x000000081c24723c */ /* 0x010fde0000001824 */
        /* <DEDUP_REMOVED lines=53> */
[----:B0-----:R-:W4:Y:S04]  /*84da0*/  LDL.LU.64 R26, [R1+0x5248] ;  /* 0x00524800011a7983 */ /* 0x001f280000300a00 */
[----:B------:R-:W2:Y:S01]  /*84db0*/  LDL.LU.64 R24, [R1+0x5240] ;  /* 0x0052400001187983 */ /* 0x000ea20000300a00 */
[----:B---3--:R-:W-:Y:S03]  /*84dc0*/  HMMA.16816.F32 R16, R28, R22, R16 ;  /* 0x000000161c10723c */ /* 0x008fe60000001810 */
[----:B------:R-:W-:Y:S04]  /*84dd0*/  STL.64 [R1+0x5128], R22 ;  /* 0x0051281601007387 */ /* 0x000fe80000100a00 */
[----:B------:R-:W-:-:S12]  /*84de0*/  STL.64 [R1+0x5120], R20 ;  /* 0x0051201401007387 */ /* 0x000fd80000100a00 */
[----:B------:R-:W-:Y:S04]  /*84df0*/  STL.64 [R1+0x520], R16 ;  /* 0x0005201001007387 */ /* 0x000fe80000100a00 */
[----:B------:R-:W-:Y:S01]  /*84e00*/  STL.64 [R1+0x528], R18 ;  /* 0x0005281201007387 */ /* 0x000fe20000100a00 */
[C---:B----4-:R-:W-:Y:S08]  /*84e10*/  HMMA.16816.F32 R8, R28.reuse, R26, R8 ;  /* 0x0000001a1c08723c */ /* 0x050ff00000001808 */
[----:B--2---:R-:W-:Y:S01]  /*84e20*/  HMMA.16816.F32 R12, R28, R24, R12 ;  /* 0x000000181c0c723c */ /* 0x004fe2000000180c */
[----:B------:R-:W-:-:S15]  /*84e30*/  STL.64 [R1+0x5118], R26 ;  /* 0x0051181a01007387 */ /* 0x000fde0000100a00 */
[----:B------:R-:W-:-:S03]  /*84e40*/  NOP ;  /* 0x0000000000007918 */ /* 0x000fc60000000000 */
        /* <DEDUP_REMOVED lines=9> */
[----:B------:R-:W-:Y:S04]  /*84ee0*/  STL.64 [R1+0x4f8], R10 ;  /* 0x0004f80a01007387 */ /* 0x000fe80000100a00 */
[----:B------:R-:W-:Y:S04]  /*84ef0*/  STL.64 [R1+0x5130], R32 ;  /* 0x0051302001007387 */ /* 0x000fe80000100a00 */
[----:B------:R-:W-:Y:S04]  /*84f00*/  STL.64 [R1+0x4e0], R4 ;  /* 0x0004e00401007387 */ /* 0x000fe80000100a00 */
[----:B------:R0:W-:Y:S02]  /*84f10*/  STL.64 [R1+0x4e8], R6 ;  /* 0x0004e80601007387 */ /* 0x0001e40000100a00 */
[----:B0-----:R-:W-:Y:S02]  /*84f20*/  HMMA.16816.F32 R4, R28, R36, R44 ;  /* 0x000000241c04723c */ /* 0x001fe4000000182c */
[----:B------:R-:W2:-:S15]  /*84f30*/  LDL.LU R44, [R1+0x400] ;  /* 0x00040000012c7983 */ /* 0x000e9e0000300800 */
[----:B------:R-:W-:Y:S02]  /*84f40*/  NOP ;  /* 0x0000000000007918 */ /* 0x000fe40000000000 */
[----:B------:R-:W-:Y:S04]  /*84f50*/  STL.64 [R1+0x4d0], R4 ;  /* 0x0004d00401007387 */ /* 0x000fe80000100a00 */
[----:B------:R2:W-:Y:S04]  /*84f60*/  STL.64 [R1+0x4d8], R6 ;  /* 0x0004d80601007387 */ /* 0x0005e80000100a00 */
[----:B------:R-:W2:Y:S04]  /*84f70*/  LDL.LU R45, [R1+0x404] ;  /* 0x00040400012d7983 */ /* 0x000ea80000300800 */
[----:B------:R-:W2:Y:S04]  /*84f80*/  LDL.LU R46, [R1+0x408] ;  /* 0x00040800012e7983 */ /* 0x000ea80000300800 */
[----:B------:R-:W2:Y:S04]  /*84f90*/  LDL.LU R47, [R1+0x40c] ;  /* 0x00040c00012f7983 */ /* 0x000ea80000300800 */
        /* <DEDUP_REMOVED lines=10> */
[----:B------:R-:W-:-:S03]  /*85040*/  IMAD.MOV.U32 R22, RZ, RZ, R39 ;  /* 0x000000ffff167224 */ /* 0x000fc600078e0027 */
[----:B----4-:R-:W-:Y:S04]  /*85050*/  STL.64 [R1+0x5208], R18 ;  /* 0x0052081201007387 */ /* 0x010fe80000100a00 */
[----:B---3--:R-:W-:Y:S04]  /*85060*/  STL.64 [R1+0x5200], R16 ;  /* 0x0052001001007387 */ /* 0x008fe80000100a00 */
[----:B------:R-:W2:Y:S04]  /*85070*/  LDL.LU R39, [R1+0x5238] ;  /* 0x0052380001277983 */ /* 0x000ea80000300800 */
[----:B------:R-:W3:Y:S04]  /*85080*/  LDL.LU R24, [R1+0x320] ;  /* 0x0003200001187983 */ /* 0x000ee80000300800 */
[----:B------:R-:W3:Y:S04]  /*85090*/  LDL.LU R25, [R1+0x324] ;  /* 0x0003240001197983 */ /* 0x000ee80000300800 */
[----:B------:R-:W4:Y:S04]  /*850a0*/  LDL.LU R26, [R1+0x328] ;  /* 0x00032800011a7983 */ /* 0x000f280000300800 */
[----:B------:R-:W4:Y:S01]  /*850b0*/  LDL.LU R27, [R1+0x32c] ;  /* 0x00032c00011b7983 */ /* 0x000f220000300800 */
[----:B------:R-:W-:-:S02]  /*850c0*/  IMAD.MOV.U32 R20, RZ, RZ, R48 ;  /* 0x000000ffff147224 */ /* 0x000fc400078e0030 */
[----:B------:R-:W-:Y:S02]  /*850d0*/  IMAD.MOV.U32 R23, RZ, RZ, R49 ;  /* 0x000000ffff177224 */ /* 0x000fe400078e0031 */
[----:B------:R-:W-:Y:S01]  /*850e0*/  IMAD.MOV.U32 R21, RZ, RZ, R0 ;  /* 0x000000ffff157224 */ /* 0x000fe200078e0000 */
[----:B--2---:R-:W-:Y:S01]  /*850f0*/  HMMA.16816.F32 R4, R28, R38, R44 ;  /* 0x000000261c04723c */ /* 0x004fe2000000182c */
[----:B----4-:R-:W-:Y:S04]  /*85100*/  STL.64 [R1+0x5228], R26 ;  /* 0x0052281a01007387 */ /* 0x010fe80000100a00 */
[----:B---3--:R0:W-:Y:S04]  /*85110*/  STL.64 [R1+0x5220], R24 ;  /* 0x0052201801007387 */ /* 0x0081e80000100a00 */
        /* <DEDUP_REMOVED lines=9> */
[----:B------:R1:W-:Y:S04]  /*851b0*/  STL.64 [R1+0x4c0], R4 ;  /* 0x0004c00401007387 */ /* 0x0003e80000100a00 */
[----:B------:R0:W-:Y:S04]  /*851c0*/  STL.64 [R1+0x4c8], R6 ;  /* 0x0004c80601007387 */ /* 0x0001e80000100a00 */
[----:B------:R-:W4:Y:S04]  /*851d0*/  LDL.LU R45, [R1+0x3e4] ;  /* 0x0003e400012d7983 */ /* 0x000f280000300800 */
[----:B------:R-:W4:Y:S04]  /*851e0*/  LDL.LU R46, [R1+0x3e8] ;  /* 0x0003e800012e7983 */ /* 0x000f280000300800 */
[----:B------:R-:W4:Y:S04]  /*851f0*/  LDL.LU R47, [R1+0x3ec] ;  /* 0x0003ec00012f7983 */ /* 0x000f280000300800 */
        /* <DEDUP_REMOVED lines=24> */
[----:B-1----:R-:W3:Y:S04]  /*85380*/  LDL.LU R4, [R1+0x2b0] ;  /* 0x0002b00001047983 */ /* 0x002ee80000300800 */
[----:B------:R-:W3:Y:S04]  /*85390*/  LDL.LU R5, [R1+0x2b4] ;  /* 0x0002b40001057983 */ /* 0x000ee80000300800 */
[----:B------:R-:W3:Y:S04]  /*853a0*/  LDL.LU R6, [R1+0x2b8] ;  /* 0x0002b80001067983 */ /* 0x000ee80000300800 */
[----:B------:R-:W3:Y:S04]  /*853b0*/  LDL.LU R7, [R1+0x2bc] ;  /* 0x0002bc0001077983 */ /* 0x000ee80000300800 */
[----:B------:R0:W-:Y:S02]  /*853c0*/  STL.64 [R1+0x5158], R38 ;  /* 0x0051582601007387 */ /* 0x0001e40000100a00 */
[----:B0-----:R-:W-:-:S02]  /*853d0*/  IMAD.MOV.U32 R38, RZ, RZ, R42 ;  /* 0x000000ffff267224 */ /* 0x001fc400078e002a */
[----:B------:R-:W4:Y:S01]  /*853e0*/  LDL.LU R42, [R1+0x5234] ;  /* 0x00523400012a7983 */ /* 0x000f220000300800 */
[----:B------:R-:W-:-:S03]  /*853f0*/  IMAD.MOV.U32 R39, RZ, RZ, R43 ;  /* 0x000000ffff277224 */ /* 0x000fc600078e002b */
[----:B------:R-:W4:Y:S04]  /*85400*/  LDL.LU R43, [R1+0x5230] ;  /* 0x00523000012b7983 */ /* 0x000f280000300800 */
[----:B------:R0:W-:Y:S04]  /*85410*/  STL.64 [R1+0x5150], R36 ;  /* 0x0051502401007387 */ /* 0x0001e80000100a00 */
[----:B0-----:R-:W3:Y:S04]  /*85420*/  LDL.LU R36, [R1+0x18] ;  /* 0x0000180001247983 */ /* 0x001ee80000300800 */
[----:B------:R-:W3:Y:S01]  /*85430*/  LDL.LU R37, [R1+0x1c] ;  /* 0x00001c0001257983 */ /* 0x000ee20000300800 */
[----:B--2---:R-:W-:-:S15]  /*85440*/  HMMA.16816.F32 R24, R28, R40, R24 ;  /* 0x000000281c18723c */ /* 0x004fde0000001818 */
[----:B------:R-:W-:-:S04]  /*85450*/  NOP ;  /* 0x0000000000007918 */ /* 0x000fc80000000000 */
[----:B------:R-:W-:Y:S04]  /*85460*/  STL.64 [R1+0x4b0], R24 ;  /* 0x0004b01801007387 */ /* 0x000fe80000100a00 */
[----:B------:R0:W-:Y:S04]  /*85470*/  STL.64 [R1+0x4b8], R26 ;  /* 0x0004b81a01007387 */ /* 0x0001e80000100a00 */
[----:B0-----:R-:W2:Y:S04]  /*85480*/  LDL.LU.64 R26, [R1+0x5228] ;  /* 0x00522800011a7983 */ /* 0x001ea80000300a00 */
[----:B------:R-:W2:Y:S01]  /*85490*/  LDL.LU.64 R24, [R1+0x5220] ;  /* 0x0052200001187983 */ /* 0x000ea20000300a00 */
[----:B----4-:R-:W-:-:S15]  /*854a0*/  HMMA.16816.F32 R44, R28, R42, R44 ;  /* 0x0000002a1c2c723c */ /* 0x010fde000000182c */
[----:B------:R-:W-:-:S04]  /*854b0*/  NOP ;  /* 0x0000000000007918 */ /* 0x000fc80000000000 */
        /* <DEDUP_REMOVED lines=9> */
[----:B------:R-:W2:Y:S01]  /*85550*/  LDL.LU R43, [R1+0x36c] ;  /* 0x00036c00012b7983 */ /* 0x000ea20000300800 */
[----:B---3--:R-:W-:-:S02]  /*85560*/  IMAD R59, R59, 0x100, R57 ;  /* 0x000001003b3b7824 */ /* 0x008fc400078e0239 */
[----:B------:R-:W-:Y:S02]  /*85570*/  IMAD R60, R60, 0x100, R58 ;  /* 0x000001003c3c7824 */ /* 0x000fe400078e023a */
[----:B------:R-:W-:Y:S02]  /*85580*/  IMAD R61, R61, 0x100, R48 ;  /* 0x000001003d3d7824 */ /* 0x000fe400078e0230 */
[----:B------:R-:W-:Y:S01]  /*85590*/  IMAD R0, R0, 0x100, R49 ;  /* 0x0000010000007824 */ /* 0x000fe200078e0231 */
[C---:B----4-:R-:W-:Y:S08]  /*855a0*/  HMMA.16816.F32 R12, R28.reuse, R46, R12 ;  /* 0x0000002e1c0c723c */ /* 0x050ff0000000180c */
        /* <DEDUP_REMOVED lines=8> */
[----:B0-----:R-:W3:Y:S04]  /*85630*/  LDL.LU.64 R14, [R1+0x51f8] ;  /* 0x0051f800010e7983 */ /* 0x001ee80000300a00 */
[----:B------:R-:W3:Y:S04]  /*85640*/  LDL.LU.64 R12, [R1+0x51f0] ;  /* 0x0051f000010c7983 */ /* 0x000ee80000300a00 */
[----:B------:R-:W-:Y:S04]  /*85650*/  STL.64 [R1+0x5198], R46 ;  /* 0x0051982e01007387 */ /* 0x000fe80000100a00 */
[----:B------:R0:W-:Y:S04]  /*85660*/  STL.64 [R1+0x5190], R44 ;  /* 0x0051902c01007387 */ /* 0x0001e80000100a00 */
[----:B0-----:R-:W4:Y:S04]  /*85670*/  LDL.LU R44, [R1+0x380] ;  /* 0x00038000012c7983 */ /* 0x001f280000300800 */
[----:B------:R-:W4:Y:S04]  /*85680*/  LDL.LU R45, [R1+0x384] ;  /* 0x00038400012d7983 */ /* 0x000f280000300800 */
[----:B------:R-:W4:Y:S04]  /*85690*/  LDL.LU R46, [R1+0x388] ;  /* 0x00038800012e7983 */ /* 0x000f280000300800 */
[----:B------:R-:W4:Y:S04]  /*856a0*/  LDL.LU R47, [R1+0x38c] ;  /* 0x00038c00012f7983 */ /* 0x000f280000300800 */
[----:B------:R-:W2:Y:S04]  /*856b0*/  LDL.LU R57, [R1+0x51ec] ;  /* 0x0051ec0001397983 */ /* 0x000ea80000300800 */
[----:B------:R-:W3:Y:S04]  /*856c0*/  LDL.LU R58, [R1+0x51e8] ;  /* 0x0051e800013a7983 */ /* 0x000ee80000300800 */
[----:B------:R-:W2:Y:S04]  /*856d0*/  LDL.LU R48, [R1+0x51e4] ;  /* 0x0051e40001307983 */ /* 0x000ea80000300800 */
[----:B------:R-:W2:Y:S02]  /*856e0*/  LDL.LU R49, [R1+0x51e0] ;  /* 0x0051e00001317983 */ /* 0x000ea40000300800 */
[----:B--2---:R-:W-:Y:S02]  /*856f0*/  HMMA.16816.F32 R28, R28, R48, R52 ;  /* 0x000000301c1c723c */ /* 0x004fe40000001834 */
[----:B------:R-:W2:Y:S04]  /*85700*/  LDL.LU.64 R54, [R1+0x51d8] ;  /* 0x0051d80001367983 */ /* 0x000ea80000300a00 */
[----:B------:R-:W2:-:S13]  /*85710*/  LDL.LU.64 R52, [R1+0x51d0] ;  /* 0x0051d00001347983 */ /* 0x000e9a0000300a00 */
[----:B------:R0:W-:Y:S04]  /*85720*/  STL.64 [R1+0x450], R28 ;  /* 0x0004501c01007387 */ /* 0x0001e80000100a00 */
[----:B------:R1:W-:Y:S01]  /*85730*/  STL.64 [R1+0x458], R30 ;  /* 0x0004581e01007387 */ /* 0x0003e20000100a00 */
[----:B0-----:R-:W-:-:S03]  /*85740*/  F2FP.F16.E5M2.UNPACK_B R28, R59 ;  /* 0x0000003bff1c723e */ /* 0x001fc600020004ff */
[----:B------:R-:W3:Y:S01]  /*85750*/  LDL.LU R59, [R1+0x51cc] ;  /* 0x0051cc00013b7983 */ /* 0x000ee20000300800 */
[----:B------:R-:W-:Y:S02]  /*85760*/  F2FP.F16.E5M2.UNPACK_B R29, R60 ;  /* 0x0000003cff1d723e */ /* 0x000fe400020004ff */
[----:B-1----:R-:W-:Y:S01]  /*85770*/  F2FP.F16.E5M2.UNPACK_B R30, R61 ;  /* 0x0000003dff1e723e */ /* 0x002fe200020004ff */
[----:B------:R-:W2:Y:S04]  /*85780*/  LDL.LU R60, [R1+0x51c8] ;  /* 0x0051c800013c7983 */ /* 0x000ea80000300800 */
[----:B------:R-:W2:Y:S01]  /*85790*/  LDL.LU R61, [R1+0x51c4] ;  /* 0x0051c400013d7983 */ /* 0x000ea20000300800 */
[----:B------:R-:W-:-:S03]  /*857a0*/  F2FP.F16.E5M2.UNPACK_B R31, R0 ;  /* 0x00000000ff1f723e */ /* 0x000fc600020004ff */
[----:B------:R-:W2:Y:S04]  /*857b0*/  LDL.LU R0, [R1+0x51c0] ;  /* 0x0051c00001007983 */ /* 0x000ea80000300800 */
[C---:B----4-:R-:W-:Y:S08]  /*857c0*/  HMMA.16816.F32 R44, R28.reuse, R36, R44 ;  /* 0x000000241c2c723c */ /* 0x050ff0000000182c */
[C---:B------:R-:W-:Y:S08]  /*857d0*/  HMMA.16816.F32 R36, R28.reuse, R38, R40 ;  /* 0x000000261c24723c */ /* 0x040ff00000001828 */
[C---:B------:R-:W-:Y:S08]  /*857e0*/  HMMA.16816.F32 R32, R28.reuse, R20, R32 ;  /* 0x000000141c20723c */ /* 0x040ff00000001820 */
[C---:B------:R-:W-:Y:S01]  /*857f0*/  HMMA.16816.F32 R20, R28.reuse, R22, R24 ;  /* 0x000000161c14723c */ /* 0x040fe20000001818 */
[----:B------:R-:W-:Y:S07]  /*85800*/  STL.64 [R1+0x430], R44 ;  /* 0x0004302c01007387 */ /* 0x000fee0000100a00 */
[C---:B------:R-:W-:Y:S01]  /*85810*/  HMMA.16816.F32 R8, R28.reuse, R56, R8 ;  /* 0x000000381c08723c */ /* 0x040fe20000001808 */
[----:B------:R-:W-:Y:S04]  /*85820*/  STL.64 [R1+0x438], R46 ;  /* 0x0004382e01007387 */ /* 0x000fe80000100a00 */
[----:B------:R-:W-:Y:S04]  /*85830*/  STL.64 [R1+0x420], R36 ;  /* 0x0004202401007387 */ /* 0x000fe80000100a00 */
[----:B------:R-:W-:Y:S04]  /*85840*/  STL.64 [R1+0x428], R38 ;  /* 0x0004282601007387 */ /* 0x000fe80000100a00 */
[----:B------:R-:W-:Y:S04]  /*85850*/  STL.64 [R1+0x400], R32 ;  /* 0x0004002001007387 */ /* 0x000fe80000100a00 */
[----:B------:R-:W-:Y:S04]  /*85860*/  STL.64 [R1+0x408], R34 ;  /* 0x0004082201007387 */ /* 0x000fe80000100a00 */
[----:B------:R-:W-:Y:S04]  /*85870*/  STL.64 [R1+0x3e0], R20 ;  /* 0x0003e01401007387 */ /* 0x000fe80000100a00 */
[----:B------:R-:W-:Y:S01]  /*85880*/  STL.64 [R1+0x3e8], R22 ;  /* 0x0003e81601007387 */ /* 0x000fe20000100a00 */
[C---:B---3--:R-:W-:Y:S08]  /*85890*/  HMMA.16816.F32 R12, R28.reuse, R58, R12 ;  /* 0x0000003a1c0c723c */ /* 0x048ff0000000180c */
[----:B--2---:R-:W-:-:S15]  /*858a0*/  HMMA.16816.F32 R16, R28, R60, R16 ;  /* 0x0000003c1c10723c */ /* 0x004fde0000001810 */
[----:B------:R-:W-:-:S04]  /*858b0*/  NOP ;  /* 0x0000000000007918 */ /* 0x000fc80000000000 */
[----:B------:R0:W-:Y:S04]  /*858c0*/  STL.64 [R1+0x3d0], R16 ;  /* 0x0003d01001007387 */ /* 0x0001e80000100a00 */
[----:B------:R1:W-:Y:S04]  /*858d0*/  STL.64 [R1+0x3d8], R18 ;  /* 0x0003d81201007387 */ /* 0x0003e80000100a00 */
[----:B------:R-:W2:Y:S04]  /*858e0*/  LDL.LU R56, [R1+0xf0] ;  /* 0x0000f00001387983 */ /* 0x000ea80000300800 */
[----:B------:R-:W-:Y:S04]  /*858f0*/  STL.64 [R1+0x3a0], R12 ;  /* 0x0003a00c01007387 */ /* 0x000fe80000100a00 */
[----:B------:R-:W-:Y:S04]  /*85900*/  STL.64 [R1+0x3a8], R14 ;  /* 0x0003a80e01007387 */ /* 0x000fe80000100a00 */
[----:B------:R3:W-:Y:S04]  /*85910*/  STL.64 [R1+0x380], R8 ;  /* 0x0003800801007387 */ /* 0x0007e80000100a00 */
[----:B------:R4:W-:Y:S04]  /*85920*/  STL.64 [R1+0x388], R10 ;  /* 0x0003880a01007387 */ /* 0x0009e80000100a00 */
[----:B------:R-:W2:Y:S04]  /*85930*/  LDL.LU R57, [R1+0xf4] ;  /* 0x0000f40001397983 */ /* 0x000ea80000300800 */
[----:B------:R-:W2:Y:S04]  /*85940*/  LDL.LU R58, [R1+0xf8] ;  /* 0x0000f800013a7983 */ /* 0x000ea80000300800 */
[----:B------:R-:W2:Y:S01]  /*85950*/  LDL.LU R59, [R1+0xfc] ;  /* 0x0000fc00013b7983 */ /* 0x000ea20000300800 */
[C---:B------:R-:W-:Y:S03]  /*85960*/  HMMA.16816.F32 R4, R28.reuse, R54, R4 ;  /* 0x000000361c04723c */ /* 0x040fe60000001804 */
[----:B--2---:R-:W-:Y:S04]  /*85970*/  STL.64 [R1+0x51b8], R58 ;  /* 0x0051b83a01007387 */ /* 0x004fe80000100a00 */
[----:B------:R2:W-:Y:S04]  /*85980*/  STL.64 [R1+0x51b0], R56 ;  /* 0x0051b03801007387 */ /* 0x0005e80000100a00 */
[----:B0-----:R-:W2:Y:S08]  /*85990*/  LDL.LU R16, [R1+0x1c0] ;  /* 0x0001c00001107983 */ /* 0x001eb00000300800 */
[----:B------:R0:W-:Y:S04]  /*859a0*/  STL.64 [R1+0x360], R4 ;  /* 0x0003600401007387 */ /* 0x0001e80000100a00 */
[----:B------:R0:W-:Y:S04]  /*859b0*/  STL.64 [R1+0x368], R6 ;  /* 0x0003680601007387 */ /* 0x0001e80000100a00 */
[----:B------:R-:W2:Y:S04]  /*859c0*/  LDL.LU R17, [R1+0x1c4] ;  /* 0x0001c40001117983 */ /* 0x000ea80000300800 */
[----:B-1----:R-:W2:Y:S04]  /*859d0*/  LDL.LU R18, [R1+0x1c8] ;  /* 0x0001c80001127983 */ /* 0x002ea80000300800 */
[----:B------:R-:W2:Y:S04]  /*859e0*/  LDL.LU R19, [R1+0x1cc] ;  /* 0x0001cc0001137983 */ /* 0x000ea80000300800 */
[----:B---3--:R-:W3:Y:S04]  /*859f0*/  LDL.LU R8, [R1+0x230] ;  /* 0x0002300001087983 */ /* 0x008ee80000300800 */
[----:B------:R-:W3:Y:S04]  /*85a00*/  LDL.LU R9, [R1+0x234] ;  /* 0x0002340001097983 */ /* 0x000ee80000300800 */
[----:B----4-:R-:W3:Y:S04]  /*85a10*/  LDL.LU R10, [R1+0x238] ;  /* 0x00023800010a7983 */ /* 0x010ee80000300800 */
        /* <DEDUP_REMOVED lines=37> */
[----:B----4-:R-:W-:Y:S03]  /*85c70*/  HMMA.16816.F32 R52, R28, R52, R24 ;  /* 0x000000341c34723c */ /* 0x010fe60000001818 */
[----:B------:R-:W4:-:S15]  /*85c80*/  LDL.LU R24, [R1+0x170] ;  /* 0x0001700001187983 */ /* 0x000f1e0000300800 */
[----:B------:R-:W-:Y:S01]  /*85c90*/  NOP ;  /* 0x0000000000007918 */ /* 0x000fe20000000000 */
[----:B------:R0:W-:Y:S01]  /*85ca0*/  STL.64 [R1+0x320], R52 ;  /* 0x0003203401007387 */ /* 0x0001e20000100a00 */
[C---:B--2---:R-:W-:Y:S03]  /*85cb0*/  HMMA.16816.F32 R56, R28.reuse, R50, R56 ;  /* 0x000000321c38723c */ /* 0x044fe60000001838 */
[----:B------:R1:W-:Y:S04]  /*85cc0*/  STL.64 [R1+0x328], R54 ;  /* 0x0003283601007387 */ /* 0x0003e80000100a00 */
[----:B------:R-:W4:Y:S04]  /*85cd0*/  LDL.LU R25, [R1+0x174] ;  /* 0x0001740001197983 */ /* 0x000f280000300800 */
[----:B------:R-:W4:Y:S04]  /*85ce0*/  LDL.LU R26, [R1+0x178] ;  /* 0x00017800011a7983 */ /* 0x000f280000300800 */
[----:B------:R-:W4:Y:S01]  /*85cf0*/  LDL.LU R27, [R1+0x17c] ;  /* 0x00017c00011b7983 */ /* 0x000f220000300800 */
[C---:B---3--:R-:W-:Y:S03]  /*85d00*/  HMMA.16816.F32 R4, R28.reuse, R2, R4 ;  /* 0x000000021c04723c */ /* 0x048fe60000001804 */
[----:B0-----:R-:W2:Y:S04]  /*85d10*/  LDL.LU R52, [R1+0x100] ;  /* 0x0001000001347983 */ /* 0x001ea80000300800 */
[----:B------:R-:W2:Y:S04]  /*85d20*/  LDL.LU R53, [R1+0x104] ;  /* 0x0001040001357983 */ /* 0x000ea80000300800 */
[----:B-1----:R-:W2:Y:S04]  /*85d30*/  LDL.LU R54, [R1+0x108] ;  /* 0x0001080001367983 */ /* 0x002ea80000300800 */
[----:B------:R-:W2:Y:S04]  /*85d40*/  LDL.LU R55, [R1+0x10c] ;  /* 0x00010c0001377983 */ /* 0x000ea80000300800 */
[----:B------:R-:W-:Y:S04]  /*85d50*/  STL.64 [R1+0x300], R56 ;  /* 0x0003003801007387 */ /* 0x000fe80000100a00 */
[----:B------:R0:W-:Y:S04]  /*85d60*/  STL.64 [R1+0x308], R58 ;  /* 0x0003083a01007387 */ /* 0x0001e80000100a00 */
[----:B0-----:R-:W3:Y:S04]  /*85d70*/  LDL.LU.64 R58, [R1+0x51b8] ;  /* 0x0051b800013a7983 */ /* 0x001ee80000300a00 */
[----:B------:R-:W3:Y:S04]  /*85d80*/  LDL.LU.64 R56, [R1+0x51b0] ;  /* 0x0051b00001387983 */ /* 0x000ee80000300a00 */
[----:B------:R-:W-:Y:S04]  /*85d90*/  STL.64 [R1+0x2e0], R4 ;  /* 0x0002e00401007387 */ /* 0x000fe80000100a00 */
[----:B------:R0:W-:Y:S04]  /*85da0*/  STL.64 [R1+0x2e8], R6 ;  /* 0x0002e80601007387 */ /* 0x0001e80000100a00 */
[----:B0-----:R-:W2:Y:S04]  /*85db0*/  LDL.LU.64 R6, [R1+0x51a8] ;  /* 0x0051a80001067983 */ /* 0x001ea80000300a00 */
[----:B------:R-:W2:Y:S02]  /*85dc0*/  LDL.LU.64 R4, [R1+0x51a0] ;  /* 0x0051a00001047983 */ /* 0x000ea40000300a00 */
        /* <DEDUP_REMOVED lines=49> */
[----:B------:R-:W4:Y:S04]  /*860e0*/  LDL.LU.64 R20, [R1+0x5120] ;  /* 0x0051200001147983 */ /* 0x000f280000300a00 */
[----:B------:R0:W-:Y:S04]  /*860f0*/  STL.64 [R1+0x200], R16 ;  /* 0x0002001001007387 */ /* 0x0001e80000100a00 */
[----:B------:R1:W-:Y:S04]  /*86100*/  STL.64 [R1+0x208], R18 ;  /* 0x0002081201007387 */ /* 0x0003e80000100a00 */
[----:B0-----:R-:W2:Y:S04]  /*86110*/  LDL.LU R16, [R1+0x150] ;  /* 0x0001500001107983 */ /* 0x001ea80000300800 */
[----:B------:R-:W2:Y:S04]  /*86120*/  LDL.LU R17, [R1+0x154] ;  /* 0x0001540001117983 */ /* 0x000ea80000300800 */
[----:B-1----:R-:W2:Y:S04]  /*86130*/  LDL.LU R18, [R1+0x158] ;  /* 0x0001580001127983 */ /* 0x002ea80000300800 */
[----:B------:R-:W2:Y:S01]  /*86140*/  LDL.LU R19, [R1+0x15c] ;  /* 0x00015c0001137983 */ /* 0x000ea20000300800 */
[----:B----4-:R-:W-:-:S15]  /*86150*/  HMMA.16816.F32 R24, R28, R20, R24 ;  /* 0x000000141c18723c */ /* 0x010fde0000001818 */
[----:B------:R-:W-:-:S04]  /*86160*/  NOP ;  /* 0x0000000000007918 */ /* 0x000fc80000000000 */
[----:B------:R-:W-:Y:S04]  /*86170*/  STL.64 [R1+0x1e0], R24 ;  /* 0x0001e01801007387 */ /* 0x000fe80000100a00 */
[----:B------:R0:W-:Y:S04]  /*86180*/  STL.64 [R1+0x1e8], R26 ;  /* 0x0001e81a01007387 */ /* 0x0001e80000100a00 */
[----:B0-----:R-:W3:Y:S04]  /*86190*/  LDL.LU.64 R26, [R1+0x5118] ;  /* 0x00511800011a7983 */ /* 0x001ee80000300a00 */
[----:B------:R-:W4:Y:S01]  /*861a0*/  LDL.LU.64 R24, [R1+0x5110] ;  /* 0x0051100001187983 */ /* 0x000f220000300a00 */
[----:B--2---:R-:W-:-:S15]  /*861b0*/  HMMA.16816.F32 R16, R28, R22, R16 ;  /* 0x000000161c10723c */ /* 0x004fde0000001810 */
[----:B------:R-:W-:-:S04]  /*861c0*/  NOP ;  /* 0x0000000000007918 */ /* 0x000fc80000000000 */
[----:B------:R-:W-:Y:S04]  /*861d0*/  STL.64 [R1+0x1c0], R16 ;  /* 0x0001c01001007387 */ /* 0x000fe80000100a00 */
[----:B------:R3:W-:Y:S02]  /*861e0*/  STL.64 [R1+0x1c8], R18 ;  /* 0x0001c81201007387 */ /* 0x0007e40000100a00 */
[C---:B---3--:R-:W-:Y:S08]  /*861f0*/  HMMA.16816.F32 R16, R28.reuse, R26, R8 ;  /* 0x0000001a1c10723c */ /* 0x048ff00000001808 */
[C---:B----4-:R-:W-:Y:S08]  /*86200*/  HMMA.16816.F32 R20, R28.reuse, R24, R12 ;  /* 0x000000181c14723c */ /* 0x050ff0000000180c */
[C---:B------:R-:W-:Y:S08]  /*86210*/  HMMA.16816.F32 R12, R28.reuse, R32, R4 ;  /* 0x000000201c0c723c */ /* 0x040ff00000001804 */
[C---:B------:R-:W-:Y:S08]  /*86220*/  HMMA.16816.F32 R8, R28.reuse, R34, R52 ;  /* 0x000000221c08723c */ /* 0x040ff00000001834 */
[----:B------:R-:W-:Y:S01]  /*86230*/  HMMA.16816.F32 R4, R28, R36, R56 ;  /* 0x000000241c04723c */ /* 0x000fe20000001838 */
[----:B------:R0:W-:Y:S04]  /*86240*/  STL.64 [R1+0x190], R20 ;  /* 0x0001901401007387 */ /* 0x0001e80000100a00 */
[----:B------:R1:W-:Y:S04]  /*86250*/  STL.64 [R1+0x198], R22 ;  /* 0x0001981601007387 */ /* 0x0003e80000100a00 */
[----:B------:R-:W-:Y:S04]  /*86260*/  STL.64 [R1+0x170], R16 ;  /* 0x0001701001007387 */ /* 0x000fe80000100a00 */
[----:B------:R-:W-:Y:S04]  /*86270*/  STL.64 [R1+0x178], R18 ;  /* 0x0001781201007387 */ /* 0x000fe80000100a00 */
[----:B------:R-:W-:Y:S04]  /*86280*/  STL.64 [R1+0x150], R12 ;  /* 0x0001500c01007387 */ /* 0x000fe80000100a00 */
[----:B------:R-:W-:Y:S04]  /*86290*/  STL.64 [R1+0x158], R14 ;  /* 0x0001580e01007387 */ /* 0x000fe80000100a00 */
[----:B0-----:R-:W2:Y:S04]  /*862a0*/  LDL.LU R20, [R1+0xb0] ;  /* 0x0000b00001147983 */ /* 0x001ea80000300800 */
[----:B------:R0:W-:Y:S04]  /*862b0*/  STL.64 [R1+0x110], R8 ;  /* 0x0001100801007387 */ /* 0x0001e80000100a00 */
[----:B------:R3:W-:Y:S04]  /*862c0*/  STL.64 [R1+0x118], R10 ;  /* 0x0001180a01007387 */ /* 0x0007e80000100a00 */
[----:B------:R4:W-:Y:S04]  /*862d0*/  STL.64 [R1+0x100], R4 ;  /* 0x0001000401007387 */ /* 0x0009e80000100a00 */
[----:B------:R0:W-:Y:S04]  /*862e0*/  STL.64 [R1+0x108], R6 ;  /* 0x0001080601007387 */ /* 0x0001e80000100a00 */
[----:B------:R-:W2:Y:S04]  /*862f0*/  LDL.LU R21, [R1+0xb4] ;  /* 0x0000b40001157983 */ /* 0x000ea80000300800 */
[----:B-1----:R-:W2:Y:S04]  /*86300*/  LDL.LU R22, [R1+0xb8] ;  /* 0x0000b80001167983 */ /* 0x002ea80000300800 */
[----:B------:R-:W2:Y:S04]  /*86310*/  LDL.LU R23, [R1+0xbc] ;  /* 0x0000bc0001177983 */ /* 0x000ea80000300800 */
[----:B0-----:R-:W2:Y:S04]  /*86320*/  LDL.LU R8, [R1+0xa0] ;  /* 0x0000a00001087983 */ /* 0x001ea80000300800 */
[----:B------:R-:W2:Y:S04]  /*86330*/  LDL.LU R9, [R1+0xa4] ;  /* 0x0000a40001097983 */ /* 0x000ea80000300800 */
[----:B---3--:R-:W3:Y:S04]  /*86340*/  LDL.LU R10, [R1+0xa8] ;  /* 0x0000a800010a7983 */ /* 0x008ee80000300800 */
        /* <DEDUP_REMOVED lines=12> */
[----:B------:R-:W-:-:S02]  /*86410*/  IMAD.MOV.U32 R59, RZ, RZ, R0 ;  /* 0x000000ffff3b7224 */ /* 0x000fc400078e0000 */
[----:B------:R-:W0:Y:S01]  /*86420*/  S2R R0, SR_TID.X ;  /* 0x0000000000007919 */ /* 0x000e220000002100 */
[----:B------:R-:W1:Y:S01]  /*86430*/  S2R R55, SR_TID.X ;  /* 0x0000000000377919 */ /* 0x000e620000002100 */
[----:B----4-:R-:W4:Y:S04]  /*86440*/  LDL.LU R4, [R1+0x194c] ;  /* 0x00194c0001047983 */ /* 0x010f280000300800 */
[----:B------:R-:W4:Y:S04]  /*86450*/  LDL.LU R2, [R1+0x1948] ;  /* 0x0019480001027983 */ /* 0x000f280000300800 */
[----:B------:R-:W4:Y:S04]  /*86460*/  LDL.LU R5, [R1+0x1954] ;  /* 0x0019540001057983 */ /* 0x000f280000300800 */
[----:B------:R-:W4:Y:S04]  /*86470*/  LDL.LU R3, [R1+0x1950] ;  /* 0x0019500001037983 */ /* 0x000f280000300800 */
[----:B------:R-:W4:Y:S04]  /*86480*/  LDL.LU R50, [R1+0x195c] ;  /* 0x00195c0001327983 */ /* 0x000f280000300800 */
[----:B------:R-:W4:Y:S01]  /*86490*/  LDL.LU R51, [R1+0x1958] ;  /* 0x0019580001337983 */ /* 0x000f220000300800 */
[----:B0-----:R-:W-:-:S03]  /*864a0*/  LOP3.LUT R0, R0, 0x7, RZ, 0xc0, !PT ;  /* 0x0000000700007812 */ /* 0x001fc600078ec0ff */
[----:B------:R-:W4:Y:S01]  /*864b0*/  LDL.LU R60, [R1+0x1964] ;  /* 0x00196400013c7983 */ /* 0x000f220000300800 */
[----:B-1----:R-:W-:-:S03]  /*864c0*/  IMAD.SHL.U32 R7, R55, 0x2, RZ ;  /* 0x0000000237077824 */ /* 0x002fc600078e00ff */
[----:B------:R-:W4:Y:S01]  /*864d0*/  LDL.LU R61, [R1+0x1960] ;  /* 0x00196000013d7983 */ /* 0x000f220000300800 */
[----:B------:R-:W-:-:S03]  /*864e0*/  IMAD R0, R0, 0x90, RZ ;  /* 0x0000009000007824 */ /* 0x000fc600078e02ff */
[----:B------:R-:W4:Y:S04]  /*864f0*/  LDL.LU R52, [R1+0x30] ;  /* 0x0000300001347983 */ /* 0x000f280000300800 */
[----:B------:R-:W4:Y:S04]  /*86500*/  LDL.LU R53, [R1+0x34] ;  /* 0x0000340001357983 */ /* 0x000f280000300800 */
[----:B------:R-:W4:Y:S04]  /*86510*/  LDL.LU R54, [R1+0x38] ;  /* 0x0000380001367983 */ /* 0x000f280000300800 */
[----:B------:R-:W4:Y:S01]  /*86520*/  LDL.LU R55, [R1+0x3c] ;  /* 0x00003c0001377983 */ /* 0x000f220000300800 */
[----:B--2---:R-:W-:Y:S01]  /*86530*/  HMMA.16816.F32 R20, R28, R38, R20 ;  /* 0x000000261c14723c */ /* 0x004fe20000001814 */
[----:B------:R-:W-:-:S04]  /*86540*/  LOP3.LUT R39, R0, 0x30, R7, 0x78, !PT ;  /* 0x0000003000277812 */ /* 0x000fc800078e7807 */
[----:B------:R-:W-:-:S05]  /*86550*/  LOP3.LUT R39, R39, 0x40, RZ, 0x3c, !PT ;  /* 0x0000004027277812 */ /* 0x000fca00078e3cff */
[----:B------:R-:W-:Y:S09]  /*86560*/  LDSM.16.M88.4 R32, [R39+UR4+0x1800] ;  /* 0x001800042720783b */ /* 0x000ff20008000200 */
[----:B------:R-:W-:Y:S04]  /*86570*/  STL.64 [R1+0xf0], R20 ;  /* 0x0000f01401007387 */ /* 0x000fe80000100a00 */
[----:B------:R-:W-:Y:S04]  /*86580*/  STL.64 [R1+0xf8], R22 ;  /* 0x0000f81601007387 */ /* 0x000fe80000100a00 */
[----:B------:R-:W0:Y:S01]  /*86590*/  LDSM.16.M88.4 R20, [R39+UR4] ;  /* 0x000000042714783b */ /* 0x000e220008000200 */
[----:B---3--:R-:W-:Y:S03]  /*865a0*/  HMMA.16816.F32 R24, R28, R40, R8 ;  /* 0x000000281c18723c */ /* 0x008fe60000001808 */
[----:B0-----:R-:W-:Y:S01]  /*865b0*/  STL.64 [R1+0xf60], R20 ;  /* 0x000f601401007387 */ /* 0x001fe20000100a00 */
[----:B------:R-:W-:-:S02]  /*865c0*/  IMAD.MOV.U32 R7, RZ, RZ, R20 ;  /* 0x000000ffff077224 */ /* 0x000fc400078e0014 */
[----:B------:R-:W-:Y:S01]  /*865d0*/  IMAD.MOV.U32 R6, RZ, RZ, R21 ;  /* 0x000000ffff067224 */ /* 0x000fe200078e0015 */
[----:B------:R-:W-:Y:S04]  /*865e0*/  STL.64 [R1+0xf68], R22 ;  /* 0x000f681601007387 */ /* 0x000fe80000100a00 */
[----:B------:R-:W0:Y:S08]  /*865f0*/  LDSM.16.M88.4 R20, [R39+UR4+0x400] ;  /* 0x000400042714783b */ /* 0x000e300008000200 */
[----:B------:R-:W-:Y:S04]  /*86600*/  STL.64 [R1+0xb0], R24 ;  /* 0x0000b01801007387 */ /* 0x000fe80000100a00 */
[----:B------:R-:W-:Y:S04]  /*86610*/  STL.64 [R1+0xb8], R26 ;  /* 0x0000b81a01007387 */ /* 0x000fe80000100a00 */
[----:B0-----:R-:W-:Y:S01]  /*86620*/  STL.64 [R1+0xf50], R20 ;  /* 0x000f501401007387 */ /* 0x001fe20000100a00 */
[----:B------:R-:W-:-:S02]  /*86630*/  IMAD.MOV.U32 R9, RZ, RZ, R20 ;  /* 0x000000ffff097224 */ /* 0x000fc400078e0014 */
[----:B------:R-:W-:Y:S01]  /*86640*/  IMAD.MOV.U32 R8, RZ, RZ, R21 ;  /* 0x000000ffff087224 */ /* 0x000fe200078e0015 */
[----:B------:R0:W-:Y:S02]  /*86650*/  STL.64 [R1+0xf58], R22 ;  /* 0x000f581601007387 */ /* 0x0001e40000100a00 */
[----:B0-----:R-:W-:Y:S02]  /*86660*/  HMMA.16816.F32 R20, R28, R42, R16 ;  /* 0x0000002a1c14723c */ /* 0x001fe40000001810 */
[----:B------:R-:W0:-:S15]  /*86670*/  LDSM.16.M88.4 R16, [R39+UR4+0x800] ;  /* 0x000800042710783b */ /* 0x000e1e0008000200 */
[----:B------:R-:W-:Y:S02]  /*86680*/  NOP ;  /* 0x0000000000007918 */ /* 0x000fe40000000000 */
[----:B------:R-:W-:Y:S04]  /*86690*/  STL.64 [R1+0x90], R20 ;  /* 0x0000901401007387 */ /* 0x000fe80000100a00 */
[----:B------:R1:W-:Y:S02]  /*866a0*/  STL.64 [R1+0x98], R22 ;  /* 0x0000981601007387 */ /* 0x0003e40000100a00 */
[----:B-1----:R-:W-:Y:S02]  /*866b0*/  HMMA.16816.F32 R20, R28, R44, R12 ;  /* 0x0000002c1c14723c */ /* 0x002fe4000000180c */
[----:B------:R-:W1:Y:S04]  /*866c0*/  LDSM.16.M88.4 R12, [R39+UR4+0xc00] ;  /* 0x000c0004270c783b */ /* 0x000e680008000200 */
[----:B0-----:R0:W-:Y:S01]  /*866d0*/  STL [R1+0xf44], R17 ;  /* 0x000f441101007387 */ /* 0x0011e20000100800 */
[----:B------:R-:W-:-:S03]  /*866e0*/  IMAD.MOV.U32 R10, RZ, RZ, R17 ;  /* 0x000000ffff0a7224 */ /* 0x000fc600078e0011 */
[----:B------:R-:W-:Y:S01]  /*866f0*/  STL.64 [R1+0xf48], R18 ;  /* 0x000f481201007387 */ /* 0x000fe20000100a00 */
[----:B------:R-:W-:-:S08]  /*86700*/  IMAD.MOV.U32 R0, RZ, RZ, R16 ;  /* 0x000000ffff007224 */ /* 0x000fd000078e0010 */
[----:B------:R-:W-:Y:S04]  /*86710*/  STL.64 [R1+0x60], R20 ;  /* 0x0000601401007387 */ /* 0x000fe80000100a00 */
[----:B------:R-:W-:Y:S04]  /*86720*/  STL.64 [R1+0x68], R22 ;  /* 0x0000681601007387 */ /* 0x000fe80000100a00 */
[----:B-1----:R-:W-:Y:S01]  /*86730*/  STL.64 [R1+0xf30], R12 ;  /* 0x000f300c01007387 */ /* 0x002fe20000100a00 */
[----:B0-----:R-:W-:Y:S02]  /*86740*/  IMAD.MOV.U32 R17, RZ, RZ, R12 ;  /* 0x000000ffff117224 */ /* 0x001fe400078e000c */
[----:B------:R-:W-:Y:S01]  /*86750*/  IMAD.MOV.U32 R16, RZ, RZ, R13 ;  /* 0x000000ffff107224 */ /* 0x000fe200078e000d */
[----:B------:R0:W-:Y:S02]  /*86760*/  STL.64 [R1+0xf38], R14 ;  /* 0x000f380e01007387 */ /* 0x0001e40000100a00 */
[----:B0-----:R-:W-:Y:S02]  /*86770*/  HMMA.16816.F32 R12, R28, R46, R56 ;  /* 0x0000002e1c0c723c */ /* 0x001fe40000001838 */
[----:B------:R-:W2:-:S15]  /*86780*/  LDL.LU R56, [R1+0x70] ;  /* 0x0000700001387983 */ /* 0x000e9e0000300800 */
[----:B------:R-:W-:Y:S02]  /*86790*/  NOP ;  /* 0x0000000000007918 */ /* 0x000fe40000000000 */
[----:B------:R-:W-:Y:S04]  /*867a0*/  STL.64 [R1+0x40], R12 ;  /* 0x0000400c01007387 */ /* 0x000fe80000100a00 */
[----:B------:R-:W-:Y:S04]  /*867b0*/  STL.64 [R1+0x48], R14 ;  /* 0x0000480e01007387 */ /* 0x000fe80000100a00 */
[----:B------:R-:W2:Y:S04]  /*867c0*/  LDL.LU R57, [R1+0x74] ;  /* 0x0000740001397983 */ /* 0x000ea80000300800 */
[----:B------:R-:W2:Y:S04]  /*867d0*/  LDL.LU R58, [R1+0x78] ;  /* 0x00007800013a7983 */ /* 0x000ea80000300800 */
[----:B------:R-:W2:Y:S04]  /*867e0*/  LDL.LU R59, [R1+0x7c] ;  /* 0x00007c00013b7983 */ /* 0x000ea80000300800 */
[----:B------:R-:W0:Y:S04]  /*867f0*/  LDSM.16.M88.4 R12, [R39+UR4+0x1000] ;  /* 0x00100004270c783b */ /* 0x000e280008000200 */
[----:B0-----:R-:W-:Y:S01]  /*86800*/  STL.64 [R1+0xf20], R12 ;  /* 0x000f200c01007387 */ /* 0x001fe20000100a00 */
[----:B------:R-:W-:-:S02]  /*86810*/  IMAD.MOV.U32 R23, RZ, RZ, R12 ;  /* 0x000000ffff177224 */ /* 0x000fc400078e000c */
[----:B------:R-:W-:Y:S01]  /*86820*/  IMAD.MOV.U32 R22, RZ, RZ, R13 ;  /* 0x000000ffff167224 */ /* 0x000fe200078e000d */
[----:B------:R4:W-:Y:S02]  /*86830*/  STL.64 [R1+0xf28], R14 ;  /* 0x000f280e01007387 */ /* 0x0009e40000100a00 */
[----:B----4-:R-:W-:Y:S02]  /*86840*/  HMMA.16816.F32 R12, R28, R48, R52 ;  /* 0x000000301c0c723c */ /* 0x010fe40000001834 */
[----:B------:R-:W3:-:S15]  /*86850*/  LDL.LU R52, [R1+0xc0] ;  /* 0x0000c00001347983 */ /* 0x000ede0000300800 */
[----:B------:R-:W-:Y:S02]  /*86860*/  NOP ;  /* 0x0000000000007918 */ /* 0x000fe40000000000 */
[----:B------:R-:W-:Y:S04]  /*86870*/  STL.64 [R1+0x30], R12 ;  /* 0x0000300c01007387 */ /* 0x000fe80000100a00 */
[----:B------:R-:W-:Y:S04]  /*86880*/  STL.64 [R1+0x38], R14 ;  /* 0x0000380e01007387 */ /* 0x000fe80000100a00 */
[----:B------:R-:W3:Y:S04]  /*86890*/  LDL.LU R53, [R1+0xc4] ;  /* 0x0000c40001357983 */ /* 0x000ee80000300800 */
[----:B------:R-:W3:Y:S04]  /*868a0*/  LDL.LU R54, [R1+0xc8] ;  /* 0x0000c80001367983 */ /* 0x000ee80000300800 */
[----:B------:R-:W3:Y:S04]  /*868b0*/  LDL.LU R55, [R1+0xcc] ;  /* 0x0000cc0001377983 */ /* 0x000ee80000300800 */
[----:B------:R-:W4:Y:S04]  /*868c0*/  LDL.LU R24, [R1+0x80] ;  /* 0x0000800001187983 */ /* 0x000f280000300800 */
[----:B------:R-:W4:Y:S04]  /*868d0*/  LDL.LU R25, [R1+0x84] ;  /* 0x0000840001197983 */ /* 0x000f280000300800 */
[----:B------:R-:W4:Y:S04]  /*868e0*/  LDL.LU R26, [R1+0x88] ;  /* 0x00008800011a7983 */ /* 0x000f280000300800 */
[----:B------:R-:W4:Y:S04]  /*868f0*/  LDL.LU R27, [R1+0x8c] ;  /* 0x00008c00011b7983 */ /* 0x000f280000300800 */
[----:B------:R-:W0:Y:S01]  /*86900*/  LDSM.16.M88.4 R12, [R39+UR4+0x1400] ;  /* 0x00140004270c783b */ /* 0x000e220008000200 */
[----:B------:R-:W-:-:S02]  /*86910*/  IMAD R2, R2, 0x100, R4 ;  /* 0x0000010002027824 */ /* 0x000fc400078e0204 */
[----:B------:R-:W-:Y:S02]  /*86920*/  IMAD R4, R51, 0x100, R50 ;  /* 0x0000010033047824 */ /* 0x000fe400078e0232 */
[----:B------:R-:W-:Y:S02]  /*86930*/  IMAD R3, R3, 0x100, R5 ;  /* 0x0000010003037824 */ /* 0x000fe400078e0205 */
[----:B------:R-:W-:Y:S01]  /*86940*/  IMAD R5, R61, 0x100, R60 ;  /* 0x000001003d057824 */ /* 0x000fe200078e023c */
[----:B------:R-:W-:Y:S02]  /*86950*/  F2FP.F16.E5M2.UNPACK_B R30, R4 ;  /* 0x00000004ff1e723e */ /* 0x000fe400020004ff */
[----:B------:R-:W-:Y:S02]  /*86960*/  F2FP.F16.E5M2.UNPACK_B R28, R2 ;  /* 0x00000002ff1c723e */ /* 0x000fe400020004ff */
[----:B------:R-:W-:Y:S02]  /*86970*/  F2FP.F16.E5M2.UNPACK_B R29, R3 ;  /* 0x00000003ff1d723e */ /* 0x000fe400020004ff */
[----:B------:R-:W-:-:S02]  /*86980*/  F2FP.F16.E5M2.UNPACK_B R31, R5 ;  /* 0x00000005ff1f723e */ /* 0x000fc400020004ff */
[----:B------:R-:W-:Y:S01]  /*86990*/  F2FP.F16.E5M2.UNPACK_B R2, R9 ;  /* 0x00000009ff02723e */ /* 0x000fe200020004ff */
[----:B0-----:R-:W-:Y:S01]  /*869a0*/  IMAD.MOV.U32 R21, RZ, RZ, R12 ;  /* 0x000000ffff157224 */ /* 0x001fe200078e000c */
[----:B------:R0:W-:Y:S01]  /*869b0*/  STL.64 [R1+0xd70], R12 ;  /* 0x000d700c01007387 */ /* 0x0001e20000100a00 */
[----:B------:R-:W-:-:S03]  /*869c0*/  IMAD.MOV.U32 R4, RZ, RZ, R13 ;  /* 0x000000ffff047224 */ /* 0x000fc600078e000d */
[----:B------:R-:W-:Y:S04]  /*869d0*/  STL.64 [R1+0xd78], R14 ;  /* 0x000d780e01007387 */ /* 0x000fe80000100a00 */
[----:B------:R-:W-:Y:S01]  /*869e0*/  STL.64 [R1+0xf10], R32 ;  /* 0x000f102001007387 */ /* 0x000fe20000100a00 */
[----:B0-----:R-:W-:Y:S02]  /*869f0*/  F2FP.F16.E5M2.UNPACK_B R12, R7 ;  /* 0x00000007ff0c723e */ /* 0x001fe400020004ff */
[----:B------:R-:W-:Y:S01]  /*86a00*/  F2FP.F16.E5M2.UNPACK_B R13, R6 ;  /* 0x00000006ff0d723e */ /* 0x000fe200020004ff */
[----:B------:R-:W-:Y:S04]  /*86a10*/  STL.64 [R1+0xf18], R34 ;  /* 0x000f182201007387 */ /* 0x000fe80000100a00 */
[----:B------:R2:W-:Y:S01]  /*86a20*/  STL.64 [R1+0x18], R12 ;  /* 0x0000180c01007387 */ /* 0x0005e20000100a00 */
[----:B------:R-:W-:Y:S01]  /*86a30*/  F2FP.F16.E5M2.UNPACK_B R3, R8 ;  /* 0x00000008ff03723e */ /* 0x000fe200020004ff */
[----:B--2---:R-:W-:Y:S02]  /*86a40*/  HMMA.16816.F32 R12, R28, R12, R56 ;  /* 0x0000000c1c0c723c */ /* 0x004fe40000001838 */
[----:B------:R-:W2:-:S15]  /*86a50*/  LDL.LU R56, [R1+0xd0] ;  /* 0x0000d00001387983 */ /* 0x000e9e0000300800 */
[----:B------:R-:W-:Y:S02]  /*86a60*/  NOP ;  /* 0x0000000000007918 */ /* 0x000fe40000000000 */
[----:B------:R0:W-:Y:S04]  /*86a70*/  STL.64 [R1+0x50], R12 ;  /* 0x0000500c01007387 */ /* 0x0001e80000100a00 */
[----:B------:R1:W-:Y:S04]  /*86a80*/  STL.64 [R1+0x58], R14 ;  /* 0x0000580e01007387 */ /* 0x0003e80000100a00 */
[----:B------:R-:W-:Y:S04]  /*86a90*/  STL [R1+0x10], R2 ;  /* 0x0000100201007387 */ /* 0x000fe80000100800 */
[----:B------:R-:W2:Y:S04]  /*86aa0*/  LDL.LU R57, [R1+0xd4] ;  /* 0x0000d40001397983 */ /* 0x000ea80000300800 */
[----:B------:R-:W2:Y:S04]  /*86ab0*/  LDL.LU R58, [R1+0xd8] ;  /* 0x0000d800013a7983 */ /* 0x000ea80000300800 */
[----:B------:R-:W-:Y:S04]  /*86ac0*/  STL [R1+0x14], R3 ;  /* 0x0000140301007387 */ /* 0x000fe80000100800 */
[----:B------:R-:W2:Y:S04]  /*86ad0*/  LDL.LU R59, [R1+0xdc] ;  /* 0x0000dc00013b7983 */ /* 0x000ea80000300800 */
[----:B0-----:R-:W2:Y:S04]  /*86ae0*/  LDL.LU R12, [R1+0xe0] ;  /* 0x0000e000010c7983 */ /* 0x001ea80000300800 */
[----:B------:R-:W2:Y:S04]  /*86af0*/  LDL.LU R13, [R1+0xe4] ;  /* 0x0000e400010d7983 */ /* 0x000ea80000300800 */
[----:B-1----:R-:W2:Y:S04]  /*86b00*/  LDL.LU R14, [R1+0xe8] ;  /* 0x0000e800010e7983 */ /* 0x002ea80000300800 */
[----:B------:R-:W2:Y:S01]  /*86b10*/  LDL.LU R15, [R1+0xec] ;  /* 0x0000ec00010f7983 */ /* 0x000ea20000300800 */
[----:B------:R-:W-:-:S02]  /*86b20*/  IMAD.MOV.U32 R7, RZ, RZ, R32 ;  /* 0x000000ffff077224 */ /* 0x000fc400078e0020 */
[----:B------:R-:W-:Y:S02]  /*86b30*/  IMAD.MOV.U32 R6, RZ, RZ, R33 ;  /* 0x000000ffff067224 */ /* 0x000fe400078e0021 */
[----:B------:R-:W0:Y:S01]  /*86b40*/  LDSM.16.M88.4 R32, [R39+UR4+0x1c00] ;  /* 0x001c00042720783b */ /* 0x000e220008000200 */
[----:B------:R-:W-:Y:S01]  /*86b50*/  F2FP.F16.E5M2.UNPACK_B R18, R0 ;  /* 0x00000000ff12723e */ /* 0x000fe200020004ff */
[----:B----4-:R-:W-:Y:S02]  /*86b60*/  HMMA.16816.F32 R24, R28, R2, R24 ;  /* 0x000000021c18723c */ /* 0x010fe40000001818 */
[----:B0-----:R-:W-:Y:S04]  /*86b70*/  STL.64 [R1+0xf00], R32 ;  /* 0x000f002001007387 */ /* 0x001fe80000100a00 */
[----:B------:R-:W-:Y:S04]  /*86b80*/  STL.64 [R1+0xf08], R34 ;  /* 0x000f082201007387 */ /* 0x000fe80000100a00 */
[----:B------:R-:W-:Y:S04]  /*86b90*/  STL [R1+0x4dd0], R0 ;  /* 0x004dd00001007387 */ /* 0x000fe80000100800 */
[----:B------:R-:W-:Y:S05]  /*86ba0*/  STL [R1+0x8], R18 ;  /* 0x0000081201007387 */ /* 0x000fea0000100800 */
[----:B------:R-:W-:Y:S04]  /*86bb0*/  STL.64 [R1+0x80], R24 ;  /* 0x0000801801007387 */ /* 0x000fe80000100a00 */
[----:B------:R-:W-:Y:S04]  /*86bc0*/  STL.64 [R1+0x88], R26 ;  /* 0x0000881a01007387 */ /* 0x000fe80000100a00 */
[----:B------:R-:W0:Y:S01]  /*86bd0*/  LDSM.16.M88.4 R24, [R39+UR4+0x2000] ;  /* 0x002000042718783b */ /* 0x000e220008000200 */
[----:B------:R-:W-:-:S02]  /*86be0*/  F2FP.F16.E5M2.UNPACK_B R19, R10 ;  /* 0x0000000aff13723e */ /* 0x000fc400020004ff */
[----:B------:R-:W-:Y:S02]  /*86bf0*/  F2FP.F16.E5M2.UNPACK_B R2, R17 ;  /* 0x00000011ff02723e */ /* 0x000fe400020004ff */
[----:B------:R-:W-:Y:S01]  /*86c00*/  F2FP.F16.E5M2.UNPACK_B R3, R16 ;  /* 0x00000010ff03723e */ /* 0x000fe200020004ff */
[----:B0-----:R-:W-:Y:S01]  /*86c10*/  STL.64 [R1+0xef0], R24 ;  /* 0x000ef01801007387 */ /* 0x001fe20000100a00 */
[----:B------:R-:W-:Y:S02]  /*86c20*/  IMAD.MOV.U32 R11, RZ, RZ, R24 ;  /* 0x000000ffff0b7224 */ /* 0x000fe400078e0018 */
[----:B------:R-:W-:Y:S01]  /*86c30*/  IMAD.MOV.U32 R10, RZ, RZ, R25 ;  /* 0x000000ffff0a7224 */ /* 0x000fe200078e0019 */
[----:B------:R3:W-:Y:S04]  /*86c40*/  STL.64 [R1+0xef8], R26 ;  /* 0x000ef81a01007387 */ /* 0x0007e80000100a00 */
[----:B------:R-:W-:Y:S01]  /*86c50*/  STL [R1+0xc], R19 ;  /* 0x00000c1301007387 */ /* 0x000fe20000100800 */
[----:B---3--:R-:W-:Y:S03]  /*86c60*/  HMMA.16816.F32 R24, R28, R18, R52 ;  /* 0x000000121c18723c */ /* 0x008fe60000001834 */
[----:B------:R-:W0:Y:S04]  /*86c70*/  LDSM.16.M88.4 R16, [R39+UR4+0x2400] ;  /* 0x002400042710783b */ /* 0x000e280008000200 */
[----:B------:R-:W3:-:S12]  /*86c80*/  LDL.LU R52, [R1+0x120] ;  /* 0x0001200001347983 */ /* 0x000ed80000300800 */
[----:B------:R-:W-:Y:S04]  /*86c90*/  STL.64 [R1+0xa0], R24 ;  /* 0x0000a01801007387 */ /* 0x000fe80000100a00 */
[----:B------:R-:W-:Y:S04]  /*86ca0*/  STL.64 [R1+0xa8], R26 ;  /* 0x0000a81a01007387 */ /* 0x000fe80000100a00 */
[----:B------:R-:W-:Y:S04]  /*86cb0*/  STL [R1], R2 ;  /* 0x0000000201007387 */ /* 0x000fe80000100800 */
[----:B------:R-:W3:Y:S04]  /*86cc0*/  LDL.LU R53, [R1+0x124] ;  /* 0x0001240001357983 */ /* 0x000ee80000300800 */
[----:B------:R-:W3:Y:S04]  /*86cd0*/  LDL.LU R54, [R1+0x128] ;  /* 0x0001280001367983 */ /* 0x000ee80000300800 */
[----:B------:R-:W-:Y:S01]  /*86ce0*/  STL [R1+0x4], R3 ;  /* 0x0000040301007387 */ /* 0x000fe20000100800 */
[----:B0-----:R-:W-:-:S03]  /*86cf0*/  IMAD.MOV.U32 R20, RZ, RZ, R16 ;  /* 0x000000ffff147224 */ /* 0x001fc600078e0010 */
[----:B------:R-:W3:Y:S01]  /*86d00*/  LDL.LU R55, [R1+0x12c] ;  /* 0x00012c0001377983 */ /* 0x000ee20000300800 */
[----:B------:R-:W-:-:S03]  /*86d10*/  IMAD.MOV.U32 R5, RZ, RZ, R17 ;  /* 0x000000ffff057224 */ /* 0x000fc600078e0011 */
[----:B------:R0:W-:Y:S04]  /*86d20*/  STL.64 [R1+0xee0], R16 ;  /* 0x000ee01001007387 */ /* 0x0001e80000100a00 */
[----:B------:R1:W-:Y:S04]  /*86d30*/  STL.64 [R1+0xee8], R18 ;  /* 0x000ee81201007387 */ /* 0x0003e80000100a00 */
[----:B------:R-:W4:Y:S04]  /*86d40*/  LDSM.16.M88.4 R24, [R39+UR4+0x2800] ;  /* 0x002800042718783b */ /* 0x000f280008000200 */
[----:B0-----:R-:W3:Y:S04]  /*86d50*/  LDL.LU R16, [R1+0x160] ;  /* 0x0001600001107983 */ /* 0x001ee80000300800 */
[----:B------:R-:W3:Y:S04]  /*86d60*/  LDL.LU R17, [R1+0x164] ;  /* 0x0001640001117983 */ /* 0x000ee80000300800 */
[----:B-1----:R-:W3:Y:S04]  /*86d70*/  LDL.LU R18, [R1+0x168] ;  /* 0x0001680001127983 */ /* 0x002ee80000300800 */
[----:B------:R-:W3:Y:S01]  /*86d80*/  LDL.LU R19, [R1+0x16c] ;  /* 0x00016c0001137983 */ /* 0x000ee20000300800 */
[----:B------:R-:W-:-:S02]  /*86d90*/  F2FP.F16.E5M2.UNPACK_B R60, R23 ;  /* 0x00000017ff3c723e */ /* 0x000fc400020004ff */
[----:B------:R-:W-:Y:S01]  /*86da0*/  F2FP.F16.E5M2.UNPACK_B R61, R22 ;  /* 0x00000016ff3d723e */ /* 0x000fe200020004ff */
[----:B------:R-:W-:Y:S02]  /*86db0*/  IMAD.MOV.U32 R9, RZ, RZ, R32 ;  /* 0x000000ffff097224 */ /* 0x000fe400078e0020 */
[----:B------:R-:W-:Y:S02]  /*86dc0*/  IMAD.MOV.U32 R8, RZ, RZ, R33 ;  /* 0x000000ffff087224 */ /* 0x000fe400078e0021 */
[C---:B--2---:R-:W-:Y:S08]  /*86dd0*/  HMMA.16816.F32 R32, R28.reuse, R2, R56 ;  /* 0x000000021c20723c */ /* 0x044ff00000001838 */
[----:B------:R-:W-:Y:S11]  /*86de0*/  HMMA.16816.F32 R12, R28, R60, R12 ;  /* 0x0000003c1c0c723c */ /* 0x000ff6000000180c */
[----:B------:R-:W-:Y:S04]  /*86df0*/  STL.64 [R1+0xd0], R32 ;  /* 0x0000d02001007387 */ /* 0x000fe80000100a00 */
[----:B------:R-:W-:Y:S04]  /*86e00*/  STL.64 [R1+0xd8], R34 ;  /* 0x0000d82201007387 */ /* 0x000fe80000100a00 */
[----:B----4-:R0:W-:Y:S04]  /*86e10*/  STL.64 [R1+0xed0], R24 ;  /* 0x000ed01801007387 */ /* 0x0101e80000100a00 */
[----:B------:R1:W-:Y:S01]  /*86e20*/  STL.64 [R1+0xed8], R26 ;  /* 0x000ed81a01007387 */ /* 0x0003e20000100a00 */
[----:B------:R-:W-:-:S03]  /*86e30*/  IMAD.MOV.U32 R0, RZ, RZ, R15 ;  /* 0x000000ffff007224 */ /* 0x000fc600078e000f */
[----:B------:R-:W-:Y:S01]  /*86e40*/  STL.64 [R1+0xe0], R12 ;  /* 0x0000e00c01007387 */ /* 0x000fe20000100a00 */
[----:B------:R-:W-:-:S03]  /*86e50*/  IMAD.MOV.U32 R2, RZ, RZ, R24 ;  /* 0x000000ffff027224 */ /* 0x000fc600078e0018 */
[----:B------:R-:W-:Y:S01]  /*86e60*/  STL [R1+0xe8], R14 ;  /* 0x0000e80e01007387 */ /* 0x000fe20000100800 */
[----:B------:R-:W-:-:S03]  /*86e70*/  IMAD.MOV.U32 R3, RZ, RZ, R25 ;  /* 0x000000ffff037224 */ /* 0x000fc600078e0019 */
[----:B------:R-:W-:Y:S04]  /*86e80*/  STL [R1+0x50e0], R60 ;  /* 0x0050e03c01007387 */ /* 0x000fe80000100800 */
[----:B------:R-:W-:Y:S04]  /*86e90*/  STL [R1+0x50c8], R61 ;  /* 0x0050c83d01007387 */ /* 0x000fe80000100800 */
[----:B------:R-:W-:Y:S04]  /*86ea0*/  STL [R1+0x4ee8], R0 ;  /* 0x004ee80001007387 */ /* 0x000fe80000100800 */
[----:B0-----:R-:W2:Y:S04]  /*86eb0*/  LDL.LU R24, [R1+0x180] ;  /* 0x0001800001187983 */ /* 0x001ea80000300800 */
[----:B------:R-:W2:Y:S04]  /*86ec0*/  LDL.LU R25, [R1+0x184] ;  /* 0x0001840001197983 */ /* 0x000ea80000300800 */
[----:B-1----:R-:W2:Y:S04]  /*86ed0*/  LDL.LU R26, [R1+0x188] ;  /* 0x00018800011a7983 */ /* 0x002ea80000300800 */
[----:B------:R-:W2:Y:S04]  /*86ee0*/  LDL.LU R27, [R1+0x18c] ;  /* 0x00018c00011b7983 */ /* 0x000ea80000300800 */
[----:B------:R-:W0:Y:S01]  /*86ef0*/  LDSM.16.M88.4 R12, [R39+UR4+0x2c00] ;  /* 0x002c0004270c783b */ /* 0x000e220008000200 */
[----:B------:R-:W-:-:S03]  /*86f00*/  F2FP.F16.E5M2.UNPACK_B R59, R4 ;  /* 0x00000004ff3b723e */ /* 0x000fc600020004ff */
[----:B------:R-:W1:Y:S04]  /*86f10*/  LDSM.16.M88.4 R32, [R39+UR4+0x3000] ;  /* 0x003000042720783b */ /* 0x000e680008000200 */
[----:B0-----:R0:W-:Y:S01]  /*86f20*/  STL.64 [R1+0xec0], R12 ;  /* 0x000ec00c01007387 */ /* 0x0011e20000100a00 */
[----:B------:R-:W-:Y:S02]  /*86f30*/  IMAD.MOV.U32 R4, RZ, RZ, R12 ;  /* 0x000000ffff047224 */ /* 0x000fe400078e000c */
[----:B------:R-:W-:Y:S01]  /*86f40*/  IMAD.MOV.U32 R0, RZ, RZ, R13 ;  /* 0x000000ffff007224 */ /* 0x000fe200078e000d */
[----:B------:R4:W-:Y:S04]  /*86f50*/  STL.64 [R1+0xec8], R14 ;  /* 0x000ec80e01007387 */ /* 0x0009e80000100a00 */
[----:B0-----:R-:W2:Y:S04]  /*86f60*/  LDL.LU R12, [R1+0x1a0] ;  /* 0x0001a000010c7983 */ /* 0x001ea80000300800 */
[----:B------:R-:W2:Y:S04]  /*86f70*/  LDL.LU R13, [R1+0x1a4] ;  /* 0x0001a400010d7983 */ /* 0x000ea80000300800 */
[----:B----4-:R-:W4:Y:S04]  /*86f80*/  LDL.LU R14, [R1+0x1a8] ;  /* 0x0001a800010e7983 */ /* 0x010f280000300800 */
[----:B------:R-:W4:Y:S01]  /*86f90*/  LDL.LU R15, [R1+0x1ac] ;  /* 0x0001ac00010f7983 */ /* 0x000f220000300800 */
[----:B------:R-:W-:-:S02]  /*86fa0*/  F2FP.F16.E5M2.UNPACK_B R58, R21 ;  /* 0x00000015ff3a723e */ /* 0x000fc400020004ff */
[----:B------:R-:W-:Y:S02]  /*86fb0*/  F2FP.F16.E5M2.UNPACK_B R56, R7 ;  /* 0x00000007ff38723e */ /* 0x000fe400020004ff */
[----:B------:R-:W-:Y:S01]  /*86fc0*/  F2FP.F16.E5M2.UNPACK_B R57, R6 ;  /* 0x00000006ff39723e */ /* 0x000fe200020004ff */
[----:B-1----:R-:W-:Y:S02]  /*86fd0*/  IMAD.MOV.U32 R6, RZ, RZ, R32 ;  /* 0x000000ffff067224 */ /* 0x002fe400078e0020 */
[----:B------:R-:W-:Y:S01]  /*86fe0*/  IMAD.MOV.U32 R7, RZ, RZ, R33 ;  /* 0x000000ffff077224 */ /* 0x000fe200078e0021 */
[C---:B---3--:R-:W-:Y:S08]  /*86ff0*/  HMMA.16816.F32 R40, R28.reuse, R58, R52 ;  /* 0x0000003a1c28723c */ /* 0x048ff00000001834 */
[----:B------:R-:W-:Y:S11]  /*87000*/  HMMA.16816.F32 R16, R28, R56, R16 ;  /* 0x000000381c10723c */ /* 0x000ff60000001810 */
[----:B------:R-:W-:Y:S04]  /*87010*/  STL.64 [R1+0x120], R40 ;  /* 0x0001202801007387 */ /* 0x000fe80000100a00 */
[----:B------:R-:W-:Y:S04]  /*87020*/  STL.64 [R1+0x128], R42 ;  /* 0x0001282a01007387 */ /* 0x000fe80000100a00 */
[----:B------:R0:W-:Y:S04]  /*87030*/  STL.64 [R1+0xeb0], R32 ;  /* 0x000eb02001007387 */ /* 0x0001e80000100a00 */
[----:B------:R1:W-:Y:S04]  /*87040*/  STL.64 [R1+0xeb8], R34 ;  /* 0x000eb82201007387 */ /* 0x0003e80000100a00 */
[----:B------:R-:W-:Y:S04]  /*87050*/  STL.64 [R1+0x50d8], R58 ;  /* 0x0050d83a01007387 */ /* 0x000fe80000100a00 */
[----:B------:R-:W-:Y:S04]  /*87060*/  STL.64 [R1+0x50d0], R56 ;  /* 0x0050d03801007387 */ /* 0x000fe80000100a00 */
[----:B------:R-:W-:Y:S04]  /*87070*/  STL.64 [R1+0x130], R16 ;  /* 0x0001301001007387 */ /* 0x000fe80000100a00 */
[----:B------:R-:W-:Y:S04]  /*87080*/  STL.64 [R1+0x138], R18 ;  /* 0x0001381201007387 */ /* 0x000fe80000100a00 */
[----:B------:R-:W3:Y:S04]  /*87090*/  LDSM.16.M88.4 R16, [R39+UR4+0x3400] ;  /* 0x003400042710783b */ /* 0x000ee80008000200 */
[----:B0-----:R-:W4:Y:S04]  /*870a0*/  LDL.LU R32, [R1+0x1d0] ;  /* 0x0001d00001207983 */ /* 0x001f280000300800 */
[----:B------:R-:W4:Y:S04]  /*870b0*/  LDL.LU R33, [R1+0x1d4] ;  /* 0x0001d40001217983 */ /* 0x000f280000300800 */
[----:B-1----:R-:W4:Y:S04]  /*870c0*/  LDL.LU R34, [R1+0x1d8] ;  /* 0x0001d80001227983 */ /* 0x002f280000300800 */
[----:B------:R-:W4:Y:S01]  /*870d0*/  LDL.LU R35, [R1+0x1dc] ;  /* 0x0001dc0001237983 */ /* 0x000f220000300800 */
[----:B------:R-:W-:-:S02]  /*870e0*/  F2FP.F16.E5M2.UNPACK_B R54, R9 ;  /* 0x00000009ff36723e */ /* 0x000fc400020004ff */
[----:B------:R-:W-:Y:S01]  /*870f0*/  F2FP.F16.E5M2.UNPACK_B R55, R8 ;  /* 0x00000008ff37723e */ /* 0x000fe200020004ff */
[----:B---3--:R0:W-:Y:S01]  /*87100*/  STL.64 [R1+0xea0], R16 ;  /* 0x000ea01001007387 */ /* 0x0081e20000100a00 */
[----:B------:R-:W-:Y:S02]  /*87110*/  IMAD.MOV.U32 R8, RZ, RZ, R16 ;  /* 0x000000ffff087224 */ /* 0x000fe400078e0010 */
[----:B------:R-:W-:Y:S01]  /*87120*/  IMAD.MOV.U32 R9, RZ, RZ, R17 ;  /* 0x000000ffff097224 */ /* 0x000fe200078e0011 */
[----:B------:R1:W-:Y:S04]  /*87130*/  STL.64 [R1+0xea8], R18 ;  /* 0x000ea81201007387 */ /* 0x0003e80000100a00 */
[----:B0-----:R-:W3:Y:S04]  /*87140*/  LDL.LU R16, [R1+0x1f0] ;  /* 0x0001f00001107983 */ /* 0x001ee80000300800 */
[----:B------:R-:W3:Y:S04]  /*87150*/  LDL.LU R17, [R1+0x1f4] ;  /* 0x0001f40001117983 */ /* 0x000ee80000300800 */
[----:B-1----:R-:W3:Y:S04]  /*87160*/  LDL.LU R18, [R1+0x1f8] ;  /* 0x0001f80001127983 */ /* 0x002ee80000300800 */
[----:B------:R-:W3:Y:S04]  /*87170*/  LDL.LU R19, [R1+0x1fc] ;  /* 0x0001fc0001137983 */ /* 0x000ee80000300800 */
[----:B------:R-:W-:Y:S04]  /*87180*/  STL [R1+0x50e8], R54 ;  /* 0x0050e83601007387 */ /* 0x000fe80000100800 */
[----:B------:R-:W-:Y:S01]  /*87190*/  STL [R1+0x50e4], R55 ;  /* 0x0050e43701007387 */ /* 0x000fe20000100800 */
[----:B------:R-:W-:-:S02]  /*871a0*/  F2FP.F16.E5M2.UNPACK_B R52, R11 ;  /* 0x0000000bff34723e */ /* 0x000fc400020004ff */
[----:B------:R-:W-:Y:S01]  /*871b0*/  F2FP.F16.E5M2.UNPACK_B R53, R10 ;  /* 0x0000000aff35723e */ /* 0x000fe200020004ff */
[----:B--2---:R-:W-:-:S15]  /*871c0*/  HMMA.16816.F32 R24, R28, R54, R24 ;  /* 0x000000361c18723c */ /* 0x004fde0000001818 */
[----:B------:R-:W-:-:S04]  /*871d0*/  NOP ;  /* 0x0000000000007918 */ /* 0x000fc80000000000 */
[----:B------:R-:W-:Y:S04]  /*871e0*/  STL.64 [R1+0x140], R24 ;  /* 0x0001401801007387 */ /* 0x000fe80000100a00 */
[----:B------:R-:W-:Y:S04]  /*871f0*/  STL.64 [R1+0x148], R26 ;  /* 0x0001481a01007387 */ /* 0x000fe80000100a00 */
[----:B------:R-:W0:Y:S01]  /*87200*/  LDSM.16.M88.4 R24, [R39+UR4+0x3800] ;  /* 0x003800042718783b */ /* 0x000e220008000200 */
[----:B----4-:R-:W-:Y:S03]  /*87210*/  HMMA.16816.F32 R12, R28, R52, R12 ;  /* 0x000000341c0c723c */ /* 0x010fe6000000180c */
[----:B0-----:R0:W-:Y:S01]  /*87220*/  STL.64 [R1+0xe90], R24 ;  /* 0x000e901801007387 */ /* 0x0011e20000100a00 */
[----:B------:R-:W-:-:S03]  /*87230*/  IMAD.MOV.U32 R10, RZ, RZ, R24 ;  /* 0x000000ffff0a7224 */ /* 0x000fc600078e0018 */
[----:B------:R1:W-:Y:S01]  /*87240*/  STL.64 [R1+0xe98], R26 ;  /* 0x000e981a01007387 */ /* 0x0003e20000100a00 */
[----:B------:R-:W-:-:S03]  /*87250*/  IMAD.MOV.U32 R11, RZ, RZ, R25 ;  /* 0x000000ffff0b7224 */ /* 0x000fc600078e0019 */
[----:B0-----:R-:W2:Y:S08]  /*87260*/  LDL.LU R24, [R1+0x220] ;  /* 0x0002200001187983 */ /* 0x001eb00000300800 */
[----:B------:R-:W-:Y:S04]  /*87270*/  STL.64 [R1+0x160], R12 ;  /* 0x0001600c01007387 */ /* 0x000fe80000100a00 */
[----:B------:R-:W-:Y:S04]  /*87280*/  STL.64 [R1+0x168], R14 ;  /* 0x0001680e01007387 */ /* 0x000fe80000100a00 */
[----:B------:R-:W2:Y:S04]  /*87290*/  LDL.LU R25, [R1+0x224] ;  /* 0x0002240001197983 */ /* 0x000ea80000300800 */
[----:B-1----:R-:W2:Y:S04]  /*872a0*/  LDL.LU R26, [R1+0x228] ;  /* 0x00022800011a7983 */ /* 0x002ea80000300800 */
[----:B------:R-:W2:Y:S01]  /*872b0*/  LDL.LU R27, [R1+0x22c] ;  /* 0x00022c00011b7983 */ /* 0x000ea20000300800 */
[----:B------:R-:W-:-:S03]  /*872c0*/  F2FP.F16.E5M2.UNPACK_B R50, R20 ;  /* 0x00000014ff32723e */ /* 0x000fc600020004ff */
[----:B------:R-:W0:Y:S04]  /*872d0*/  LDSM.16.M88.4 R20, [R39+UR4+0x3c00] ;  /* 0x003c00042714783b */ /* 0x000e280008000200 */
[----:B------:R-:W-:Y:S01]  /*872e0*/  STL [R1+0x50ec], R53 ;  /* 0x0050ec3501007387 */ /* 0x000fe20000100800 */
[----:B------:R-:W-:-:S03]  /*872f0*/  F2FP.F16.E5M2.UNPACK_B R51, R5 ;  /* 0x00000005ff33723e */ /* 0x000fc600020004ff */
[----:B0-----:R0:W-:Y:S01]  /*87300*/  STL.64 [R1+0xe80], R20 ;  /* 0x000e801401007387 */ /* 0x0011e20000100a00 */
[----:B------:R-:W-:Y:S02]  /*87310*/  IMAD.MOV.U32 R12, RZ, RZ, R20 ;  /* 0x000000ffff0c7224 */ /* 0x000fe400078e0014 */
[----:B------:R-:W-:Y:S01]  /*87320*/  IMAD.MOV.U32 R13, RZ, RZ, R21 ;  /* 0x000000ffff0d7224 */ /* 0x000fe200078e0015 */
[----:B------:R1:W-:Y:S04]  /*87330*/  STL.64 [R1+0xe88], R22 ;  /* 0x000e881601007387 */ /* 0x0003e80000100a00 */
[----:B0-----:R-:W4:Y:S04]  /*87340*/  LDL.LU R20, [R1+0x250] ;  /* 0x0002500001147983 */ /* 0x001f280000300800 */
[----:B------:R-:W4:Y:S04]  /*87350*/  LDL.LU R21, [R1+0x254] ;  /* 0x0002540001157983 */ /* 0x000f280000300800 */
[----:B-1----:R-:W4:Y:S04]  /*87360*/  LDL.LU R22, [R1+0x258] ;  /* 0x0002580001167983 */ /* 0x002f280000300800 */
[----:B------:R-:W4:Y:S01]  /*87370*/  LDL.LU R23, [R1+0x25c] ;  /* 0x00025c0001177983 */ /* 0x000f220000300800 */
[----:B------:R-:W-:-:S02]  /*87380*/  F2FP.F16.E5M2.UNPACK_B R2, R2 ;  /* 0x00000002ff02723e */ /* 0x000fc400020004ff */
[----:B------:R-:W-:Y:S01]  /*87390*/  F2FP.F16.E5M2.UNPACK_B R3, R3 ;  /* 0x00000003ff03723e */ /* 0x000fe200020004ff */
[----:B------:R-:W-:Y:S01]  /*873a0*/  HMMA.16816.F32 R40, R28, R50, R32 ;  /* 0x000000321c28723c */ /* 0x000fe20000001820 */
[----:B------:R-:W0:-:S15]  /*873b0*/  LDSM.16.M88.4 R32, [R39+UR4+0x4000] ;  /* 0x004000042720783b */ /* 0x000e1e0008000200 */
[----:B------:R-:W-:-:S03]  /*873c0*/  NOP ;  /* 0x0000000000007918 */ /* 0x000fc60000000000 */
[----:B------:R-:W-:Y:S04]  /*873d0*/  STL.64 [R1+0x180], R40 ;  /* 0x0001802801007387 */ /* 0x000fe80000100a00 */
[----:B------:R-:W-:Y:S04]  /*873e0*/  STL.64 [R1+0x188], R42 ;  /* 0x0001882a01007387 */ /* 0x000fe80000100a00 */
[----:B------:R-:W1:Y:S01]  /*873f0*/  LDSM.16.M88.4 R40, [R39+UR4+0x4400] ;  /* 0x004400042728783b */ /* 0x000e620008000200 */
[----:B---3--:R-:W-:Y:S03]  /*87400*/  HMMA.16816.F32 R16, R28, R2, R16 ;  /* 0x000000021c10723c */ /* 0x008fe60000001810 */
[----:B0-----:R0:W-:Y:S04]  /*87410*/  STL.64 [R1+0xe70], R32 ;  /* 0x000e702001007387 */ /* 0x0011e80000100a00 */
[----:B------:R3:W-:Y:S04]  /*87420*/  STL.64 [R1+0xe78], R34 ;  /* 0x000e782201007387 */ /* 0x0007e80000100a00 */
[----:B------:R-:W4:Y:S08]  /*87430*/  LDL.LU R44, [R1+0x270] ;  /* 0x00027000012c7983 */ /* 0x000f300000300800 */
[----:B------:R0:W-:Y:S04]  /*87440*/  STL.64 [R1+0x1a0], R16 ;  /* 0x0001a01001007387 */ /* 0x0001e80000100a00 */
[----:B------:R-:W-:Y:S04]  /*87450*/  STL.64 [R1+0x1a8], R18 ;  /* 0x0001a81201007387 */ /* 0x000fe80000100a00 */
[----:B------:R-:W4:Y:S04]  /*87460*/  LDL.LU R45, [R1+0x274] ;  /* 0x00027400012d7983 */ /* 0x000f280000300800 */
[----:B------:R-:W4:Y:S04]  /*87470*/  LDL.LU R46, [R1+0x278] ;  /* 0x00027800012e7983 */ /* 0x000f280000300800 */
[----:B------:R-:W4:Y:S01]  /*87480*/  LDL.LU R47, [R1+0x27c] ;  /* 0x00027c00012f7983 */ /* 0x000f220000300800 */
[----:B------:R-:W-:-:S02]  /*87490*/  IMAD.MOV.U32 R14, RZ, RZ, R32 ;  /* 0x000000ffff0e7224 */ /* 0x000fc400078e0020 */
[----:B------:R-:W-:Y:S01]  /*874a0*/  IMAD.MOV.U32 R15, RZ, RZ, R33 ;  /* 0x000000ffff0f7224 */ /* 0x000fe200078e0021 */
[----:B0-----:R-:W4:Y:S04]  /*874b0*/  LDL.LU R32, [R1+0x2a0] ;  /* 0x0002a00001207983 */ /* 0x001f280000300800 */
[----:B------:R-:W4:Y:S04]  /*874c0*/  LDL.LU R33, [R1+0x2a4] ;  /* 0x0002a40001217983 */ /* 0x000f280000300800 */
[----:B---3--:R-:W3:Y:S04]  /*874d0*/  LDL.LU R34, [R1+0x2a8] ;  /* 0x0002a80001227983 */ /* 0x008ee80000300800 */
[----:B------:R-:W3:Y:S01]  /*874e0*/  LDL.LU R35, [R1+0x2ac] ;  /* 0x0002ac0001237983 */ /* 0x000ee20000300800 */
[----:B------:R-:W-:-:S02]  /*874f0*/  F2FP.F16.E5M2.UNPACK_B R4, R4 ;  /* 0x00000004ff04723e */ /* 0x000fc400020004ff */
[----:B------:R-:W-:Y:S01]  /*87500*/  F2FP.F16.E5M2.UNPACK_B R5, R0 ;  /* 0x00000000ff05723e */ /* 0x000fe200020004ff */
[----:B-1----:R-:W-:Y:S01]  /*87510*/  STL.64 [R1+0xe60], R40 ;  /* 0x000e602801007387 */ /* 0x002fe20000100a00 */
[----:B------:R-:W-:Y:S02]  /*87520*/  IMAD.MOV.U32 R16, RZ, RZ, R40 ;  /* 0x000000ffff107224 */ /* 0x000fe400078e0028 */
[----:B------:R-:W-:Y:S01]  /*87530*/  IMAD.MOV.U32 R0, RZ, RZ, R41 ;  /* 0x000000ffff007224 */ /* 0x000fe200078e0029 */
[----:B------:R2:W-:Y:S02]  /*87540*/  STL.64 [R1+0xe68], R42 ;  /* 0x000e682a01007387 */ /* 0x0005e40000100a00 */
[----:B--2---:R-:W-:Y:S02]  /*87550*/  HMMA.16816.F32 R40, R28, R4, R24 ;  /* 0x000000041c28723c */ /* 0x004fe40000001818 */
[----:B------:R-:W0:-:S15]  /*87560*/  LDSM.16.M88.4 R24, [R39+UR4+0x4800] ;  /* 0x004800042718783b */ /* 0x000e1e0008000200 */
[----:B------:R-:W-:Y:S02]  /*87570*/  NOP ;  /* 0x0000000000007918 */ /* 0x000fe40000000000 */
[----:B------:R1:W-:Y:S04]  /*87580*/  STL.64 [R1+0x1b0], R40 ;  /* 0x0001b02801007387 */ /* 0x0003e80000100a00 */
[----:B------:R2:W-:Y:S04]  /*87590*/  STL.64 [R1+0x1b8], R42 ;  /* 0x0001b82a01007387 */ /* 0x0005e80000100a00 */
[----:B0-----:R0:W-:Y:S04]  /*875a0*/  STL.64 [R1+0xe50], R24 ;  /* 0x000e501801007387 */ /* 0x0011e80000100a00 */
[----:B------:R0:W-:Y:S04]  /*875b0*/  STL.64 [R1+0xe58], R26 ;  /* 0x000e581a01007387 */ /* 0x0001e80000100a00 */
[----:B-1----:R-:W3:Y:S04]  /*875c0*/  LDL.LU R40, [R1+0x2c0] ;  /* 0x0002c00001287983 */ /* 0x002ee80000300800 */
[----:B------:R-:W3:Y:S04]  /*875d0*/  LDL.LU R41, [R1+0x2c4] ;  /* 0x0002c40001297983 */ /* 0x000ee80000300800 */
[----:B--2---:R-:W2:Y:S04]  /*875e0*/  LDL.LU R42, [R1+0x2c8] ;  /* 0x0002c800012a7983 */ /* 0x004ea80000300800 */
[----:B------:R-:W2:Y:S01]  /*875f0*/  LDL.LU R43, [R1+0x2cc] ;  /* 0x0002cc00012b7983 */ /* 0x000ea20000300800 */
[----:B------:R-:W-:-:S02]  /*87600*/  F2FP.F16.E5M2.UNPACK_B R6, R6 ;  /* 0x00000006ff06723e */ /* 0x000fc400020004ff */
[----:B------:R-:W-:-:S05]  /*87610*/  F2FP.F16.E5M2.UNPACK_B R7, R7 ;  /* 0x00000007ff07723e */ /* 0x000fca00020004ff */
[----:B------:R-:W-:Y:S02]  /*87620*/  STL.64 [R1+0x5090], R6 ;  /* 0x0050900601007387 */ /* 0x000fe40000100a00 */
[----:B----4-:R-:W-:Y:S02]  /*87630*/  HMMA.16816.F32 R20, R28, R6, R20 ;  /* 0x000000061c14723c */ /* 0x010fe40000001814 */
[----:B------:R-:W-:Y:S04]  /*87640*/  STL.64 [R1+0x5088], R4 ;  /* 0x0050880401007387 */ /* 0x000fe80000100a00 */
[----:B------:R-:W1:Y:S01]  /*87650*/  LDSM.16.M88.4 R4, [R39+UR4+0x4c00] ;  /* 0x004c00042704783b */ /* 0x000e620008000200 */
[----:B------:R-:W-:Y:S02]  /*87660*/  IMAD.MOV.U32 R18, RZ, RZ, R24 ;  /* 0x000000ffff127224 */ /* 0x000fe400078e0018 */
[----:B------:R-:W-:-:S10]  /*87670*/  IMAD.MOV.U32 R19, RZ, RZ, R25 ;  /* 0x000000ffff137224 */ /* 0x000fd400078e0019 */
[----:B------:R4:W-:Y:S04]  /*87680*/  STL.64 [R1+0x1d0], R20 ;  /* 0x0001d01401007387 */ /* 0x0009e80000100a00 */
[----:B------:R-:W-:Y:S04]  /*87690*/  STL.64 [R1+0x1d8], R22 ;  /* 0x0001d81601007387 */ /* 0x000fe80000100a00 */
[----:B0-----:R-:W2:Y:S04]  /*876a0*/  LDL.LU R24, [R1+0x2f0] ;  /* 0x0002f00001187983 */ /* 0x001ea80000300800 */
[----:B------:R-:W2:Y:S04]  /*876b0*/  LDL.LU R25, [R1+0x2f4] ;  /* 0x0002f40001197983 */ /* 0x000ea80000300800 */
[----:B------:R-:W2:Y:S04]  /*876c0*/  LDL.LU R26, [R1+0x2f8] ;  /* 0x0002f800011a7983 */ /* 0x000ea80000300800 */
[----:B------:R-:W2:Y:S04]  /*876d0*/  LDL.LU R27, [R1+0x2fc] ;  /* 0x0002fc00011b7983 */ /* 0x000ea80000300800 */
[----:B-1----:R-:W-:Y:S01]  /*876e0*/  STL.64 [R1+0xe40], R4 ;  /* 0x000e400401007387 */ /* 0x002fe20000100a00 */
[----:B----4-:R-:W-:-:S02]  /*876f0*/  IMAD.MOV.U32 R20, RZ, RZ, R4 ;  /* 0x000000ffff147224 */ /* 0x010fc400078e0004 */
[----:B------:R-:W-:Y:S01]  /*87700*/  IMAD.MOV.U32 R21, RZ, RZ, R5 ;  /* 0x000000ffff157224 */ /* 0x000fe200078e0005 */
[----:B------:R-:W-:Y:S04]  /*87710*/  STL.64 [R1+0xe48], R6 ;  /* 0x000e480601007387 */ /* 0x000fe80000100a00 */
[----:B------:R-:W0:Y:S01]  /*87720*/  LDSM.16.M88.4 R4, [R39+UR4+0x5000] ;  /* 0x005000042704783b */ /* 0x000e220008000200 */
[----:B------:R-:W-:Y:S02]  /*87730*/  F2FP.F16.E5M2.UNPACK_B R8, R8 ;  /* 0x00000008ff08723e */ /* 0x000fe400020004ff */
[----:B------:R-:W-:Y:S02]  /*87740*/  F2FP.F16.E5M2.UNPACK_B R9, R9 ;  /* 0x00000009ff09723e */ /* 0x000fe400020004ff */
[----:B------:R-:W-:-:S02]  /*87750*/  F2FP.F16.E5M2.UNPACK_B R10, R10 ;  /* 0x0000000aff0a723e */ /* 0x000fc400020004ff */
[----:B------:R-:W-:-:S03]  /*87760*/  F2FP.F16.E5M2.UNPACK_B R11, R11 ;  /* 0x0000000bff0b723e */ /* 0x000fc600020004ff */
[----:B------:R-:W-:Y:S01]  /*87770*/  HMMA.16816.F32 R44, R28, R8, R44 ;  /* 0x000000081c2c723c */ /* 0x000fe2000000182c */
[----:B0-----:R-:W-:Y:S02]  /*87780*/  IMAD.MOV.U32 R22, RZ, RZ, R4 ;  /* 0x000000ffff167224 */ /* 0x001fe400078e0004 */
[----:B------:R-:W-:-:S15]  /*87790*/  IMAD.MOV.U32 R23, RZ, RZ, R5 ;  /* 0x000000ffff177224 */ /* 0x000fde00078e0005 */
[----:B------:R-:W-:Y:S01]  /*877a0*/  NOP ;  /* 0x0000000000007918 */ /* 0x000fe20000000000 */
[----:B------:R-:W-:Y:S04]  /*877b0*/  STL.64 [R1+0x1f0], R44 ;  /* 0x0001f02c01007387 */ /* 0x000fe80000100a00 */
[----:B------:R-:W-:Y:S04]  /*877c0*/  STL.64 [R1+0x1f8], R46 ;  /* 0x0001f82e01007387 */ /* 0x000fe80000100a00 */
[----:B------:R-:W-:Y:S04]  /*877d0*/  STL.64 [R1+0xe30], R4 ;  /* 0x000e300401007387 */ /* 0x000fe80000100a00 */
[----:B------:R3:W-:Y:S02]  /*877e0*/  STL.64 [R1+0xe38], R6 ;  /* 0x000e380601007387 */ /* 0x0007e40000100a00 */
[----:B---3--:R-:W-:Y:S02]  /*877f0*/  HMMA.16816.F32 R4, R28, R10, R32 ;  /* 0x0000000a1c04723c */ /* 0x008fe40000001820 */
[----:B------:R-:W-:Y:S04]  /*87800*/  STL.64 [R1+0x5070], R10 ;  /* 0x0050700a01007387 */ /* 0x000fe80000100a00 */
[----:B------:R-:W-:-:S13]  /*87810*/  STL.64 [R1+0x5068], R8 ;  /* 0x0050680801007387 */ /* 0x000fda0000100a00 */
[----:B------:R-:W-:Y:S04]  /*87820*/  STL.64 [R1+0x220], R4 ;  /* 0x0002200401007387 */ /* 0x000fe80000100a00 */
[----:B------:R-:W-:Y:S04]  /*87830*/  STL.64 [R1+0x228], R6 ;  /* 0x0002280601007387 */ /* 0x000fe80000100a00 */
[----:B------:R-:W3:Y:S04]  /*87840*/  LDL.LU R32, [R1+0x310] ;  /* 0x0003100001207983 */ /* 0x000ee80000300800 */
[----:B------:R-:W3:Y:S04]  /*87850*/  LDL.LU R33, [R1+0x314] ;  /* 0x0003140001217983 */ /* 0x000ee80000300800 */
[----:B------:R-:W3:Y:S04]  /*87860*/  LDL.LU R34, [R1+0x318] ;  /* 0x0003180001227983 */ /* 0x000ee80000300800 */
[----:B------:R-:W3:Y:S04]  /*87870*/  LDL.LU R35, [R1+0x31c] ;  /* 0x00031c0001237983 */ /* 0x000ee80000300800 */
[----:B------:R-:W0:Y:S01]  /*87880*/  LDSM.16.M88.4 R4, [R39+UR4+0x5400] ;  /* 0x005400042704783b */ /* 0x000e220008000200 */
[----:B------:R-:W-:-:S02]  /*87890*/  F2FP.F16.E5M2.UNPACK_B R12, R12 ;  /* 0x0000000cff0c723e */ /* 0x000fc400020004ff */
[----:B------:R-:W-:Y:S01]  /*878a0*/  F2FP.F16.E5M2.UNPACK_B R13, R13 ;  /* 0x0000000dff0d723e */ /* 0x000fe200020004ff */
[----:B0-----:R-:W-:Y:S04]  /*878b0*/  STL.64 [R1+0xe20], R4 ;  /* 0x000e200401007387 */ /* 0x001fe80000100a00 */
[----:B------:R-:W-:Y:S02]  /*878c0*/  STL.64 [R1+0xe28], R6 ;  /* 0x000e280601007387 */ /* 0x000fe40000100a00 */
[----:B--2---:R-:W-:Y:S02]  /*878d0*/  HMMA.16816.F32 R44, R28, R12, R40 ;  /* 0x0000000c1c2c723c */ /* 0x004fe40000001828 */
[----:B------:R-:W2:-:S15]  /*878e0*/  LDL.LU R40, [R1+0x330] ;  /* 0x0003300001287983 */ /* 0x000e9e0000300800 */
[----:B------:R-:W-:Y:S02]  /*878f0*/  NOP ;  /* 0x0000000000007918 */ /* 0x000fe40000000000 */
[----:B------:R-:W-:Y:S04]  /*87900*/  STL.64 [R1+0x230], R44 ;  /* 0x0002302c01007387 */ /* 0x000fe80000100a00 */
[----:B------:R-:W-:Y:S04]  /*87910*/  STL.64 [R1+0x238], R46 ;  /* 0x0002382e01007387 */ /* 0x000fe80000100a00 */
[----:B------:R-:W2:Y:S04]  /*87920*/  LDL.LU R41, [R1+0x334] ;  /* 0x0003340001297983 */ /* 0x000ea80000300800 */
[----:B------:R-:W2:Y:S04]  /*87930*/  LDL.LU R42, [R1+0x338] ;  /* 0x00033800012a7983 */ /* 0x000ea80000300800 */
[----:B------:R-:W2:Y:S04]  /*87940*/  LDL.LU R43, [R1+0x33c] ;  /* 0x00033c00012b7983 */ /* 0x000ea80000300800 */
[----:B------:R-:W0:Y:S01]  /*87950*/  LDSM.16.M88.4 R44, [R39+UR4+0x5800] ;  /* 0x00580004272c783b */ /* 0x000e220008000200 */
[----:B------:R-:W-:-:S02]  /*87960*/  F2FP.F16.E5M2.UNPACK_B R14, R14 ;  /* 0x0000000eff0e723e */ /* 0x000fc400020004ff */
[----:B------:R-:W-:-:S07]  /*87970*/  F2FP.F16.E5M2.UNPACK_B R15, R15 ;  /* 0x0000000fff0f723e */ /* 0x000fce00020004ff */
[----:B------:R-:W-:Y:S01]  /*87980*/  HMMA.16816.F32 R24, R28, R14, R24 ;  /* 0x0000000e1c18723c */ /* 0x000fe20000001818 */
[----:B0-----:R-:W-:Y:S04]  /*87990*/  STL.64 [R1+0xe10], R44 ;  /* 0x000e102c01007387 */ /* 0x001fe80000100a00 */
[----:B------:R-:W-:Y:S04]  /*879a0*/  STL.64 [R1+0xe18], R46 ;  /* 0x000e182e01007387 */ /* 0x000fe80000100a00 */
[----:B------:R-:W-:Y:S04]  /*879b0*/  STL.64 [R1+0x5050], R14 ;  /* 0x0050500e01007387 */ /* 0x000fe80000100a00 */
[----:B------:R-:W-:Y:S06]  /*879c0*/  STL.64 [R1+0x5048], R12 ;  /* 0x0050480c01007387 */ /* 0x000fec0000100a00 */
[----:B------:R0:W-:Y:S04]  /*879d0*/  STL.64 [R1+0x250], R24 ;  /* 0x0002501801007387 */ /* 0x0001e80000100a00 */
[----:B------:R1:W-:Y:S04]  /*879e0*/  STL.64 [R1+0x258], R26 ;  /* 0x0002581a01007387 */ /* 0x0003e80000100a00 */
[----:B------:R-:W4:Y:S04]  /*879f0*/  LDSM.16.M88.4 R12, [R39+UR4+0x5c00] ;  /* 0x005c0004270c783b */ /* 0x000f280008000200 */
[----:B0-----:R-:W2:Y:S04]  /*87a00*/  LDL.LU R24, [R1+0x350] ;  /* 0x0003500001187983 */ /* 0x001ea80000300800 */
[----:B------:R-:W2:Y:S04]  /*87a10*/  LDL.LU R25, [R1+0x354] ;  /* 0x0003540001197983 */ /* 0x000ea80000300800 */
[----:B-1----:R-:W2:Y:S04]  /*87a20*/  LDL.LU R26, [R1+0x358] ;  /* 0x00035800011a7983 */ /* 0x002ea80000300800 */
[----:B------:R-:W2:Y:S04]  /*87a30*/  LDL.LU R27, [R1+0x35c] ;  /* 0x00035c00011b7983 */ /* 0x000ea80000300800 */
[----:B------:R-:W2:Y:S04]  /*87a40*/  LDL.LU R56, [R1+0x370] ;  /* 0x0003700001387983 */ /* 0x000ea80000300800 */
[----:B------:R-:W2:Y:S04]  /*87a50*/  LDL.LU R57, [R1+0x374] ;  /* 0x0003740001397983 */ /* 0x000ea80000300800 */
[----:B------:R-:W2:Y:S04]  /*87a60*/  LDL.LU R58, [R1+0x378] ;  /* 0x00037800013a7983 */ /* 0x000ea80000300800 */
[----:B------:R-:W2:Y:S01]  /*87a70*/  LDL.LU R59, [R1+0x37c] ;  /* 0x00037c00013b7983 */ /* 0x000ea20000300800 */
[----:B------:R-:W-:-:S02]  /*87a80*/  F2FP.F16.E5M2.UNPACK_B R16, R16 ;  /* 0x00000010ff10723e */ /* 0x000fc400020004ff */
[----:B------:R-:W-:Y:S01]  /*87a90*/  F2FP.F16.E5M2.UNPACK_B R17, R0 ;  /* 0x00000000ff11723e */ /* 0x000fe200020004ff */
[----:B------:R-:W-:Y:S01]  /*87aa0*/  IMAD.MOV.U32 R8, RZ, RZ, R4 ;  /* 0x000000ffff087224 */ /* 0x000fe200078e0004 */
[----:B----4-:R-:W-:Y:S01]  /*87ab0*/  STL.64 [R1+0xe00], R12 ;  /* 0x000e000c01007387 */ /* 0x010fe20000100a00 */
[----:B------:R-:W-:Y:S02]  /*87ac0*/  IMAD.MOV.U32 R4, RZ, RZ, R12 ;  /* 0x000000ffff047224 */ /* 0x000fe400078e000c */
[----:B------:R-:W-:Y:S01]  /*87ad0*/  IMAD.MOV.U32 R0, RZ, RZ, R13 ;  /* 0x000000ffff007224 */ /* 0x000fe200078e000d */
[----:B------:R3:W-:Y:S01]  /*87ae0*/  STL.64 [R1+0xe08], R14 ;  /* 0x000e080e01007387 */ /* 0x0007e20000100a00 */
[----:B------:R-:W-:Y:S02]  /*87af0*/  IMAD.MOV.U32 R6, RZ, RZ, R44 ;  /* 0x000000ffff067224 */ /* 0x000fe400078e002c */
[----:B------:R-:W-:Y:S01]  /*87b00*/  IMAD.MOV.U32 R7, RZ, RZ, R5 ;  /* 0x000000ffff077224 */ /* 0x000fe200078e0005 */
[----:B------:R-:W4:Y:S01]  /*87b10*/  LDL.LU R44, [R1+0x3b0] ;  /* 0x0003b000012c7983 */ /* 0x000f220000300800 */
[----:B------:R-:W-:Y:S01]  /*87b20*/  IMAD.MOV.U32 R5, RZ, RZ, R45 ;  /* 0x000000ffff057224 */ /* 0x000fe200078e002d */
[----:B---3--:R-:W-:-:S15]  /*87b30*/  HMMA.16816.F32 R12, R28, R16, R32 ;  /* 0x000000101c0c723c */ /* 0x008fde0000001820 */
[----:B------:R-:W-:-:S04]  /*87b40*/  NOP ;  /* 0x0000000000007918 */ /* 0x000fc80000000000 */
[----:B------:R-:W-:Y:S04]  /*87b50*/  STL.64 [R1+0x270], R12 ;  /* 0x0002700c01007387 */ /* 0x000fe80000100a00 */
[----:B------:R-:W-:Y:S04]  /*87b60*/  STL.64 [R1+0x278], R14 ;  /* 0x0002780e01007387 */ /* 0x000fe80000100a00 */
[----:B------:R-:W4:Y:S04]  /*87b70*/  LDL.LU R45, [R1+0x3b4] ;  /* 0x0003b400012d7983 */ /* 0x000f280000300800 */
[----:B------:R-:W0:Y:S04]  /*87b80*/  LDSM.16.M88.4 R12, [R39+UR4+0x6000] ;  /* 0x00600004270c783b */ /* 0x000e280008000200 */
[----:B------:R-:W4:Y:S04]  /*87b90*/  LDL.LU R46, [R1+0x3b8] ;  /* 0x0003b800012e7983 */ /* 0x000f280000300800 */
[----:B------:R-:W4:Y:S01]  /*87ba0*/  LDL.LU R47, [R1+0x3bc] ;  /* 0x0003bc00012f7983 */ /* 0x000f220000300800 */
[----:B------:R-:W-:-:S02]  /*87bb0*/  F2FP.F16.E5M2.UNPACK_B R18, R18 ;  /* 0x00000012ff12723e */ /* 0x000fc400020004ff */
[----:B------:R-:W-:Y:S01]  /*87bc0*/  F2FP.F16.E5M2.UNPACK_B R19, R19 ;  /* 0x00000013ff13723e */ /* 0x000fe200020004ff */
[----:B0-----:R-:W-:Y:S01]  /*87bd0*/  STL.64 [R1+0xdf0], R12 ;  /* 0x000df00c01007387 */ /* 0x001fe20000100a00 */
[----:B------:R-:W-:Y:S02]  /*87be0*/  IMAD.MOV.U32 R34, RZ, RZ, R12 ;  /* 0x000000ffff227224 */ /* 0x000fe400078e000c */
[----:B------:R-:W-:Y:S01]  /*87bf0*/  IMAD.MOV.U32 R35, RZ, RZ, R13 ;  /* 0x000000ffff237224 */ /* 0x000fe200078e000d */
[----:B------:R2:W-:Y:S02]  /*87c00*/  STL.64 [R1+0xdf8], R14 ;  /* 0x000df80e01007387 */ /* 0x0005e40000100a00 */
        /* <DEDUP_REMOVED lines=10> */
[----:B------:R-:W-:Y:S01]  /*87cb0*/  F2FP.F16.E5M2.UNPACK_B R21, R21 ;  /* 0x00000015ff15723e */ /* 0x000fe200020004ff */
[----:B------:R1:W-:Y:S04]  /*87cc0*/  STL.64 [R1+0x5060], R18 ;  /* 0x0050601201007387 */ /* 0x0003e80000100a00 */
[----:B------:R-:W-:Y:S01]  /*87cd0*/  STL.64 [R1+0x5058], R16 ;  /* 0x0050581001007387 */ /* 0x000fe20000100a00 */
[----:B------:R-:W-:Y:S02]  /*87ce0*/  F2FP.F16.E5M2.UNPACK_B R22, R22 ;  /* 0x00000016ff16723e */ /* 0x000fe400020004ff */
[----:B------:R-:W-:Y:S01]  /*87cf0*/  F2FP.F16.E5M2.UNPACK_B R23, R23 ;  /* 0x00000017ff17723e */ /* 0x000fe200020004ff */
[----:B0-----:R-:W-:Y:S01]  /*87d00*/  STL.64 [R1+0xde0], R12 ;  /* 0x000de00c01007387 */ /* 0x001fe20000100a00 */
[----:B------:R-:W-:-:S02]  /*87d10*/  IMAD.MOV.U32 R36, RZ, RZ, R12 ;  /* 0x000000ffff247224 */ /* 0x000fc400078e000c */
[----:B-1----:R-:W-:Y:S01]  /*87d20*/  IMAD.MOV.U32 R19, RZ, RZ, R13 ;  /* 0x000000ffff137224 */ /* 0x002fe200078e000d */
[----:B------:R-:W-:Y:S04]  /*87d30*/  STL.64 [R1+0xde8], R14 ;  /* 0x000de80e01007387 */ /* 0x000fe80000100a00 */
[----:B------:R-:W0:Y:S01]  /*87d40*/  LDSM.16.M88.4 R12, [R39+UR4+0x6800] ;  /* 0x00680004270c783b */ /* 0x000e220008000200 */
[----:B------:R-:W-:-:S15]  /*87d50*/  HMMA.16816.F32 R24, R28, R20, R24 ;  /* 0x000000141c18723c */ /* 0x000fde0000001818 */
[----:B------:R-:W-:-:S04]  /*87d60*/  NOP ;  /* 0x0000000000007918 */ /* 0x000fc80000000000 */
[----:B------:R1:W-:Y:S02]  /*87d70*/  STL.64 [R1+0x310], R24 ;  /* 0x0003101801007387 */ /* 0x0003e40000100a00 */
[----:B-1----:R-:W-:Y:S02]  /*87d80*/  F2FP.F16.E5M2.UNPACK_B R24, R8 ;  /* 0x00000008ff18723e */ /* 0x002fe400020004ff */
[----:B------:R-:W-:Y:S01]  /*87d90*/  HMMA.16816.F32 R8, R28, R22, R56 ;  /* 0x000000161c08723c */ /* 0x000fe20000001838 */
[----:B------:R-:W-:Y:S04]  /*87da0*/  STL.64 [R1+0x318], R26 ;  /* 0x0003181a01007387 */ /* 0x000fe80000100a00 */
[----:B0-----:R-:W-:Y:S04]  /*87db0*/  STL.64 [R1+0xdd0], R12 ;  /* 0x000dd00c01007387 */ /* 0x001fe80000100a00 */
[----:B------:R-:W-:Y:S04]  /*87dc0*/  STL.64 [R1+0xdd8], R14 ;  /* 0x000dd80e01007387 */ /* 0x000fe80000100a00 */
[----:B------:R-:W-:Y:S04]  /*87dd0*/  STL.64 [R1+0x5080], R22 ;  /* 0x0050801601007387 */ /* 0x000fe80000100a00 */
[----:B------:R-:W-:Y:S04]  /*87de0*/  STL.64 [R1+0x5078], R20 ;  /* 0x0050781401007387 */ /* 0x000fe80000100a00 */
[----:B------:R-:W-:Y:S04]  /*87df0*/  STL.64 [R1+0x340], R8 ;  /* 0x0003400801007387 */ /* 0x000fe80000100a00 */
[----:B------:R-:W-:Y:S04]  /*87e00*/  STL.64 [R1+0x348], R10 ;  /* 0x0003480a01007387 */ /* 0x000fe80000100a00 */
[----:B------:R-:W0:Y:S01]  /*87e10*/  LDSM.16.M88.4 R8, [R39+UR4+0x6c00] ;  /* 0x006c00042708783b */ /* 0x000e220008000200 */
[----:B------:R-:W-:-:S03]  /*87e20*/  F2FP.F16.E5M2.UNPACK_B R25, R7 ;  /* 0x00000007ff19723e */ /* 0x000fc600020004ff */
[----:B0-----:R-:W-:Y:S01]  /*87e30*/  STL.64 [R1+0xdc0], R8 ;  /* 0x000dc00801007387 */ /* 0x001fe20000100a00 */
[----:B------:R-:W-:Y:S02]  /*87e40*/  IMAD.MOV.U32 R16, RZ, RZ, R8 ;  /* 0x000000ffff107224 */ /* 0x000fe400078e0008 */
        /* <DEDUP_REMOVED lines=8> */
[----:B------:R-:W0:Y:S04]  /*87ed0*/  LDSM.16.M88.4 R8, [R39+UR4+0x7000] ;  /* 0x007000042708783b */ /* 0x000e280008000200 */
[----:B------:R-:W3:Y:S04]  /*87ee0*/  LDL.LU R46, [R1+0x418] ;  /* 0x00041800012e7983 */ /* 0x000ee80000300800 */
[----:B------:R-:W3:Y:S01]  /*87ef0*/  LDL.LU R47, [R1+0x41c] ;  /* 0x00041c00012f7983 */ /* 0x000ee20000300800 */
[----:B------:R-:W-:-:S02]  /*87f00*/  F2FP.F16.E5M2.UNPACK_B R26, R6 ;  /* 0x00000006ff1a723e */ /* 0x000fc400020004ff */
[----:B------:R-:W-:Y:S01]  /*87f10*/  F2FP.F16.E5M2.UNPACK_B R27, R5 ;  /* 0x00000005ff1b723e */ /* 0x000fe200020004ff */
[----:B0-----:R-:W-:Y:S01]  /*87f20*/  STL.64 [R1+0xdb0], R8 ;  /* 0x000db00801007387 */ /* 0x001fe20000100a00 */
[----:B------:R-:W-:Y:S02]  /*87f30*/  IMAD.MOV.U32 R6, RZ, RZ, R8 ;  /* 0x000000ffff067224 */ /* 0x000fe400078e0008 */
[----:B------:R-:W-:Y:S01]  /*87f40*/  IMAD.MOV.U32 R5, RZ, RZ, R9 ;  /* 0x000000ffff057224 */ /* 0x000fe200078e0009 */
[----:B------:R2:W-:Y:S04]  /*87f50*/  STL.64 [R1+0xdb8], R10 ;  /* 0x000db80a01007387 */ /* 0x0005e80000100a00 */
[----:B------:R-:W4:Y:S01]  /*87f60*/  LDL.LU R20, [R1+0x440] ;  /* 0x0004400001147983 */ /* 0x000f220000300800 */
[----:B--2---:R-:W-:-:S15]  /*87f70*/  HMMA.16816.F32 R8, R28, R26, R40 ;  /* 0x0000001a1c08723c */ /* 0x004fde0000001828 */
[----:B------:R-:W-:-:S04]  /*87f80*/  NOP ;  /* 0x0000000000007918 */ /* 0x000fc80000000000 */
[----:B------:R0:W-:Y:S04]  /*87f90*/  STL.64 [R1+0x390], R8 ;  /* 0x0003900801007387 */ /* 0x0001e80000100a00 */
[----:B------:R1:W-:Y:S04]  /*87fa0*/  STL.64 [R1+0x398], R10 ;  /* 0x0003980a01007387 */ /* 0x0003e80000100a00 */
[----:B------:R-:W4:Y:S04]  /*87fb0*/  LDL.LU R21, [R1+0x444] ;  /* 0x0004440001157983 */ /* 0x000f280000300800 */
[----:B------:R-:W4:Y:S04]  /*87fc0*/  LDL.LU R22, [R1+0x448] ;  /* 0x0004480001167983 */ /* 0x000f280000300800 */
[----:B------:R-:W4:Y:S04]  /*87fd0*/  LDL.LU R23, [R1+0x44c] ;  /* 0x00044c0001177983 */ /* 0x000f280000300800 */
[----:B------:R-:W-:Y:S04]  /*87fe0*/  STL.64 [R1+0x50a0], R26 ;  /* 0x0050a01a01007387 */ /* 0x000fe80000100a00 */
[----:B------:R-:W-:Y:S01]  /*87ff0*/  STL.64 [R1+0x5098], R24 ;  /* 0x0050981801007387 */ /* 0x000fe20000100a00 */
[----:B------:R-:W-:-:S03]  /*88000*/  IMAD.MOV.U32 R18, RZ, RZ, R12 ;  /* 0x000000ffff127224 */ /* 0x000fc600078e000c */
[----:B------:R-:W2:Y:S01]  /*88010*/  LDL.LU R40, [R1+0x470] ;  /* 0x0004700001287983 */ /* 0x000ea20000300800 */
[----:B------:R-:W-:-:S03]  /*88020*/  IMAD.MOV.U32 R17, RZ, RZ, R13 ;  /* 0x000000ffff117224 */ /* 0x000fc600078e000d */
        /* <DEDUP_REMOVED lines=15> */
[----:B------:R-:W0:Y:S01]  /*88120*/  LDSM.16.M88.4 R24, [R39+UR4+0x7400] ;  /* 0x007400042718783b */ /* 0x000e220008000200 */
[----:B------:R-:W-:-:S02]  /*88130*/  F2FP.F16.E5M2.UNPACK_B R32, R4 ;  /* 0x00000004ff20723e */ /* 0x000fc400020004ff */
[----:B------:R-:W-:Y:S01]  /*88140*/  F2FP.F16.E5M2.UNPACK_B R33, R0 ;  /* 0x00000000ff21723e */ /* 0x000fe200020004ff */
[----:B0-----:R-:W-:Y:S01]  /*88150*/  STL.64 [R1+0xda0], R24 ;  /* 0x000da01801007387 */ /* 0x001fe20000100a00 */
[----:B------:R-:W-:Y:S02]  /*88160*/  IMAD.MOV.U32 R4, RZ, RZ, R24 ;  /* 0x000000ffff047224 */ /* 0x000fe400078e0018 */
[----:B------:R-:W-:Y:S01]  /*88170*/  IMAD.MOV.U32 R0, RZ, RZ, R25 ;  /* 0x000000ffff007224 */ /* 0x000fe200078e0019 */
[----:B------:R3:W-:Y:S04]  /*88180*/  STL.64 [R1+0xda8], R26 ;  /* 0x000da81a01007387 */ /* 0x0007e80000100a00 */
[----:B------:R-:W-:Y:S04]  /*88190*/  STL [R1+0x5044], R32 ;  /* 0x0050442001007387 */ /* 0x000fe80000100800 */
[----:B------:R-:W-:Y:S01]  /*881a0*/  STL [R1+0x5040], R33 ;  /* 0x0050402101007387 */ /* 0x000fe20000100800 */
[----:B---3--:R-:W-:-:S15]  /*881b0*/  HMMA.16816.F32 R24, R28, R32, R44 ;  /* 0x000000201c18723c */ /* 0x008fde000000182c */
[----:B------:R-:W-:-:S04]  /*881c0*/  NOP ;  /* 0x0000000000007918 */ /* 0x000fc80000000000 */
[----:B------:R-:W-:Y:S04]  /*881d0*/  STL.64 [R1+0x3c0], R24 ;  /* 0x0003c01801007387 */ /* 0x000fe80000100a00 */
[----:B------:R-:W-:Y:S04]  /*881e0*/  STL.64 [R1+0x3c8], R26 ;  /* 0x0003c81a01007387 */ /* 0x000fe80000100a00 */
[----:B------:R-:W0:Y:S01]  /*881f0*/  LDSM.16.M88.4 R24, [R39+UR4+0x7800] ;  /* 0x007800042718783b */ /* 0x000e220008000200 */
[----:B------:R-:W-:Y:S02]  /*88200*/  F2FP.F16.E5M2.UNPACK_B R34, R34 ;  /* 0x00000022ff22723e */ /* 0x000fe400020004ff */
[----:B------:R-:W-:Y:S01]  /*88210*/  F2FP.F16.E5M2.UNPACK_B R35, R35 ;  /* 0x00000023ff23723e */ /* 0x000fe200020004ff */
[----:B0-----:R-:W-:Y:S01]  /*88220*/  STL.64 [R1+0xd90], R24 ;  /* 0x000d901801007387 */ /* 0x001fe20000100a00 */
[----:B------:R-:W-:-:S02]  /*88230*/  IMAD.MOV.U32 R46, RZ, RZ, R24 ;  /* 0x000000ffff2e7224 */ /* 0x000fc400078e0018 */
[----:B------:R-:W-:Y:S01]  /*88240*/  IMAD.MOV.U32 R47, RZ, RZ, R25 ;  /* 0x000000ffff2f7224 */ /* 0x000fe200078e0019 */
[----:B------:R4:W-:Y:S01]  /*88250*/  STL.64 [R1+0xd98], R26 ;  /* 0x000d981a01007387 */ /* 0x0009e20000100a00 */
[----:B------:R-:W-:Y:S02]  /*88260*/  F2FP.F16.E5M2.UNPACK_B R36, R36 ;  /* 0x00000024ff24723e */ /* 0x000fe400020004ff */
[----:B------:R-:W-:Y:S02]  /*88270*/  F2FP.F16.E5M2.UNPACK_B R37, R19 ;  /* 0x00000013ff25723e */ /* 0x000fe400020004ff */
[----:B------:R-:W-:Y:S01]  /*88280*/  F2FP.F16.E5M2.UNPACK_B R38, R18 ;  /* 0x00000012ff26723e */ /* 0x000fe200020004ff */
[----:B----4-:R-:W-:Y:S01]  /*88290*/  HMMA.16816.F32 R24, R28, R34, R20 ;  /* 0x000000221c18723c */ /* 0x010fe20000001814 */
[----:B------:R0:W1:Y:S02]  /*882a0*/  LDSM.16.M88.4 R20, [R39+UR4+0x7c00] ;  /* 0x007c00042714783b */ /* 0x0000640008000200 */
[----:B0-----:R-:W-:-:S15]  /*882b0*/  F2FP.F16.E5M2.UNPACK_B R39, R17 ;  /* 0x00000011ff27723e */ /* 0x001fde00020004ff */
[----:B------:R-:W-:Y:S01]  /*882c0*/  NOP ;  /* 0x0000000000007918 */ /* 0x000fe20000000000 */
[----:B------:R-:W-:Y:S04]  /*882d0*/  STL.64 [R1+0x3f0], R24 ;  /* 0x0003f01801007387 */ /* 0x000fe80000100a00 */
[----:B------:R-:W-:Y:S01]  /*882e0*/  STL.64 [R1+0x3f8], R26 ;  /* 0x0003f81a01007387 */ /* 0x000fe20000100a00 */
[----:B------:R-:W-:-:S03]  /*882f0*/  F2FP.F16.E5M2.UNPACK_B R44, R4 ;  /* 0x00000004ff2c723e */ /* 0x000fc600020004ff */
[----:B-1----:R-:W-:Y:S01]  /*88300*/  STL.64 [R1+0xd80], R20 ;  /* 0x000d801401007387 */ /* 0x002fe20000100a00 */
[----:B------:R-:W-:Y:S02]  /*88310*/  IMAD.MOV.U32 R48, RZ, RZ, R20 ;  /* 0x000000ffff307224 */ /* 0x000fe400078e0014 */
[----:B------:R-:W-:Y:S01]  /*88320*/  IMAD.MOV.U32 R49, RZ, RZ, R21 ;  /* 0x000000ffff317224 */ /* 0x000fe200078e0015 */
[----:B------:R0:W-:Y:S01]  /*88330*/  STL.64 [R1+0xd88], R22 ;  /* 0x000d881601007387 */ /* 0x0001e20000100a00 */
[C---:B--2---:R-:W-:Y:S08]  /*88340*/  HMMA.16816.F32 R12, R28.reuse, R38, R12 ;  /* 0x000000261c0c723c */ /* 0x044ff0000000180c */
[----:B0-----:R-:W-:Y:S01]  /*88350*/  HMMA.16816.F32 R20, R28, R36, R40 ;  /* 0x000000241c14723c */ /* 0x001fe20000001828 */
[----:B------:R-:W-:-:S02]  /*88360*/  F2FP.F16.E5M2.UNPACK_B R40, R16 ;  /* 0x00000010ff28723e */ /* 0x000fc400020004ff */
[----:B------:R-:W-:Y:S02]  /*88370*/  F2FP.F16.E5M2.UNPACK_B R41, R7 ;  /* 0x00000007ff29723e */ /* 0x000fe400020004ff */
[----:B------:R-:W-:Y:S02]  /*88380*/  F2FP.F16.E5M2.UNPACK_B R42, R6 ;  /* 0x00000006ff2a723e */ /* 0x000fe400020004ff */
[----:B------:R-:W-:-:S03]  /*88390*/  F2FP.F16.E5M2.UNPACK_B R43, R5 ;  /* 0x00000005ff2b723e */ /* 0x000fc600020004ff */
[C---:B------:R-:W-:Y:S01]  /*883a0*/  HMMA.16816.F32 R8, R28.reuse, R40, R8 ;  /* 0x000000281c08723c */ /* 0x040fe20000001808 */
[----:B------:R-:W-:Y:S07]  /*883b0*/  STL.64 [R1+0x5108], R50 ;  /* 0x0051083201007387 */ /* 0x000fee0000100a00 */
[----:B------:R-:W-:Y:S01]  /*883c0*/  HMMA.16816.F32 R4, R28, R42, R56 ;  /* 0x0000002a1c04723c */ /* 0x000fe20000001838 */
        /* <DEDUP_REMOVED lines=13> */
[----:B0-----:R-:W2:Y:S04]  /*884a0*/  LDL.LU R8, [R1+0x940] ;  /* 0x0009400001087983 */ /* 0x001ea80000300800 */
[----:B------:R-:W2:Y:S04]  /*884b0*/  LDL.LU R9, [R1+0x944] ;  /* 0x0009440001097983 */ /* 0x000ea80000300800 */
[----:B-1----:R-:W3:Y:S04]  /*884c0*/  LDL.LU R10, [R1+0x948] ;  /* 0x00094800010a7983 */ /* 0x002ee80000300800 */
[----:B------:R-:W3:Y:S04]  /*884d0*/  LDL.LU R11, [R1+0x94c] ;  /* 0x00094c00010b7983 */ /* 0x000ee80000300800 */
[----:B---3--:R-:W-:Y:S04]  /*884e0*/  STL.64 [R1+0x50f8], R10 ;  /* 0x0050f80a01007387 */ /* 0x008fe80000100a00 */
[----:B--2---:R0:W-:Y:S04]  /*884f0*/  STL.64 [R1+0x50f0], R8 ;  /* 0x0050f00801007387 */ /* 0x0041e80000100a00 */
[----:B------:R-:W2:Y:S04]  /*88500*/  LDL.LU R12, [R1+0x970] ;  /* 0x00097000010c7983 */ /* 0x000ea80000300800 */
[----:B------:R-:W2:Y:S04]  /*88510*/  LDL.LU R13, [R1+0x974] ;  /* 0x00097400010d7983 */ /* 0x000ea80000300800 */
[----:B------:R-:W2:Y:S04]  /*88520*/  LDL.LU R14, [R1+0x978] ;  /* 0x00097800010e7983 */ /* 0x000ea80000300800 */
[----:B------:R-:W2:Y:S04]  /*88530*/  LDL.LU R15, [R1+0x97c] ;  /* 0x00097c00010f7983 */ /* 0x000ea80000300800 */
[----:B------:R-:W3:Y:S04]  /*88540*/  LDL R18, [R1] ;  /* 0x0000000001127983 */ /* 0x000ee80000100800 */
[----:B------:R-:W3:Y:S04]  /*88550*/  LDL R19, [R1+0x4] ;  /* 0x0000040001137983 */ /* 0x000ee80000100800 */
[----:B------:R-:W4:Y:S04]  /*88560*/  LDL R16, [R1+0x8] ;  /* 0x0000080001107983 */ /* 0x000f280000100800 */
[----:B------:R-:W4:Y:S04]  /*88570*/  LDL R17, [R1+0xc] ;  /* 0x00000c0001117983 */ /* 0x000f280000100800 */
        /* <DEDUP_REMOVED lines=8> */
[----:B0-----:R-:W3:Y:S01]  /*88600*/  LDL.LU R8, [R1+0xa00] ;  /* 0x000a000001087983 */ /* 0x001ee20000300800 */
[----:B------:R-:W-:-:S03]  /*88610*/  F2FP.F16.E5M2.UNPACK_B R45, R0 ;  /* 0x00000000ff2d723e */ /* 0x000fc600020004ff */
        /* <DEDUP_REMOVED lines=15> */
[----:B------:R-:W4:Y:S04]  /*88710*/  LDL R38, [R1+0x10] ;  /* 0x0000100001267983 */ /* 0x000f280000100800 */
[----:B------:R-:W4:Y:S04]  /*88720*/  LDL R39, [R1+0x14] ;  /* 0x0000140001277983 */ /* 0x000f280000100800 */
[----:B------:R-:W4:Y:S04]  /*88730*/  LDL.64 R36, [R1+0x18] ;  /* 0x0000180001247983 */ /* 0x000f280000100a00 */
        /* <DEDUP_REMOVED lines=12> */
[----:B--2---:R-:W-:-:S15]  /*88800*/  HMMA.16816.F32 R48, R28, R44, R48 ;  /* 0x0000002c1c30723c */ /* 0x004fde0000001830 */
[----:B------:R-:W-:-:S04]  /*88810*/  NOP ;  /* 0x0000000000007918 */ /* 0x000fc80000000000 */
[----:B------:R-:W-:Y:S04]  /*88820*/  STL.64 [R1+0x530], R48 ;  /* 0x0005303001007387 */ /* 0x000fe80000100a00 */
[----:B------:R0:W-:Y:S04]  /*88830*/  STL.64 [R1+0x538], R50 ;  /* 0x0005383201007387 */ /* 0x0001e80000100a00 */
[----:B0-----:R-:W2:Y:S04]  /*88840*/  LDL.LU.64 R50, [R1+0x5108] ;  /* 0x0051080001327983 */ /* 0x001ea80000300a00 */
[----:B------:R-:W2:Y:S01]  /*88850*/  LDL.LU.64 R48, [R1+0x5100] ;  /* 0x0051000001307983 */ /* 0x000ea20000300a00 */
[----:B------:R-:W-:-:S02]  /*88860*/  F2FP.F16.E5M2.UNPACK_B R46, R46 ;  /* 0x0000002eff2e723e */ /* 0x000fc400020004ff */
[----:B------:R-:W-:-:S07]  /*88870*/  F2FP.F16.E5M2.UNPACK_B R47, R47 ;  /* 0x0000002fff2f723e */ /* 0x000fce00020004ff */
[----:B---3--:R-:W-:-:S15]  /*88880*/  HMMA.16816.F32 R8, R28, R46, R8 ;  /* 0x0000002e1c08723c */ /* 0x008fde0000001808 */
[----:B------:R-:W-:-:S04]  /*88890*/  NOP ;  /* 0x0000000000007918 */ /* 0x000fc80000000000 */
        /* <DEDUP_REMOVED lines=10> */
[----:B------:R-:W-:-:S02]  /*88940*/  IMAD R61, R61, 0x100, R53 ;  /* 0x000001003d3d7824 */ /* 0x000fc400078e0235 */
[----:B------:R-:W-:Y:S01]  /*88950*/  IMAD R33, R33, 0x100, R54 ;  /* 0x0000010021217824 */ /* 0x000fe200078e0236 */
[----:B------:R-:W3:Y:S01]  /*88960*/  LDL.LU R53, [R1+0x50ec] ;  /* 0x0050ec0001357983 */ /* 0x000ee20000300800 */
[----:B----4-:R-:W-:Y:S02]  /*88970*/  IMAD R32, R32, 0x100, R55 ;  /* 0x0000010020207824 */ /* 0x010fe400078e0237 */
[----:B------:R-:W-:Y:S01]  /*88980*/  IMAD R0, R0, 0x100, R60 ;  /* 0x0000010000007824 */ /* 0x000fe200078e023c */
[----:B------:R-:W4:Y:S04]  /*88990*/  LDL.LU R54, [R1+0x50e8] ;  /* 0x0050e80001367983 */ /* 0x000f280000300800 */
[----:B------:R-:W4:Y:S04]  /*889a0*/  LDL.LU R55, [R1+0x50e4] ;  /* 0x0050e40001377983 */ /* 0x000f280000300800 */
[----:B------:R-:W4:Y:S01]  /*889b0*/  LDL.LU R60, [R1+0x50e0] ;  /* 0x0050e000013c7983 */ /* 0x000f220000300800 */
[----:B--2---:R-:W-:-:S02]  /*889c0*/  F2FP.F16.E5M2.UNPACK_B R48, R48 ;  /* 0x00000030ff30723e */ /* 0x004fc400020004ff */
[----:B------:R-:W-:-:S07]  /*889d0*/  F2FP.F16.E5M2.UNPACK_B R49, R49 ;  /* 0x00000031ff31723e */ /* 0x000fce00020004ff */
[----:B------:R-:W-:Y:S01]  /*889e0*/  HMMA.16816.F32 R28, R28, R48, R56 ;  /* 0x000000301c1c723c */ /* 0x000fe20000001838 */
[----:B------:R-:W2:Y:S04]  /*889f0*/  LDL.LU.64 R58, [R1+0x50d8] ;  /* 0x0050d800013a7983 */ /* 0x000ea80000300a00 */
[----:B------:R-:W4:Y:S04]  /*88a00*/  LDL.LU.64 R56, [R1+0x50d0] ;  /* 0x0050d00001387983 */ /* 0x000f280000300a00 */
[----:B------:R-:W-:Y:S04]  /*88a10*/  STL.64 [R1+0x50b0], R50 ;  /* 0x0050b03201007387 */ /* 0x000fe80000100a00 */
[----:B------:R-:W-:Y:S06]  /*88a20*/  STL.64 [R1+0x50a8], R48 ;  /* 0x0050a83001007387 */ /* 0x000fec0000100a00 */
[----:B------:R0:W-:Y:S04]  /*88a30*/  STL.64 [R1+0x5a0], R28 ;  /* 0x0005a01c01007387 */ /* 0x0001e80000100a00 */
[----:B------:R1:W-:Y:S01]  /*88a40*/  STL.64 [R1+0x5a8], R30 ;  /* 0x0005a81e01007387 */ /* 0x0003e20000100a00 */
[----:B0-----:R-:W-:-:S03]  /*88a50*/  F2FP.F16.E5M2.UNPACK_B R28, R61 ;  /* 0x0000003dff1c723e */ /* 0x001fc600020004ff */
[----:B------:R-:W4:Y:S01]  /*88a60*/  LDL.LU R61, [R1+0x50c8] ;  /* 0x0050c800013d7983 */ /* 0x000f220000300800 */
[----:B------:R-:W-:Y:S02]  /*88a70*/  F2FP.F16.E5M2.UNPACK_B R29, R33 ;  /* 0x00000021ff1d723e */ /* 0x000fe400020004ff */
[----:B-1----:R-:W-:Y:S02]  /*88a80*/  F2FP.F16.E5M2.UNPACK_B R30, R32 ;  /* 0x00000020ff1e723e */ /* 0x002fe400020004ff */
[----:B------:R-:W-:Y:S01]  /*88a90*/  F2FP.F16.E5M2.UNPACK_B R31, R0 ;  /* 0x00000000ff1f723e */ /* 0x000fe200020004ff */
[----:B------:R-:W-:Y:S02]  /*88aa0*/  IMAD.MOV.U32 R32, RZ, RZ, R36 ;  /* 0x000000ffff207224 */ /* 0x000fe400078e0024 */
[----:B------:R-:W-:-:S04]  /*88ab0*/  IMAD.MOV.U32 R33, RZ, RZ, R37 ;  /* 0x000000ffff217224 */ /* 0x000fc800078e0025 */
[C---:B------:R-:W-:Y:S08]  /*88ac0*/  HMMA.16816.F32 R24, R28.reuse, R16, R24 ;  /* 0x000000101c18723c */ /* 0x040ff00000001818 */
[C---:B---3--:R-:W-:Y:S08]  /*88ad0*/  HMMA.16816.F32 R44, R28.reuse, R36, R44 ;  /* 0x000000241c2c723c */ /* 0x048ff0000000182c */
[C---:B------:R-:W-:Y:S11]  /*88ae0*/  HMMA.16816.F32 R16, R28.reuse, R18, R20 ;  /* 0x000000121c10723c */ /* 0x040ff60000001814 */
[----:B------:R-:W-:Y:S04]  /*88af0*/  STL.64 [R1+0x9c0], R44 ;  /* 0x0009c02c01007387 */ /* 0x000fe80000100a00 */
[----:B------:R-:W-:Y:S04]  /*88b00*/  STL.64 [R1+0x9c8], R46 ;  /* 0x0009c82e01007387 */ /* 0x000fe80000100a00 */
[----:B------:R-:W-:Y:S04]  /*88b10*/  STL.64 [R1+0x50c0], R34 ;  /* 0x0050c02201007387 */ /* 0x000fe80000100a00 */
[----:B------:R0:W-:Y:S02]  /*88b20*/  STL.64 [R1+0x50b8], R32 ;  /* 0x0050b82001007387 */ /* 0x0001e40000100a00 */
[----:B0-----:R-:W-:-:S15]  /*88b30*/  HMMA.16816.F32 R32, R28, R38, R40 ;  /* 0x000000261c20723c */ /* 0x001fde0000001828 */
[----:B------:R-:W-:-:S04]  /*88b40*/  NOP ;  /* 0x0000000000007918 */ /* 0x000fc80000000000 */
[----:B------:R0:W-:Y:S04]  /*88b50*/  STL.64 [R1+0x980], R32 ;  /* 0x0009802001007387 */ /* 0x0001e80000100a00 */
[----:B------:R1:W-:Y:S04]  /*88b60*/  STL.64 [R1+0x988], R34 ;  /* 0x0009882201007387 */ /* 0x0003e80000100a00 */
[----:B------:R-:W-:Y:S04]  /*88b70*/  STL.64 [R1+0x960], R24 ;  /* 0x0009601801007387 */ /* 0x000fe80000100a00 */
[----:B------:R-:W-:Y:S01]  /*88b80*/  STL.64 [R1+0x968], R26 ;  /* 0x0009681a01007387 */ /* 0x000fe20000100a00 */
[C---:B--2---:R-:W-:Y:S08]  /*88b90*/  HMMA.16816.F32 R8, R28.reuse, R58, R8 ;  /* 0x0000003a1c08723c */ /* 0x044ff00000001808 */
[C---:B----4-:R-:W-:Y:S08]  /*88ba0*/  HMMA.16816.F32 R4, R28.reuse, R56, R4 ;  /* 0x000000381c04723c */ /* 0x050ff00000001804 */
[C---:B------:R-:W-:Y:S01]  /*88bb0*/  HMMA.16816.F32 R12, R28.reuse, R60, R12 ;  /* 0x0000003c1c0c723c */ /* 0x040fe2000000180c */
[----:B------:R-:W-:Y:S04]  /*88bc0*/  STL.64 [R1+0x4fd8], R60 ;  /* 0x004fd83c01007387 */ /* 0x000fe80000100a00 */
[----:B------:R-:W-:Y:S04]  /*88bd0*/  STL.64 [R1+0x950], R16 ;  /* 0x0009501001007387 */ /* 0x000fe80000100a00 */
[----:B------:R-:W-:Y:S10]  /*88be0*/  STL.64 [R1+0x958], R18 ;  /* 0x0009581201007387 */ /* 0x000ff40000100a00 */
[----:B------:R-:W-:Y:S04]  /*88bf0*/  STL.64 [R1+0x930], R12 ;  /* 0x0009300c01007387 */ /* 0x000fe80000100a00 */
[----:B------:R-:W-:Y:S04]  /*88c00*/  STL.64 [R1+0x938], R14 ;  /* 0x0009380e01007387 */ /* 0x000fe80000100a00 */
        /* <DEDUP_REMOVED lines=64> */
[----:B------:R-:W2:Y:S01]  /*89010*/  LDL.LU.64 R48, [R1+0x50a8] ;  /* 0x0050a80001307983 */ /* 0x000ea20000300a00 */
[C---:B---3--:R-:W-:Y:S03]  /*89020*/  HMMA.16816.F32 R4, R28.reuse, R2, R4 ;  /* 0x000000021c04723c */ /* 0x048fe60000001804 */
[----:B------:R-:W-:Y:S04]  /*89030*/  STL.64 [R1+0x4fb0], R54 ;  /* 0x004fb03601007387 */ /* 0x000fe80000100a00 */
[----:B------:R0:W-:Y:S04]  /*89040*/  STL.64 [R1+0x4fa8], R52 ;  /* 0x004fa83401007387 */ /* 0x0001e80000100a00 */
[----:B0-----:R-:W3:Y:S04]  /*89050*/  LDL.LU R52, [R1+0x820] ;  /* 0x0008200001347983 */ /* 0x001ee80000300800 */
        /* <DEDUP_REMOVED lines=8> */
[----:B------:R-:W3:Y:S04]  /*890e0*/  LDL.LU.64 R24, [R1+0x5098] ;  /* 0x0050980001187983 */ /* 0x000ee80000300a00 */
[----:B------:R-:W-:Y:S04]  /*890f0*/  STL.64 [R1+0x5038], R50 ;  /* 0x0050383201007387 */ /* 0x000fe80000100a00 */
[----:B--2---:R0:W-:Y:S04]  /*89100*/  STL.64 [R1+0x5030], R48 ;  /* 0x0050303001007387 */ /* 0x0041e80000100a00 */
[----:B0-----:R-:W2:Y:S04]  /*89110*/  LDL.LU R48, [R1+0x830] ;  /* 0x0008300001307983 */ /* 0x001ea80000300800 */
[----:B------:R-:W2:Y:S04]  /*89120*/  LDL.LU R49, [R1+0x834] ;  /* 0x0008340001317983 */ /* 0x000ea80000300800 */
[----:B------:R-:W2:Y:S04]  /*89130*/  LDL.LU R50, [R1+0x838] ;  /* 0x0008380001327983 */ /* 0x000ea80000300800 */
[----:B------:R-:W2:Y:S04]  /*89140*/  LDL.LU R51, [R1+0x83c] ;  /* 0x00083c0001337983 */ /* 0x000ea80000300800 */
        /* <DEDUP_REMOVED lines=38> */
[C---:B----4-:R-:W-:Y:S03]  /*893b0*/  HMMA.16816.F32 R4, R28.reuse, R14, R4 ;  /* 0x0000000e1c04723c */ /* 0x050fe60000001804 */
[----:B------:R-:W-:Y:S05]  /*893c0*/  STL.64 [R1+0x4fc0], R14 ;  /* 0x004fc00e01007387 */ /* 0x000fea0000100a00 */
[----:B--2---:R-:W-:-:S15]  /*893d0*/  HMMA.16816.F32 R8, R28, R12, R8 ;  /* 0x0000000c1c08723c */ /* 0x004fde0000001808 */
[----:B------:R-:W-:-:S04]  /*893e0*/  NOP ;  /* 0x0000000000007918 */ /* 0x000fc80000000000 */
[----:B------:R-:W-:Y:S04]  /*893f0*/  STL.64 [R1+0x860], R8 ;  /* 0x0008600801007387 */ /* 0x000fe80000100a00 */
[----:B------:R3:W-:Y:S04]  /*89400*/  STL.64 [R1+0x868], R10 ;  /* 0x0008680a01007387 */ /* 0x0007e80000100a00 */
[----:B------:R-:W-:Y:S04]  /*89410*/  STL.64 [R1+0x4fb8], R12 ;  /* 0x004fb80c01007387 */ /* 0x000fe80000100a00 */
[----:B------:R-:W-:Y:S01]  /*89420*/  STL.64 [R1+0x840], R4 ;  /* 0x0008400401007387 */ /* 0x000fe20000100a00 */
[C---:B---3--:R-:W-:Y:S03]  /*89430*/  HMMA.16816.F32 R8, R28.reuse, R16, R48 ;  /* 0x000000101c08723c */ /* 0x048fe60000001830 */
        /* <DEDUP_REMOVED lines=19> */
[----:B------:R-:W-:Y:S04]  /*89570*/  STL.64 [R1+0x7e0], R8 ;  /* 0x0007e00801007387 */ /* 0x000fe80000100a00 */
[----:B------:R0:W-:Y:S04]  /*89580*/  STL.64 [R1+0x7e8], R10 ;  /* 0x0007e80a01007387 */ /* 0x0001e80000100a00 */
[----:B------:R1:W-:Y:S04]  /*89590*/  STL.64 [R1+0x7d0], R4 ;  /* 0x0007d00401007387 */ /* 0x0003e80000100a00 */
[----:B------:R3:W-:Y:S04]  /*895a0*/  STL.64 [R1+0x7d8], R6 ;  /* 0x0007d80601007387 */ /* 0x0007e80000100a00 */
        /* <DEDUP_REMOVED lines=30> */
[----:B------:R-:W4:Y:S01]  /*89790*/  LDL.LU R0, [R1+0x19a4] ;  /* 0x0019a40001007983 */ /* 0x000f220000300800 */
[----:B------:R-:W-:-:S03]  /*897a0*/  IMAD.MOV.U32 R54, RZ, RZ, R32 ;  /* 0x000000ffff367224 */ /* 0x000fc600078e0020 */
[----:B------:R-:W4:Y:S01]  /*897b0*/  LDL.LU R56, [R1+0x6f0] ;  /* 0x0006f00001387983 */ /* 0x000f220000300800 */
[----:B------:R-:W-:-:S03]  /*897c0*/  IMAD.MOV.U32 R55, RZ, RZ, R33 ;  /* 0x000000ffff377224 */ /* 0x000fc600078e0021 */
[----:B------:R-:W4:Y:S04]  /*897d0*/  LDL.LU R57, [R1+0x6f4] ;  /* 0x0006f40001397983 */ /* 0x000f280000300800 */
[----:B------:R-:W4:Y:S04]  /*897e0*/  LDL.LU R58, [R1+0x6f8] ;  /* 0x0006f800013a7983 */ /* 0x000f280000300800 */
[----:B------:R-:W4:Y:S04]  /*897f0*/  LDL.LU R59, [R1+0x6fc] ;  /* 0x0006fc00013b7983 */ /* 0x000f280000300800 */
[----:B------:R-:W4:Y:S04]  /*89800*/  LDL.LU R32, [R1+0x5044] ;  /* 0x0050440001207983 */ /* 0x000f280000300800 */
[----:B------:R-:W4:Y:S04]  /*89810*/  LDL.LU R33, [R1+0x5040] ;  /* 0x0050400001217983 */ /* 0x000f280000300800 */
[----:B-1----:R-:W4:Y:S04]  /*89820*/  LDL.LU R4, [R1+0x720] ;  /* 0x0007200001047983 */ /* 0x002f280000300800 */
[----:B------:R-:W4:Y:S04]  /*89830*/  LDL.LU R5, [R1+0x724] ;  /* 0x0007240001057983 */ /* 0x000f280000300800 */
[----:B---3--:R-:W3:Y:S04]  /*89840*/  LDL.LU R6, [R1+0x728] ;  /* 0x0007280001067983 */ /* 0x008ee80000300800 */
[----:B------:R-:W3:Y:S04]  /*89850*/  LDL.LU R7, [R1+0x72c] ;  /* 0x00072c0001077983 */ /* 0x000ee80000300800 */
        /* <DEDUP_REMOVED lines=42> */
[----:B------:R-:W-:Y:S02]  /*89b00*/  IMAD R10, R10, 0x100, R19 ;  /* 0x000001000a0a7824 */ /* 0x000fe400078e0213 */
[----:B------:R-:W-:Y:S02]  /*89b10*/  IMAD R8, R52, 0x100, R11 ;  /* 0x0000010034087824 */ /* 0x000fe400078e020b */
[----:B------:R-:W-:Y:S01]  /*89b20*/  IMAD R0, R0, 0x100, R53 ;  /* 0x0000010000007824 */ /* 0x000fe200078e0235 */
[C---:B----4-:R-:W-:Y:S08]  /*89b30*/  HMMA.16816.F32 R12, R28.reuse, R48, R12 ;  /* 0x000000301c0c723c */ /* 0x050ff0000000180c */
[C---:B--2---:R-:W-:Y:S08]  /*89b40*/  HMMA.16816.F32 R20, R28.reuse, R46, R20 ;  /* 0x0000002e1c14723c */ /* 0x044ff00000001814 */
[C---:B---3--:R-:W-:Y:S08]  /*89b50*/  HMMA.16816.F32 R24, R28.reuse, R44, R24 ;  /* 0x0000002c1c18723c */ /* 0x048ff00000001818 */
[C---:B------:R-:W-:Y:S01]  /*89b60*/  HMMA.16816.F32 R32, R28.reuse, R42, R32 ;  /* 0x0000002a1c20723c */ /* 0x040fe20000001820 */
[----:B------:R-:W-:Y:S07]  /*89b70*/  STL.64 [R1+0x4f40], R42 ;  /* 0x004f402a01007387 */ /* 0x000fee0000100a00 */
[----:B------:R-:W-:Y:S01]  /*89b80*/  HMMA.16816.F32 R36, R28, R40, R36 ;  /* 0x000000281c24723c */ /* 0x000fe20000001824 */
[----:B------:R-:W-:-:S02]  /*89b90*/  F2FP.F16.E5M2.UNPACK_B R28, R10 ;  /* 0x0000000aff1c723e */ /* 0x000fc400020004ff */
[----:B------:R-:W-:Y:S02]  /*89ba0*/  F2FP.F16.E5M2.UNPACK_B R29, R9 ;  /* 0x00000009ff1d723e */ /* 0x000fe400020004ff */
[----:B------:R-:W-:Y:S02]  /*89bb0*/  F2FP.F16.E5M2.UNPACK_B R30, R8 ;  /* 0x00000008ff1e723e */ /* 0x000fe400020004ff */
[----:B------:R-:W-:-:S07]  /*89bc0*/  F2FP.F16.E5M2.UNPACK_B R31, R0 ;  /* 0x00000000ff1f723e */ /* 0x000fce00020004ff */
[C---:B------:R-:W-:Y:S05]  /*89bd0*/  HMMA.16816.F32 R8, R28.reuse, R54, R4 ;  /* 0x000000361c08723c */ /* 0x040fea0000001804 */
[----:B------:R-:W-:Y:S03]  /*89be0*/  STL.64 [R1+0x770], R36 ;  /* 0x0007702401007387 */ /* 0x000fe60000100a00 */
        /* <DEDUP_REMOVED lines=11> */
[----:B------:R-:W-:Y:S04]  /*89ca0*/  STL [R1+0x4f0c], R48 ;  /* 0x004f0c3001007387 */ /* 0x000fe80000100800 */
[----:B------:R2:W-:Y:S04]  /*89cb0*/  STL [R1+0x4f08], R49 ;  /* 0x004f083101007387 */ /* 0x0005e80000100800 */
[----:B------:R-:W-:Y:S04]  /*89cc0*/  STL.64 [R1+0x700], R12 ;  /* 0x0007000c01007387 */ /* 0x000fe80000100a00 */
[----:B------:R-:W-:Y:S04]  /*89cd0*/  STL.64 [R1+0x708], R14 ;  /* 0x0007080e01007387 */ /* 0x000fe80000100a00 */
[----:B------:R-:W-:Y:S04]  /*89ce0*/  STL.64 [R1+0x710], R8 ;  /* 0x0007100801007387 */ /* 0x000fe80000100a00 */
[----:B------:R-:W-:Y:S04]  /*89cf0*/  STL.64 [R1+0x718], R10 ;  /* 0x0007180a01007387 */ /* 0x000fe80000100a00 */
[----:B------:R-:W-:Y:S04]  /*89d00*/  STL.64 [R1+0x6f0], R4 ;  /* 0x0006f00401007387 */ /* 0x000fe80000100a00 */
[----:B------:R-:W-:Y:S04]  /*89d10*/  STL.64 [R1+0x6f8], R6 ;  /* 0x0006f80601007387 */ /* 0x000fe80000100a00 */
[----:B0-----:R-:W3:Y:S04]  /*89d20*/  LDL.LU R20, [R1+0x590] ;  /* 0x0005900001147983 */ /* 0x001ee80000300800 */
[----:B------:R-:W3:Y:S04]  /*89d30*/  LDL.LU R21, [R1+0x594] ;  /* 0x0005940001157983 */ /* 0x000ee80000300800 */
[----:B-1----:R-:W4:Y:S04]  /*89d40*/  LDL.LU R22, [R1+0x598] ;  /* 0x0005980001167983 */ /* 0x002f280000300800 */
[----:B------:R-:W4:Y:S01]  /*89d50*/  LDL.LU R23, [R1+0x59c] ;  /* 0x00059c0001177983 */ /* 0x000f220000300800 */
[----:B--2---:R-:W-:-:S02]  /*89d60*/  IMAD.MOV.U32 R49, RZ, RZ, R60 ;  /* 0x000000ffff317224 */ /* 0x004fc400078e003c */
[----:B------:R-:W-:Y:S01]  /*89d70*/  IMAD.MOV.U32 R0, RZ, RZ, R61 ;  /* 0x000000ffff007224 */ /* 0x000fe200078e003d */
        /* <DEDUP_REMOVED lines=22> */
[----:B------:R-:W2:Y:S04]  /*89ee0*/  LDL.LU.64 R60, [R1] ;  /* 0x00000000013c7983 */ /* 0x000ea80000300a00 */
        /* <DEDUP_REMOVED lines=28> */
[----:B------:R-:W-:Y:S04]  /*8a0b0*/  STL [R1+0x4f14], R0 ;  /* 0x004f140001007387 */ /* 0x000fe80000100800 */
[----:B------:R0:W-:Y:S04]  /*8a0c0*/  STL [R1+0x4f10], R49 ;  /* 0x004f103101007387 */ /* 0x0001e80000100800 */
[----:B0-----:R-:W3:Y:S01]  /*8a0d0*/  LDL.64 R48, [R1+0x8] ;  /* 0x0000080001307983 */ /* 0x001ee20000100a00 */
[----:B--2---:R-:W-:Y:S01]  /*8a0e0*/  HMMA.16816.F32 R16, R28, R60, R16 ;  /* 0x0000003c1c10723c */ /* 0x004fe20000001810 */
[----:B------:R-:W-:-:S07]  /*8a0f0*/  IMAD.MOV.U32 R0, RZ, RZ, R60 ;  /* 0x000000ffff007224 */ /* 0x000fce00078e003c */
[----:B---3--:R-:W-:Y:S01]  /*8a100*/  HMMA.16816.F32 R20, R28, R48, R20 ;  /* 0x000000301c14723c */ /* 0x008fe20000001814 */
[----:B------:R-:W-:Y:S02]  /*8a110*/  IMAD.MOV.U32 R48, RZ, RZ, R49 ;  /* 0x000000ffff307224 */ /* 0x000fe400078e0031 */
[----:B------:R-:W-:-:S15]  /*8a120*/  IMAD.MOV.U32 R49, RZ, RZ, R61 ;  /* 0x000000ffff317224 */ /* 0x000fde00078e003d */
[----:B------:R-:W-:Y:S01]  /*8a130*/  NOP ;  /* 0x0000000000007918 */ /* 0x000fe20000000000 */
        /* <DEDUP_REMOVED lines=8> */
[----:B------:R-:W2:Y:S02]  /*8a1c0*/  LDL.LU.64 R60, [R1+0x4fd8] ;  /* 0x004fd800013c7983 */ /* 0x000ea40000300a00 */
[----:B--2---:R-:W-:-:S15]  /*8a1d0*/  HMMA.16816.F32 R56, R28, R60, R56 ;  /* 0x0000003c1c38723c */ /* 0x004fde0000001838 */
[----:B------:R-:W-:-:S04]  /*8a1e0*/  NOP ;  /* 0x0000000000007918 */ /* 0x000fc80000000000 */
[----:B------:R-:W-:Y:S04]  /*8a1f0*/  STL.64 [R1+0x6b0], R56 ;  /* 0x0006b03801007387 */ /* 0x000fe80000100a00 */
[----:B------:R0:W-:Y:S04]  /*8a200*/  STL.64 [R1+0x6b8], R58 ;  /* 0x0006b83a01007387 */ /* 0x0001e80000100a00 */
[----:B0-----:R-:W2:Y:S04]  /*8a210*/  LDL.LU.64 R58, [R1+0x4fd0] ;  /* 0x004fd000013a7983 */ /* 0x001ea80000300a00 */
[----:B------:R-:W4:Y:S04]  /*8a220*/  LDL.LU.64 R56, [R1+0x4fc8] ;  /* 0x004fc80001387983 */ /* 0x000f280000300a00 */
[----:B------:R-:W-:Y:S04]  /*8a230*/  STL [R1+0x4ef0], R60 ;  /* 0x004ef03c01007387 */ /* 0x000fe80000100800 */
[----:B------:R-:W-:Y:S01]  /*8a240*/  STL [R1+0x4eec], R61 ;  /* 0x004eec3d01007387 */ /* 0x000fe20000100800 */
[C---:B--2---:R-:W-:Y:S08]  /*8a250*/  HMMA.16816.F32 R12, R28.reuse, R58, R12 ;  /* 0x0000003a1c0c723c */ /* 0x044ff0000000180c */
[C---:B----4-:R-:W-:Y:S11]  /*8a260*/  HMMA.16816.F32 R52, R28.reuse, R56, R52 ;  /* 0x000000381c34723c */ /* 0x050ff60000001834 */
        /* <DEDUP_REMOVED lines=29> */
[----:B------:R-:W4:Y:S04]  /*8a440*/  LDL.LU R55, [R1+0x62c] ;  /* 0x00062c0001377983 */ /* 0x000f280000300800 */
[----:B------:R-:W-:Y:S04]  /*8a450*/  STL [R1+0x4ef4], R51 ;  /* 0x004ef43301007387 */ /* 0x000fe80000100800 */
[----:B------:R-:W-:Y:S01]  /*8a460*/  STL [R1+0x4f80], R50 ;  /* 0x004f803201007387 */ /* 0x000fe20000100800 */
[C---:B---3--:R-:W-:Y:S08]  /*8a470*/  HMMA.16816.F32 R36, R28.reuse, R8, R36 ;  /* 0x000000081c24723c */ /* 0x048ff00000001824 */
[C---:B--2---:R-:W-:Y:S08]  /*8a480*/  HMMA.16816.F32 R44, R28.reuse, R4, R44 ;  /* 0x000000041c2c723c */ /* 0x044ff0000000182c */
[----:B----4-:R-:W-:-:S15]  /*8a490*/  HMMA.16816.F32 R52, R28, R50, R52 ;  /* 0x000000321c34723c */ /* 0x010fde0000001834 */
[----:B------:R-:W-:-:S04]  /*8a4a0*/  NOP ;  /* 0x0000000000007918 */ /* 0x000fc80000000000 */
[----:B------:R-:W-:Y:S04]  /*8a4b0*/  STL.64 [R1+0x640], R52 ;  /* 0x0006403401007387 */ /* 0x000fe80000100a00 */
[----:B------:R-:W-:Y:S04]  /*8a4c0*/  STL.64 [R1+0x648], R54 ;  /* 0x0006483601007387 */ /* 0x000fe80000100a00 */
[----:B------:R0:W-:Y:S02]  /*8a4d0*/  STL.64 [R1+0x4f78], R48 ;  /* 0x004f783001007387 */ /* 0x0001e40000100a00 */
[C---:B0-----:R-:W-:Y:S08]  /*8a4e0*/  HMMA.16816.F32 R48, R28.reuse, R2, R56 ;  /* 0x000000021c30723c */ /* 0x041ff00000001838 */
[C---:B------:R-:W-:Y:S11]  /*8a4f0*/  HMMA.16816.F32 R40, R28.reuse, R6, R40 ;  /* 0x000000061c28723c */ /* 0x040ff60000001828 */
        /* <DEDUP_REMOVED lines=9> */
[----:B------:R-:W-:Y:S04]  /*8a590*/  STL.64 [R1+0x4eb0], R10 ;  /* 0x004eb00a01007387 */ /* 0x000fe80000100a00 */
[----:B------:R-:W-:Y:S04]  /*8a5a0*/  STL.64 [R1+0x600], R36 ;  /* 0x0006002401007387 */ /* 0x000fe80000100a00 */
[----:B------:R-:W-:Y:S04]  /*8a5b0*/  STL.64 [R1+0x608], R38 ;  /* 0x0006082601007387 */ /* 0x000fe80000100a00 */
[----:B------:R0:W-:Y:S04]  /*8a5c0*/  STL.64 [R1+0x4ea8], R8 ;  /* 0x004ea80801007387 */ /* 0x0001e80000100a00 */
[----:B------:R-:W-:Y:S04]  /*8a5d0*/  STL.64 [R1+0x5f0], R4 ;  /* 0x0005f00401007387 */ /* 0x000fe80000100a00 */
[----:B------:R1:W-:Y:S01]  /*8a5e0*/  STL.64 [R1+0x5f8], R6 ;  /* 0x0005f80601007387 */ /* 0x0003e20000100a00 */
[C---:B0-----:R-:W-:Y:S03]  /*8a5f0*/  HMMA.16816.F32 R8, R28.reuse, R12, R24 ;  /* 0x0000000c1c08723c */ /* 0x041fe60000001818 */
[----:B------:R-:W2:Y:S05]  /*8a600*/  LDL.LU R52, [R1+0x460] ;  /* 0x0004600001347983 */ /* 0x000eaa0000300800 */
[C---:B-1----:R-:W-:Y:S11]  /*8a610*/  HMMA.16816.F32 R4, R28.reuse, R14, R20 ;  /* 0x0000000e1c04723c */ /* 0x042ff60000001814 */
        /* <DEDUP_REMOVED lines=60> */
[----:B0-----:R-:W2:Y:S04]  /*8a9e0*/  LDL.LU R50, [R1+0x4f80] ;  /* 0x004f800001327983 */ /* 0x001ea80000300800 */
[----:B------:R-:W4:Y:S04]  /*8a9f0*/  LDL.LU.64 R48, [R1+0x4f78] ;  /* 0x004f780001307983 */ /* 0x000f280000300a00 */
[----:B------:R-:W-:Y:S04]  /*8aa00*/  STL.64 [R1+0x5b0], R20 ;  /* 0x0005b01401007387 */ /* 0x000fe80000100a00 */
[----:B------:R0:W-:Y:S04]  /*8aa10*/  STL.64 [R1+0x5b8], R22 ;  /* 0x0005b81601007387 */ /* 0x0001e80000100a00 */
[----:B0-----:R-:W3:Y:S04]  /*8aa20*/  LDL.LU.64 R22, [R1+0x4f70] ;  /* 0x004f700001167983 */ /* 0x001ee80000300a00 */
[----:B------:R-:W2:Y:S04]  /*8aa30*/  LDL.LU.64 R20, [R1+0x4f68] ;  /* 0x004f680001147983 */ /* 0x000ea80000300a00 */
        /* <DEDUP_REMOVED lines=46> */
[C---:B---3--:R-:W-:Y:S08]  /*8ad20*/  HMMA.16816.F32 R24, R28.reuse, R34, R24 ;  /* 0x000000221c18723c */ /* 0x048ff00000001818 */
[C---:B------:R-:W-:Y:S01]  /*8ad30*/  HMMA.16816.F32 R12, R28.reuse, R40, R12 ;  /* 0x000000281c0c723c */ /* 0x040fe2000000180c */
[----:B------:R-:W-:Y:S07]  /*8ad40*/  STL.64 [R1+0x4df0], R34 ;  /* 0x004df02201007387 */ /* 0x000fee0000100a00 */
[C---:B------:R-:W-:Y:S01]  /*8ad50*/  HMMA.16816.F32 R8, R28.reuse, R42, R8 ;  /* 0x0000002a1c08723c */ /* 0x040fe20000001808 */
[----:B------:R-:W-:Y:S04]  /*8ad60*/  STL.64 [R1+0x4de8], R32 ;  /* 0x004de82001007387 */ /* 0x000fe80000100a00 */
        /* <DEDUP_REMOVED lines=18> */
[----:B------:R-:W-:Y:S01]  /*8ae90*/  HMMA.16816.F32 R4, R28, R46, R52 ;  /* 0x0000002e1c04723c */ /* 0x000fe20000001834 */
[----:B------:R-:W-:Y:S10]  /*8aea0*/  STL.64 [R1+0x4e20], R46 ;  /* 0x004e202e01007387 */ /* 0x000ff40000100a00 */
[----:B------:R-:W-:Y:S04]  /*8aeb0*/  STL.64 [R1+0x4e0], R8 ;  /* 0x0004e00801007387 */ /* 0x000fe80000100a00 */
[----:B------:R-:W-:Y:S04]  /*8aec0*/  STL.64 [R1+0x4e8], R10 ;  /* 0x0004e80a01007387 */ /* 0x000fe80000100a00 */
[----:B------:R0:W-:Y:S04]  /*8aed0*/  STL.64 [R1+0x4e18], R44 ;  /* 0x004e182c01007387 */ /* 0x0001e80000100a00 */
[----:B------:R1:W-:Y:S04]  /*8aee0*/  STL.64 [R1+0x4d0], R4 ;  /* 0x0004d00401007387 */ /* 0x0003e80000100a00 */
[----:B------:R2:W-:Y:S04]  /*8aef0*/  STL.64 [R1+0x4d8], R6 ;  /* 0x0004d80601007387 */ /* 0x0005e80000100a00 */
        /* <DEDUP_REMOVED lines=9> */
[----:B------:R-:W4:Y:S04]  /*8af90*/  LDL.LU R35, [R1+0x32c] ;  /* 0x00032c0001237983 */ /* 0x000f280000300800 */
[----:B----4-:R-:W-:Y:S04]  /*8afa0*/  STL.64 [R1+0x4ed0], R34 ;  /* 0x004ed02201007387 */ /* 0x010fe80000100a00 */
[----:B---3--:R3:W-:Y:S04]  /*8afb0*/  STL.64 [R1+0x4ec8], R32 ;  /* 0x004ec82001007387 */ /* 0x0087e80000100a00 */
[----:B0-----:R-:W4:Y:S04]  /*8afc0*/  LDL.LU R44, [R1+0x3a0] ;  /* 0x0003a000012c7983 */ /* 0x001f280000300800 */
[----:B------:R-:W4:Y:S04]  /*8afd0*/  LDL.LU R45, [R1+0x3a4] ;  /* 0x0003a400012d7983 */ /* 0x000f280000300800 */
[----:B------:R-:W2:Y:S04]  /*8afe0*/  LDL.LU R46, [R1+0x3a8] ;  /* 0x0003a800012e7983 */ /* 0x000ea80000300800 */
[----:B------:R-:W2:Y:S01]  /*8aff0*/  LDL.LU R47, [R1+0x3ac] ;  /* 0x0003ac00012f7983 */ /* 0x000ea20000300800 */
[----:B------:R-:W-:-:S02]  /*8b000*/  IMAD.MOV.U32 R54, RZ, RZ, R0 ;  /* 0x000000ffff367224 */ /* 0x000fc400078e0000 */
[----:B------:R-:W-:Y:S01]  /*8b010*/  IMAD.MOV.U32 R55, RZ, RZ, R49 ;  /* 0x000000ffff377224 */ /* 0x000fe200078e0031 */
[----:B--2---:R-:W-:Y:S04]  /*8b020*/  STL.64 [R1+0x4ee0], R46 ;  /* 0x004ee02e01007387 */ /* 0x004fe80000100a00 */
[----:B----4-:R-:W-:Y:S04]  /*8b030*/  STL.64 [R1+0x4ed8], R44 ;  /* 0x004ed82c01007387 */ /* 0x010fe80000100a00 */
[----:B------:R-:W2:Y:S04]  /*8b040*/  LDL.LU R0, [R1+0x4f14] ;  /* 0x004f140001007983 */ /* 0x000ea80000300800 */
[----:B------:R-:W4:Y:S04]  /*8b050*/  LDL.LU R49, [R1+0x4f10] ;  /* 0x004f100001317983 */ /* 0x000f280000300800 */
[----:B-1----:R-:W2:Y:S04]  /*8b060*/  LDL.LU R4, [R1+0x3e0] ;  /* 0x0003e00001047983 */ /* 0x002ea80000300800 */
[----:B------:R-:W2:Y:S04]  /*8b070*/  LDL.LU R5, [R1+0x3e4] ;  /* 0x0003e40001057983 */ /* 0x000ea80000300800 */
[----:B------:R-:W2:Y:S04]  /*8b080*/  LDL.LU R6, [R1+0x3e8] ;  /* 0x0003e80001067983 */ /* 0x000ea80000300800 */
[----:B------:R-:W2:Y:S01]  /*8b090*/  LDL.LU R7, [R1+0x3ec] ;  /* 0x0003ec0001077983 */ /* 0x000ea20000300800 */
[----:B------:R-:W-:-:S02]  /*8b0a0*/  IMAD.MOV.U32 R53, RZ, RZ, R48 ;  /* 0x000000ffff357224 */ /* 0x000fc400078e0030 */
[----:B------:R-:W-:Y:S02]  /*8b0b0*/  IMAD R51, R57, 0x100, R56 ;  /* 0x0000010039337824 */ /* 0x000fe400078e0238 */
[----:B------:R-:W-:Y:S02]  /*8b0c0*/  IMAD R60, R60, 0x100, R58 ;  /* 0x000001003c3c7824 */ /* 0x000fe400078e023a */
[----:B------:R-:W-:Y:S01]  /*8b0d0*/  IMAD R61, R61, 0x100, R59 ;  /* 0x000001003d3d7824 */ /* 0x000fe200078e023b */
[----:B--2---:R-:W-:Y:S04]  /*8b0e0*/  STL.64 [R1+0x4f00], R6 ;  /* 0x004f000601007387 */ /* 0x004fe80000100a00 */
[----:B------:R0:W-:Y:S04]  /*8b0f0*/  STL.64 [R1+0x4ef8], R4 ;  /* 0x004ef80401007387 */ /* 0x0001e80000100a00 */
[----:B------:R-:W2:Y:S04]  /*8b100*/  LDL.LU R52, [R1+0x8] ;  /* 0x0000080001347983 */ /* 0x000ea80000300800 */
[----:B------:R-:W2:Y:S04]  /*8b110*/  LDL.LU R48, [R1+0x4f0c] ;  /* 0x004f0c0001307983 */ /* 0x000ea80000300800 */
        /* <DEDUP_REMOVED lines=8> */
[----:B0-----:R-:W2:Y:S04]  /*8b1a0*/  LDL.LU R4, [R1+0x450] ;  /* 0x0004500001047983 */ /* 0x001ea80000300800 */
[----:B------:R-:W2:Y:S04]  /*8b1b0*/  LDL.LU R5, [R1+0x454] ;  /* 0x0004540001057983 */ /* 0x000ea80000300800 */
[----:B------:R-:W2:Y:S01]  /*8b1c0*/  LDL.LU R6, [R1+0x458] ;  /* 0x0004580001067983 */ /* 0x000ea20000300800 */
[----:B----4-:R-:W-:-:S03]  /*8b1d0*/  IMAD.MOV.U32 R18, RZ, RZ, R49 ;  /* 0x000000ffff127224 */ /* 0x010fc600078e0031 */
[----:B------:R-:W2:Y:S01]  /*8b1e0*/  LDL.LU R7, [R1+0x45c] ;  /* 0x00045c0001077983 */ /* 0x000ea20000300800 */
[----:B------:R-:W-:-:S03]  /*8b1f0*/  IMAD.MOV.U32 R19, RZ, RZ, R0 ;  /* 0x000000ffff137224 */ /* 0x000fc600078e0000 */
        /* <DEDUP_REMOVED lines=32> */
[----:B----4-:R-:W-:-:S03]  /*8b400*/  IMAD R0, R0, 0x100, R49 ;  /* 0x0000010000007824 */ /* 0x010fc600078e0231 */
[----:B------:R-:W2:Y:S02]  /*8b410*/  LDL.LU R49, [R1+0x4f08] ;  /* 0x004f080001317983 */ /* 0x000ea40000300800 */
[----:B--2---:R-:W-:Y:S02]  /*8b420*/  HMMA.16816.F32 R28, R28, R48, R4 ;  /* 0x000000301c1c723c */ /* 0x004fe40000001804 */
[----:B------:R-:W2:Y:S04]  /*8b430*/  LDL.LU.64 R6, [R1+0x4f00] ;  /* 0x004f000001067983 */ /* 0x000ea80000300a00 */
[----:B------:R-:W2:-:S13]  /*8b440*/  LDL.LU.64 R4, [R1+0x4ef8] ;  /* 0x004ef80001047983 */ /* 0x000e9a0000300a00 */
[----:B------:R0:W-:Y:S04]  /*8b450*/  STL.64 [R1+0x4c0], R28 ;  /* 0x0004c01c01007387 */ /* 0x0001e80000100a00 */
[----:B------:R1:W-:Y:S01]  /*8b460*/  STL.64 [R1+0x4c8], R30 ;  /* 0x0004c81e01007387 */ /* 0x0003e20000100a00 */
[----:B0-----:R-:W-:Y:S02]  /*8b470*/  F2FP.F16.E5M2.UNPACK_B R28, R51 ;  /* 0x00000033ff1c723e */ /* 0x001fe400020004ff */
[----:B------:R-:W-:Y:S01]  /*8b480*/  F2FP.F16.E5M2.UNPACK_B R29, R60 ;  /* 0x0000003cff1d723e */ /* 0x000fe200020004ff */
[----:B------:R-:W4:Y:S04]  /*8b490*/  LDL.LU R51, [R1+0x4ef4] ;  /* 0x004ef40001337983 */ /* 0x000f280000300800 */
[----:B------:R-:W4:Y:S01]  /*8b4a0*/  LDL.LU R60, [R1+0x4ef0] ;  /* 0x004ef000013c7983 */ /* 0x000f220000300800 */
[----:B-1----:R-:W-:-:S03]  /*8b4b0*/  F2FP.F16.E5M2.UNPACK_B R30, R61 ;  /* 0x0000003dff1e723e */ /* 0x002fc600020004ff */
[----:B------:R-:W4:Y:S01]  /*8b4c0*/  LDL.LU R61, [R1+0x4eec] ;  /* 0x004eec00013d7983 */ /* 0x000f220000300800 */
[----:B------:R-:W-:-:S03]  /*8b4d0*/  F2FP.F16.E5M2.UNPACK_B R31, R0 ;  /* 0x00000000ff1f723e */ /* 0x000fc600020004ff */
[----:B------:R-:W4:Y:S04]  /*8b4e0*/  LDL.LU R0, [R1+0x4ee8] ;  /* 0x004ee80001007983 */ /* 0x000f280000300800 */
[C---:B------:R-:W-:Y:S08]  /*8b4f0*/  HMMA.16816.F32 R44, R28.reuse, R16, R44 ;  /* 0x000000101c2c723c */ /* 0x040ff0000000182c */
[C---:B---3--:R-:W-:Y:S08]  /*8b500*/  HMMA.16816.F32 R16, R28.reuse, R18, R32 ;  /* 0x000000121c10723c */ /* 0x048ff00000001820 */
[C---:B------:R-:W-:Y:S03]  /*8b510*/  HMMA.16816.F32 R8, R28.reuse, R52, R8 ;  /* 0x000000341c08723c */ /* 0x040fe60000001808 */
        /* <DEDUP_REMOVED lines=9> */
[----:B------:R-:W3:Y:S04]  /*8b5b0*/  LDL.LU.64 R16, [R1+0x4eb8] ;  /* 0x004eb80001107983 */ /* 0x000ee80000300a00 */
[----:B------:R-:W-:Y:S04]  /*8b5c0*/  STL.64 [R1+0x480], R8 ;  /* 0x0004800801007387 */ /* 0x000fe80000100a00 */
[----:B------:R0:W-:Y:S04]  /*8b5d0*/  STL.64 [R1+0x488], R10 ;  /* 0x0004880a01007387 */ /* 0x0001e80000100a00 */
[----:B0-----:R-:W3:Y:S04]  /*8b5e0*/  LDL.LU.64 R10, [R1+0x4eb0] ;  /* 0x004eb000010a7983 */ /* 0x001ee80000300a00 */
[----:B------:R-:W3:Y:S01]  /*8b5f0*/  LDL.LU.64 R8, [R1+0x4ea8] ;  /* 0x004ea80001087983 */ /* 0x000ee20000300a00 */
[----:B--2---:R-:W-:Y:S03]  /*8b600*/  HMMA.16816.F32 R52, R28, R54, R4 ;  /* 0x000000361c34723c */ /* 0x004fe60000001804 */
[----:B------:R-:W2:Y:S04]  /*8b610*/  LDL.LU.64 R6, [R1+0x4ea0] ;  /* 0x004ea00001067983 */ /* 0x000ea80000300a00 */
[----:B------:R-:W2:-:S12]  /*8b620*/  LDL.LU.64 R4, [R1+0x4e98] ;  /* 0x004e980001047983 */ /* 0x000e980000300a00 */
[----:B------:R-:W-:Y:S01]  /*8b630*/  STL.64 [R1+0x460], R52 ;  /* 0x0004603401007387 */ /* 0x000fe20000100a00 */
[C---:B----4-:R-:W-:Y:S03]  /*8b640*/  HMMA.16816.F32 R56, R28.reuse, R60, R56 ;  /* 0x0000003c1c38723c */ /* 0x050fe60000001838 */
[----:B------:R0:W-:Y:S04]  /*8b650*/  STL.64 [R1+0x468], R54 ;  /* 0x0004683601007387 */ /* 0x0001e80000100a00 */
[----:B0-----:R-:W4:Y:S04]  /*8b660*/  LDL.LU.64 R54, [R1+0x4e90] ;  /* 0x004e900001367983 */ /* 0x001f280000300a00 */
[----:B------:R-:W2:Y:S08]  /*8b670*/  LDL.LU.64 R52, [R1+0x4e88] ;  /* 0x004e880001347983 */ /* 0x000eb00000300a00 */
[----:B------:R-:W-:Y:S04]  /*8b680*/  STL.64 [R1+0x450], R56 ;  /* 0x0004503801007387 */ /* 0x000fe80000100a00 */
[----:B------:R0:W-:Y:S04]  /*8b690*/  STL.64 [R1+0x458], R58 ;  /* 0x0004583a01007387 */ /* 0x0001e80000100a00 */
[----:B0-----:R-:W3:Y:S04]  /*8b6a0*/  LDL.LU.64 R58, [R1+0x4e80] ;  /* 0x004e8000013a7983 */ /* 0x001ee80000300a00 */
[----:B------:R-:W2:Y:S04]  /*8b6b0*/  LDL.LU.64 R56, [R1+0x4e78] ;  /* 0x004e780001387983 */ /* 0x000ea80000300a00 */
[----:B------:R-:W2:Y:S04]  /*8b6c0*/  LDL.LU R60, [R1+0x41c8] ;  /* 0x0041c800013c7983 */ /* 0x000ea80000300800 */
[----:B------:R-:W4:Y:S01]  /*8b6d0*/  LDL.LU R61, [R1+0x41c4] ;  /* 0x0041c400013d7983 */ /* 0x000f220000300800 */
[C---:B---3--:R-:W-:Y:S03]  /*8b6e0*/  HMMA.16816.F32 R44, R28.reuse, R58, R44 ;  /* 0x0000003a1c2c723c */ /* 0x048fe6000000182c */
[----:B------:R-:W3:Y:S04]  /*8b6f0*/  LDL.LU R58, [R1+0x41c0] ;  /* 0x0041c000013a7983 */ /* 0x000ee80000300800 */
[----:B------:R-:W3:Y:S01]  /*8b700*/  LDL.LU R59, [R1+0x19cc] ;  /* 0x0019cc00013b7983 */ /* 0x000ee20000300800 */
[C---:B--2---:R-:W-:Y:S08]  /*8b710*/  HMMA.16816.F32 R40, R28.reuse, R56, R40 ;  /* 0x000000381c28723c */ /* 0x044ff00000001828 */
[C---:B----4-:R-:W-:Y:S08]  /*8b720*/  HMMA.16816.F32 R36, R28.reuse, R54, R36 ;  /* 0x000000361c24723c */ /* 0x050ff00000001824 */
[C---:B------:R-:W-:Y:S01]  /*8b730*/  HMMA.16816.F32 R32, R28.reuse, R52, R32 ;  /* 0x000000341c20723c */ /* 0x040fe20000001820 */
[----:B------:R-:W-:Y:S04]  /*8b740*/  STL.64 [R1+0x430], R44 ;  /* 0x0004302c01007387 */ /* 0x000fe80000100a00 */
[----:B------:R-:W-:Y:S04]  /*8b750*/  STL.64 [R1+0x438], R46 ;  /* 0x0004382e01007387 */ /* 0x000fe80000100a00 */
[----:B---3--:R-:W-:Y:S04]  /*8b760*/  STL.64 [R1+0x4e38], R58 ;  /* 0x004e383a01007387 */ /* 0x008fe80000100a00 */
        /* <DEDUP_REMOVED lines=8> */
[----:B------:R-:W3:Y:S04]  /*8b7f0*/  LDL.LU R54, [R1+0x48] ;  /* 0x0000480001367983 */ /* 0x000ee80000300800 */
[----:B------:R-:W3:Y:S01]  /*8b800*/  LDL.LU R55, [R1+0x4c] ;  /* 0x00004c0001377983 */ /* 0x000ee20000300800 */
[C---:B------:R-:W-:Y:S08]  /*8b810*/  HMMA.16816.F32 R24, R28.reuse, R50, R24 ;  /* 0x000000321c18723c */ /* 0x040ff00000001818 */
[C---:B------:R-:W-:Y:S08]  /*8b820*/  HMMA.16816.F32 R20, R28.reuse, R2, R20 ;  /* 0x000000021c14723c */ /* 0x040ff00000001814 */
[C---:B------:R-:W-:Y:S08]  /*8b830*/  HMMA.16816.F32 R16, R28.reuse, R4, R16 ;  /* 0x000000041c10723c */ /* 0x040ff00000001810 */
[C---:B------:R-:W-:Y:S01]  /*8b840*/  HMMA.16816.F32 R4, R28.reuse, R6, R12 ;  /* 0x000000061c04723c */ /* 0x040fe2000000180c */
[----:B---3--:R-:W-:Y:S04]  /*8b850*/  STL.64 [R1+0x4e58], R54 ;  /* 0x004e583601007387 */ /* 0x008fe80000100a00 */
[----:B--2---:R-:W-:Y:S04]  /*8b860*/  STL.64 [R1+0x4e50], R52 ;  /* 0x004e503401007387 */ /* 0x004fe80000100a00 */
[----:B------:R-:W-:Y:S04]  /*8b870*/  STL.64 [R1+0x4e70], R48 ;  /* 0x004e703001007387 */ /* 0x000fe80000100a00 */
[----:B------:R-:W-:Y:S04]  /*8b880*/  STL.64 [R1+0x3d0], R24 ;  /* 0x0003d01801007387 */ /* 0x000fe80000100a00 */
[----:B------:R-:W-:Y:S04]  /*8b890*/  STL.64 [R1+0x3d8], R26 ;  /* 0x0003d81a01007387 */ /* 0x000fe80000100a00 */
[----:B------:R2:W-:Y:S04]  /*8b8a0*/  STL.64 [R1+0x3b0], R20 ;  /* 0x0003b01401007387 */ /* 0x0005e80000100a00 */
[----:B------:R3:W-:Y:S04]  /*8b8b0*/  STL.64 [R1+0x3b8], R22 ;  /* 0x0003b81601007387 */ /* 0x0007e80000100a00 */
[----:B0-----:R-:W4:Y:S04]  /*8b8c0*/  LDL.LU R32, [R1+0x170] ;  /* 0x0001700001207983 */ /* 0x001f280000300800 */
[----:B------:R0:W-:Y:S04]  /*8b8d0*/  STL.64 [R1+0x3a0], R16 ;  /* 0x0003a01001007387 */ /* 0x0001e80000100a00 */
[----:B------:R0:W-:Y:S04]  /*8b8e0*/  STL.64 [R1+0x3a8], R18 ;  /* 0x0003a81201007387 */ /* 0x0001e80000100a00 */
[----:B------:R0:W-:Y:S04]  /*8b8f0*/  STL.64 [R1+0x380], R4 ;  /* 0x0003800401007387 */ /* 0x0001e80000100a00 */
[----:B------:R0:W-:Y:S04]  /*8b900*/  STL.64 [R1+0x388], R6 ;  /* 0x0003880601007387 */ /* 0x0001e80000100a00 */
[----:B------:R-:W4:Y:S04]  /*8b910*/  LDL.LU R33, [R1+0x174] ;  /* 0x0001740001217983 */ /* 0x000f280000300800 */
[----:B-1----:R-:W4:Y:S04]  /*8b920*/  LDL.LU R34, [R1+0x178] ;  /* 0x0001780001227983 */ /* 0x002f280000300800 */
[----:B------:R-:W4:Y:S04]  /*8b930*/  LDL.LU R35, [R1+0x17c] ;  /* 0x00017c0001237983 */ /* 0x000f280000300800 */
[----:B--2---:R-:W2:Y:S04]  /*8b940*/  LDL.LU R20, [R1+0x200] ;  /* 0x0002000001147983 */ /* 0x004ea80000300800 */
[----:B------:R-:W2:Y:S04]  /*8b950*/  LDL.LU R21, [R1+0x204] ;  /* 0x0002040001157983 */ /* 0x000ea80000300800 */
[----:B---3--:R-:W2:Y:S04]  /*8b960*/  LDL.LU R22, [R1+0x208] ;  /* 0x0002080001167983 */ /* 0x008ea80000300800 */
[----:B------:R-:W2:Y:S04]  /*8b970*/  LDL.LU R23, [R1+0x20c] ;  /* 0x00020c0001177983 */ /* 0x000ea80000300800 */
[----:B------:R-:W3:Y:S04]  /*8b980*/  LDL.LU R12, [R1+0x280] ;  /* 0x00028000010c7983 */ /* 0x000ee80000300800 */
[----:B------:R-:W3:Y:S04]  /*8b990*/  LDL.LU R13, [R1+0x284] ;  /* 0x00028400010d7983 */ /* 0x000ee80000300800 */
[----:B------:R-:W3:Y:S04]  /*8b9a0*/  LDL.LU R14, [R1+0x288] ;  /* 0x00028800010e7983 */ /* 0x000ee80000300800 */
[----:B------:R-:W3:Y:S04]  /*8b9b0*/  LDL.LU R15, [R1+0x28c] ;  /* 0x00028c00010f7983 */ /* 0x000ee80000300800 */
[----:B------:R-:W2:Y:S04]  /*8b9c0*/  LDL.LU R48, [R1+0x290] ;  /* 0x0002900001307983 */ /* 0x000ea80000300800 */
[----:B------:R-:W2:Y:S04]  /*8b9d0*/  LDL.LU R49, [R1+0x294] ;  /* 0x0002940001317983 */ /* 0x000ea80000300800 */
[----:B------:R-:W2:Y:S04]  /*8b9e0*/  LDL.LU R50, [R1+0x298] ;  /* 0x0002980001327983 */ /* 0x000ea80000300800 */
[----:B------:R-:W2:Y:S04]  /*8b9f0*/  LDL.LU R51, [R1+0x29c] ;  /* 0x00029c0001337983 */ /* 0x000ea80000300800 */
[----:B0-----:R-:W3:Y:S04]  /*8ba00*/  LDL.LU R16, [R1+0x240] ;  /* 0x0002400001107983 */ /* 0x001ee80000300800 */
        /* <DEDUP_REMOVED lines=31> */
[C---:B--2---:R-:W-:Y:S08]  /*8bc00*/  HMMA.16816.F32 R48, R28.reuse, R8, R48 ;  /* 0x000000081c30723c */ /* 0x044ff00000001830 */
[C---:B---3--:R-:W-:Y:S11]  /*8bc10*/  HMMA.16816.F32 R8, R28.reuse, R10, R12 ;  /* 0x0000000a1c08723c */ /* 0x048ff6000000180c */
[----:B------:R0:W-:Y:S04]  /*8bc20*/  STL.64 [R1+0x360], R48 ;  /* 0x0003603001007387 */ /* 0x0001e80000100a00 */
[----:B------:R-:W-:Y:S04]  /*8bc30*/  STL.64 [R1+0x368], R50 ;  /* 0x0003683201007387 */ /* 0x000fe80000100a00 */
[----:B0-----:R-:W2:Y:S04]  /*8bc40*/  LDL.LU.64 R48, [R1+0x4e70] ;  /* 0x004e700001307983 */ /* 0x001ea80000300a00 */
[----:B------:R-:W3:Y:S04]  /*8bc50*/  LDL.LU.64 R14, [R1+0x4e68] ;  /* 0x004e6800010e7983 */ /* 0x000ee80000300a00 */
[----:B------:R-:W4:Y:S04]  /*8bc60*/  LDL.LU.64 R12, [R1+0x4e60] ;  /* 0x004e6000010c7983 */ /* 0x000f280000300a00 */
[----:B------:R0:W-:Y:S04]  /*8bc70*/  STL.64 [R1+0x350], R8 ;  /* 0x0003500801007387 */ /* 0x0001e80000100a00 */
[----:B------:R1:W-:Y:S04]  /*8bc80*/  STL.64 [R1+0x358], R10 ;  /* 0x0003580a01007387 */ /* 0x0003e80000100a00 */
[----:B0-----:R-:W2:Y:S04]  /*8bc90*/  LDL.LU R8, [R1+0x90] ;  /* 0x0000900001087983 */ /* 0x001ea80000300800 */
[----:B------:R-:W2:Y:S04]  /*8bca0*/  LDL.LU R9, [R1+0x94] ;  /* 0x0000940001097983 */ /* 0x000ea80000300800 */
[----:B-1----:R-:W2:Y:S04]  /*8bcb0*/  LDL.LU R10, [R1+0x98] ;  /* 0x00009800010a7983 */ /* 0x002ea80000300800 */
[----:B------:R-:W2:Y:S01]  /*8bcc0*/  LDL.LU R11, [R1+0x9c] ;  /* 0x00009c00010b7983 */ /* 0x000ea20000300800 */
[C---:B----4-:R-:W-:Y:S08]  /*8bcd0*/  HMMA.16816.F32 R52, R28.reuse, R12, R52 ;  /* 0x0000000c1c34723c */ /* 0x050ff00000001834 */
[C---:B---3--:R-:W-:Y:S11]  /*8bce0*/  HMMA.16816.F32 R12, R28.reuse, R14, R16 ;  /* 0x0000000e1c0c723c */ /* 0x048ff60000001810 */
[----:B------:R-:W-:Y:S04]  /*8bcf0*/  STL.64 [R1+0x330], R52 ;  /* 0x0003303401007387 */ /* 0x000fe80000100a00 */
[----:B------:R0:W-:Y:S04]  /*8bd00*/  STL.64 [R1+0x338], R54 ;  /* 0x0003383601007387 */ /* 0x0001e80000100a00 */
[----:B0-----:R-:W3:Y:S04]  /*8bd10*/  LDL.LU.64 R54, [R1+0x4e58] ;  /* 0x004e580001367983 */ /* 0x001ee80000300a00 */
[----:B------:R-:W3:Y:S04]  /*8bd20*/  LDL.LU.64 R52, [R1+0x4e50] ;  /* 0x004e500001347983 */ /* 0x000ee80000300a00 */
[----:B------:R-:W4:Y:S04]  /*8bd30*/  LDL.LU.64 R18, [R1+0x4e48] ;  /* 0x004e480001127983 */ /* 0x000f280000300a00 */
        /* <DEDUP_REMOVED lines=8> */
[C---:B----4-:R-:W-:Y:S11]  /*8bdc0*/  HMMA.16816.F32 R16, R28.reuse, R18, R20 ;  /* 0x000000121c10723c */ /* 0x050ff60000001814 */
[----:B------:R-:W-:Y:S04]  /*8bdd0*/  STL.64 [R1+0x300], R56 ;  /* 0x0003003801007387 */ /* 0x000fe80000100a00 */
[----:B------:R0:W-:Y:S04]  /*8bde0*/  STL.64 [R1+0x308], R58 ;  /* 0x0003083a01007387 */ /* 0x0001e80000100a00 */
[----:B0-----:R-:W2:Y:S04]  /*8bdf0*/  LDL.LU.64 R58, [R1+0x4e38] ;  /* 0x004e3800013a7983 */ /* 0x001ea80000300a00 */
        /* <DEDUP_REMOVED lines=36> */
[----:B--2---:R-:W-:-:S15]  /*8c040*/  HMMA.16816.F32 R36, R28, R32, R36 ;  /* 0x000000201c24723c */ /* 0x004fde0000001824 */
[----:B------:R-:W-:-:S04]  /*8c050*/  NOP ;  /* 0x0000000000007918 */ /* 0x000fc80000000000 */
[----:B------:R-:W-:Y:S04]  /*8c060*/  STL.64 [R1+0x260], R36 ;  /* 0x0002602401007387 */ /* 0x000fe80000100a00 */
[----:B------:R0:W-:Y:S04]  /*8c070*/  STL.64 [R1+0x268], R38 ;  /* 0x0002682601007387 */ /* 0x0001e80000100a00 */
[----:B0-----:R-:W2:Y:S04]  /*8c080*/  LDL.LU.64 R38, [R1+0x4de0] ;  /* 0x004de00001267983 */ /* 0x001ea80000300a00 */
[----:B------:R-:W2:Y:S01]  /*8c090*/  LDL.LU.64 R36, [R1+0x4dd8] ;  /* 0x004dd80001247983 */ /* 0x000ea20000300a00 */
[----:B---3--:R-:W-:-:S15]  /*8c0a0*/  HMMA.16816.F32 R32, R28, R34, R24 ;  /* 0x000000221c20723c */ /* 0x008fde0000001818 */
[----:B------:R-:W-:-:S04]  /*8c0b0*/  NOP ;  /* 0x0000000000007918 */ /* 0x000fc80000000000 */
[----:B------:R0:W-:Y:S04]  /*8c0c0*/  STL.64 [R1+0x210], R32 ;  /* 0x0002102001007387 */ /* 0x0001e80000100a00 */
[----:B------:R1:W-:Y:S01]  /*8c0d0*/  STL.64 [R1+0x218], R34 ;  /* 0x0002182201007387 */ /* 0x0003e20000100a00 */
[----:B------:R-:W-:Y:S02]  /*8c0e0*/  IMAD R2, R59, 0x100, R58 ;  /* 0x000001003b027824 */ /* 0x000fe400078e023a */
[----:B------:R-:W-:Y:S01]  /*8c0f0*/  IMAD R3, R61, 0x100, R60 ;  /* 0x000001003d037824 */ /* 0x000fe200078e023c */
[C---:B--2---:R-:W-:Y:S08]  /*8c100*/  HMMA.16816.F32 R24, R28.reuse, R36, R20 ;  /* 0x000000241c18723c */ /* 0x044ff00000001814 */
[C---:B------:R-:W-:Y:S08]  /*8c110*/  HMMA.16816.F32 R20, R28.reuse, R38, R16 ;  /* 0x000000261c14723c */ /* 0x040ff00000001810 */
[C---:B------:R-:W-:Y:S08]  /*8c120*/  HMMA.16816.F32 R16, R28.reuse, R40, R12 ;  /* 0x000000281c10723c */ /* 0x040ff0000000180c */
[C---:B------:R-:W-:Y:S08]  /*8c130*/  HMMA.16816.F32 R12, R28.reuse, R42, R8 ;  /* 0x0000002a1c0c723c */ /* 0x040ff00000001808 */
[C---:B----4-:R-:W-:Y:S08]  /*8c140*/  HMMA.16816.F32 R8, R28.reuse, R44, R4 ;  /* 0x0000002c1c08723c */ /* 0x050ff00000001804 */
[----:B------:R-:W-:Y:S01]  /*8c150*/  HMMA.16816.F32 R4, R28, R46, R52 ;  /* 0x0000002e1c04723c */ /* 0x000fe20000001834 */
        /* <DEDUP_REMOVED lines=12> */
[----:B0-----:R-:W4:Y:S04]  /*8c220*/  LDL.LU R32, [R1+0x30] ;  /* 0x0000300001207983 */ /* 0x001f280000300800 */
[----:B------:R-:W4:Y:S04]  /*8c230*/  LDL.LU R33, [R1+0x34] ;  /* 0x0000340001217983 */ /* 0x000f280000300800 */
[----:B-1----:R-:W4:Y:S04]  /*8c240*/  LDL.LU R34, [R1+0x38] ;  /* 0x0000380001227983 */ /* 0x002f280000300800 */
[----:B------:R-:W4:Y:S04]  /*8c250*/  LDL.LU R35, [R1+0x3c] ;  /* 0x00003c0001237983 */ /* 0x000f280000300800 */
[----:B--2---:R-:W2:Y:S04]  /*8c260*/  LDL.LU R24, [R1+0x41d0] ;  /* 0x0041d00001187983 */ /* 0x004ea80000300800 */
[----:B---3--:R-:W2:Y:S04]  /*8c270*/  LDL.LU R4, [R1+0x41cc] ;  /* 0x0041cc0001047983 */ /* 0x008ea80000300800 */
        /* <DEDUP_REMOVED lines=33> */
[----:B------:R-:W-:Y:S01]  /*8c490*/  HMMA.16816.F32 R32, R28, R48, R32 ;  /* 0x000000301c20723c */ /* 0x000fe20000001820 */
[----:B------:R-:W-:Y:S02]  /*8c4a0*/  F2FP.F16.E5M2.UNPACK_B R28, R2 ;  /* 0x00000002ff1c723e */ /* 0x000fe400020004ff */
[----:B------:R-:W-:Y:S01]  /*8c4b0*/  F2FP.F16.E5M2.UNPACK_B R29, R3 ;  /* 0x00000003ff1d723e */ /* 0x000fe200020004ff */
[----:B--2---:R-:W-:Y:S02]  /*8c4c0*/  IMAD R4, R4, 0x100, R24 ;  /* 0x0000010004047824 */ /* 0x004fe400078e0218 */
[----:B---3--:R-:W-:Y:S02]  /*8c4d0*/  IMAD R5, R59, 0x100, R5 ;  /* 0x000001003b057824 */ /* 0x008fe400078e0205 */
[----:B------:R-:W2:Y:S01]  /*8c4e0*/  LDL.LU R59, [R1+0xd74] ;  /* 0x000d7400013b7983 */ /* 0x000ea20000300800 */
[----:B------:R-:W-:-:S02]  /*8c4f0*/  F2FP.F16.E5M2.UNPACK_B R30, R4 ;  /* 0x00000004ff1e723e */ /* 0x000fc400020004ff */
[----:B------:R-:W-:Y:S02]  /*8c500*/  F2FP.F16.E5M2.UNPACK_B R31, R5 ;  /* 0x00000005ff1f723e */ /* 0x000fe400020004ff */
[----:B----4-:R-:W-:Y:S02]  /*8c510*/  F2FP.F16.E5M2.UNPACK_B R6, R6.H1 ;  /* 0x00000006ff06723e */ /* 0x010fe400030004ff */
[----:B------:R-:W-:Y:S02]  /*8c520*/  F2FP.F16.E5M2.UNPACK_B R7, R7.H1 ;  /* 0x00000007ff07723e */ /* 0x000fe400030004ff */
[----:B------:R-:W-:Y:S02]  /*8c530*/  F2FP.F16.E5M2.UNPACK_B R2, R25.H1 ;  /* 0x00000019ff02723e */ /* 0x000fe400030004ff */
[----:B------:R-:W-:-:S03]  /*8c540*/  F2FP.F16.E5M2.UNPACK_B R3, R50.H1 ;  /* 0x00000032ff03723e */ /* 0x000fc600030004ff */
[C---:B------:R-:W-:Y:S08]  /*8c550*/  HMMA.16816.F32 R20, R28.reuse, R6, R20 ;  /* 0x000000061c14723c */ /* 0x040ff00000001814 */
[----:B------:R-:W-:Y:S01]  /*8c560*/  HMMA.16816.F32 R16, R28, R2, R16 ;  /* 0x000000021c10723c */ /* 0x000fe20000001810 */
[----:B------:R-:W-:Y:S04]  /*8c570*/  STL.64 [R1+0x30], R32 ;  /* 0x0000302001007387 */ /* 0x000fe80000100a00 */
[----:B------:R-:W-:Y:S04]  /*8c580*/  STL.64 [R1+0x38], R34 ;  /* 0x0000382201007387 */ /* 0x000fe80000100a00 */
[----:B------:R-:W-:Y:S01]  /*8c590*/  STL.64 [R1+0x18], R6 ;  /* 0x0000180601007387 */ /* 0x000fe20000100a00 */
[----:B------:R-:W-:-:S02]  /*8c5a0*/  IMAD.MOV.U32 R47, RZ, RZ, R2 ;  /* 0x000000ffff2f7224 */ /* 0x000fc400078e0002 */
[----:B------:R-:W-:Y:S01]  /*8c5b0*/  IMAD.MOV.U32 R46, RZ, RZ, R3 ;  /* 0x000000ffff2e7224 */ /* 0x000fe200078e0003 */
[----:B------:R-:W-:Y:S02]  /*8c5c0*/  F2FP.F16.E5M2.UNPACK_B R5, R51.H1 ;  /* 0x00000033ff05723e */ /* 0x000fe400030004ff */
[----:B------:R-:W-:Y:S01]  /*8c5d0*/  F2FP.F16.E5M2.UNPACK_B R4, R0.H1 ;  /* 0x00000000ff04723e */ /* 0x000fe200030004ff */
[----:B------:R-:W-:Y:S04]  /*8c5e0*/  STL.64 [R1+0x50], R20 ;  /* 0x0000501401007387 */ /* 0x000fe80000100a00 */
[----:B------:R-:W-:Y:S04]  /*8c5f0*/  STL.64 [R1+0x58], R22 ;  /* 0x0000581601007387 */ /* 0x000fe80000100a00 */
[----:B------:R-:W-:Y:S01]  /*8c600*/  STL.64 [R1+0x10], R2 ;  /* 0x0000100201007387 */ /* 0x000fe20000100a00 */
[----:B------:R-:W-:-:S03]  /*8c610*/  IMAD.MOV.U32 R0, RZ, RZ, R19 ;  /* 0x000000ffff007224 */ /* 0x000fc600078e0013 */
[----:B------:R-:W-:Y:S04]  /*8c620*/  STL.64 [R1+0x60], R16 ;  /* 0x0000601001007387 */ /* 0x000fe80000100a00 */
[----:B------:R-:W-:Y:S04]  /*8c630*/  STL [R1+0x68], R18 ;  /* 0x0000681201007387 */ /* 0x000fe80000100800 */
[----:B------:R-:W-:Y:S04]  /*8c640*/  STL [R1+0x8], R4 ;  /* 0x0000080401007387 */ /* 0x000fe80000100800 */
[----:B------:R-:W-:Y:S04]  /*8c650*/  STL.64 [R1+0x4db8], R46 ;  /* 0x004db82e01007387 */ /* 0x000fe80000100a00 */
[----:B------:R-:W-:Y:S04]  /*8c660*/  STL [R1+0x4b90], R0 ;  /* 0x004b900001007387 */ /* 0x000fe80000100800 */
[----:B------:R0:W-:Y:S02]  /*8c670*/  STL [R1+0xc], R5 ;  /* 0x00000c0501007387 */ /* 0x0001e40000100800 */
[----:B0-----:R-:W-:Y:S01]  /*8c680*/  HMMA.16816.F32 R4, R28, R4, R12 ;  /* 0x000000041c04723c */ /* 0x001fe2000000180c */
[----:B------:R-:W-:-:S02]  /*8c690*/  F2FP.F16.E5M2.UNPACK_B R2, R56.H1 ;  /* 0x00000038ff02723e */ /* 0x000fc400030004ff */
[----:B------:R-:W-:Y:S02]  /*8c6a0*/  F2FP.F16.E5M2.UNPACK_B R3, R57.H1 ;  /* 0x00000039ff03723e */ /* 0x000fe400030004ff */
[----:B------:R-:W-:-:S14]  /*8c6b0*/  F2FP.F16.E5M2.UNPACK_B R60, R60.H1 ;  /* 0x0000003cff3c723e */ /* 0x000fdc00030004ff */
[----:B------:R-:W-:Y:S04]  /*8c6c0*/  STL.64 [R1+0x80], R4 ;  /* 0x0000800401007387 */ /* 0x000fe80000100a00 */
[----:B------:R0:W-:Y:S02]  /*8c6d0*/  STL.64 [R1+0x88], R6 ;  /* 0x0000880601007387 */ /* 0x0001e40000100a00 */
[----:B0-----:R-:W-:Y:S01]  /*8c6e0*/  HMMA.16816.F32 R4, R28, R2, R8 ;  /* 0x000000021c04723c */ /* 0x001fe20000001808 */
[----:B------:R-:W-:Y:S01]  /*8c6f0*/  F2FP.F16.E5M2.UNPACK_B R61, R61.H1 ;  /* 0x0000003dff3d723e */ /* 0x000fe200030004ff */
[----:B------:R-:W-:-:S15]  /*8c700*/  STL.64 [R1], R2 ;  /* 0x0000000201007387 */ /* 0x000fde0000100a00 */
[----:B------:R-:W-:Y:S02]  /*8c710*/  NOP ;  /* 0x0000000000007918 */ /* 0x000fe40000000000 */
[----:B------:R-:W-:Y:S04]  /*8c720*/  STL.64 [R1+0x90], R4 ;  /* 0x0000900401007387 */ /* 0x000fe80000100a00 */
[----:B------:R0:W-:Y:S02]  /*8c730*/  STL.64 [R1+0x98], R6 ;  /* 0x0000980601007387 */ /* 0x0001e40000100a00 */
[----:B0-----:R-:W-:Y:S02]  /*8c740*/  HMMA.16816.F32 R4, R28, R60, R52 ;  /* 0x0000003c1c04723c */ /* 0x001fe40000001834 */
[----:B------:R-:W-:Y:S04]  /*8c750*/  STL [R1+0x4d78], R60 ;  /* 0x004d783c01007387 */ /* 0x000fe80000100800 */
[----:B------:R-:W-:-:S13]  /*8c760*/  STL [R1+0x4d60], R61 ;  /* 0x004d603d01007387 */ /* 0x000fda0000100800 */
[----:B------:R-:W-:Y:S04]  /*8c770*/  STL.64 [R1+0xa0], R4 ;  /* 0x0000a00401007387 */ /* 0x000fe80000100a00 */
[----:B------:R-:W-:Y:S04]  /*8c780*/  STL.64 [R1+0xa8], R6 ;  /* 0x0000a80601007387 */ /* 0x000fe80000100a00 */
[----:B------:R-:W3:Y:S04]  /*8c790*/  LDL.LU R16, [R1+0x1b0] ;  /* 0x0001b00001107983 */ /* 0x000ee80000300800 */
[----:B------:R-:W3:Y:S04]  /*8c7a0*/  LDL.LU R17, [R1+0x1b4] ;  /* 0x0001b40001117983 */ /* 0x000ee80000300800 */
[----:B------:R-:W4:Y:S04]  /*8c7b0*/  LDL.LU R18, [R1+0x1b8] ;  /* 0x0001b80001127983 */ /* 0x000f280000300800 */
[----:B------:R-:W4:Y:S04]  /*8c7c0*/  LDL.LU R19, [R1+0x1bc] ;  /* 0x0001bc0001137983 */ /* 0x000f280000300800 */
[----:B----4-:R-:W-:Y:S04]  /*8c7d0*/  STL.64 [R1+0x4dc8], R18 ;  /* 0x004dc81201007387 */ /* 0x010fe80000100a00 */
[----:B---3--:R0:W-:Y:S04]  /*8c7e0*/  STL.64 [R1+0x4dc0], R16 ;  /* 0x004dc01001007387 */ /* 0x0081e80000100a00 */
        /* <DEDUP_REMOVED lines=8> */
[----:B0-----:R-:W3:Y:S04]  /*8c870*/  LDL.LU R16, [R1+0x120] ;  /* 0x0001200001107983 */ /* 0x001ee80000300800 */
[----:B------:R-:W3:Y:S04]  /*8c880*/  LDL.LU R17, [R1+0x124] ;  /* 0x0001240001117983 */ /* 0x000ee80000300800 */
[----:B------:R-:W3:Y:S04]  /*8c890*/  LDL.LU R18, [R1+0x128] ;  /* 0x0001280001127983 */ /* 0x000ee80000300800 */
[----:B------:R-:W3:Y:S04]  /*8c8a0*/  LDL.LU R19, [R1+0x12c] ;  /* 0x00012c0001137983 */ /* 0x000ee80000300800 */
[----:B------:R-:W4:Y:S04]  /*8c8b0*/  LDL.LU R56, [R1+0xf10] ;  /* 0x000f100001387983 */ /* 0x000f280000300800 */
[----:B------:R-:W4:Y:S04]  /*8c8c0*/  LDL.LU R57, [R1+0xf14] ;  /* 0x000f140001397983 */ /* 0x000f280000300800 */
[----:B------:R-:W4:Y:S04]  /*8c8d0*/  LDL.LU R54, [R1+0xf00] ;  /* 0x000f000001367983 */ /* 0x000f280000300800 */
[----:B------:R-:W4:Y:S04]  /*8c8e0*/  LDL.LU R40, [R1+0x140] ;  /* 0x0001400001287983 */ /* 0x000f280000300800 */
[----:B------:R-:W4:Y:S01]  /*8c8f0*/  LDL.LU R41, [R1+0x144] ;  /* 0x0001440001297983 */ /* 0x000f220000300800 */
[----:B------:R-:W-:-:S02]  /*8c900*/  F2FP.F16.E5M2.UNPACK_B R58, R58.H1 ;  /* 0x0000003aff3a723e */ /* 0x000fc400030004ff */
[----:B--2---:R-:W-:Y:S01]  /*8c910*/  F2FP.F16.E5M2.UNPACK_B R59, R59.H1 ;  /* 0x0000003bff3b723e */ /* 0x004fe200030004ff */
        /* <DEDUP_REMOVED lines=31> */
[----:B------:R-:W3:Y:S01]  /*8cb10*/  LDL.LU.64 R16, [R1+0x4dc0] ;  /* 0x004dc00001107983 */ /* 0x000ee20000300a00 */
[----:B----4-:R-:W-:-:S02]  /*8cb20*/  F2FP.F16.E5M2.UNPACK_B R56, R56.H1 ;  /* 0x00000038ff38723e */ /* 0x010fc400030004ff */
[----:B------:R-:W-:Y:S02]  /*8cb30*/  F2FP.F16.E5M2.UNPACK_B R57, R57.H1 ;  /* 0x00000039ff39723e */ /* 0x000fe400030004ff */
[----:B------:R-:W-:Y:S02]  /*8cb40*/  F2FP.F16.E5M2.UNPACK_B R54, R54.H1 ;  /* 0x00000036ff36723e */ /* 0x000fe400030004ff */
[----:B--2---:R-:W-:Y:S02]  /*8cb50*/  F2FP.F16.E5M2.UNPACK_B R55, R55.H1 ;  /* 0x00000037ff37723e */ /* 0x004fe400030004ff */
[----:B------:R-:W-:Y:S02]  /*8cb60*/  F2FP.F16.E5M2.UNPACK_B R52, R52.H1 ;  /* 0x00000034ff34723e */ /* 0x000fe400030004ff */
[----:B------:R-:W-:Y:S01]  /*8cb70*/  F2FP.F16.E5M2.UNPACK_B R53, R53.H1 ;  /* 0x00000035ff35723e */ /* 0x000fe200030004ff */
[C---:B------:R-:W-:Y:S08]  /*8cb80*/  HMMA.16816.F32 R44, R28.reuse, R56, R44 ;  /* 0x000000381c2c723c */ /* 0x040ff0000000182c */
[----:B------:R-:W-:Y:S01]  /*8cb90*/  HMMA.16816.F32 R40, R28, R54, R40 ;  /* 0x000000361c28723c */ /* 0x000fe20000001828 */
[----:B------:R-:W-:-:S02]  /*8cba0*/  F2FP.F16.E5M2.UNPACK_B R50, R50.H1 ;  /* 0x00000032ff32723e */ /* 0x000fc400030004ff */
[----:B------:R-:W-:Y:S01]  /*8cbb0*/  F2FP.F16.E5M2.UNPACK_B R51, R51.H1 ;  /* 0x00000033ff33723e */ /* 0x000fe200030004ff */
[----:B------:R-:W-:Y:S02]  /*8cbc0*/  IMAD.MOV.U32 R48, RZ, RZ, R2 ;  /* 0x000000ffff307224 */ /* 0x000fe400078e0002 */
[----:B------:R-:W-:Y:S01]  /*8cbd0*/  IMAD.MOV.U32 R0, RZ, RZ, R3 ;  /* 0x000000ffff007224 */ /* 0x000fe200078e0003 */
[----:B------:R-:W-:Y:S02]  /*8cbe0*/  F2FP.F16.E5M2.UNPACK_B R2, R33.H1 ;  /* 0x00000021ff02723e */ /* 0x000fe400030004ff */
[----:B------:R-:W-:Y:S01]  /*8cbf0*/  F2FP.F16.E5M2.UNPACK_B R3, R10.H1 ;  /* 0x0000000aff03723e */ /* 0x000fe200030004ff */
[----:B------:R-:W-:Y:S01]  /*8cc00*/  HMMA.16816.F32 R36, R28, R52, R36 ;  /* 0x000000341c24723c */ /* 0x000fe20000001824 */
[----:B------:R-:W-:Y:S02]  /*8cc10*/  F2FP.F16.E5M2.UNPACK_B R4, R11.H1 ;  /* 0x0000000bff04723e */ /* 0x000fe400030004ff */
[----:B------:R-:W-:-:S05]  /*8cc20*/  F2FP.F16.E5M2.UNPACK_B R5, R8.H1 ;  /* 0x00000008ff05723e */ /* 0x000fca00030004ff */
[----:B------:R-:W-:Y:S01]  /*8cc30*/  HMMA.16816.F32 R24, R28, R50, R24 ;  /* 0x000000321c18723c */ /* 0x000fe20000001818 */
[----:B------:R-:W-:Y:S02]  /*8cc40*/  F2FP.F16.E5M2.UNPACK_B R6, R6.H1 ;  /* 0x00000006ff06723e */ /* 0x000fe400030004ff */
[----:B------:R-:W-:-:S05]  /*8cc50*/  F2FP.F16.E5M2.UNPACK_B R7, R7.H1 ;  /* 0x00000007ff07723e */ /* 0x000fca00030004ff */
[C---:B------:R-:W-:Y:S01]  /*8cc60*/  HMMA.16816.F32 R20, R28.reuse, R2, R20 ;  /* 0x000000021c14723c */ /* 0x040fe20000001814 */
[----:B------:R-:W-:Y:S04]  /*8cc70*/  STL.64 [R1+0x4d70], R58 ;  /* 0x004d703a01007387 */ /* 0x000fe80000100a00 */
[----:B------:R-:W-:Y:S03]  /*8cc80*/  STL.64 [R1+0x4d68], R56 ;  /* 0x004d683801007387 */ /* 0x000fe60000100a00 */
[C---:B------:R-:W-:Y:S01]  /*8cc90*/  HMMA.16816.F32 R12, R28.reuse, R6, R12 ;  /* 0x000000061c0c723c */ /* 0x040fe2000000180c */
[----:B------:R-:W-:Y:S04]  /*8cca0*/  STL.64 [R1+0xd0], R44 ;  /* 0x0000d02c01007387 */ /* 0x000fe80000100a00 */
[----:B------:R-:W-:Y:S04]  /*8ccb0*/  STL.64 [R1+0xd8], R46 ;  /* 0x0000d82e01007387 */ /* 0x000fe80000100a00 */
[----:B------:R-:W-:Y:S04]  /*8ccc0*/  STL [R1+0x4d80], R54 ;  /* 0x004d803601007387 */ /* 0x000fe80000100800 */
[----:B------:R-:W-:Y:S04]  /*8ccd0*/  STL [R1+0x4d7c], R55 ;  /* 0x004d7c3701007387 */ /* 0x000fe80000100800 */
[----:B------:R0:W-:Y:S04]  /*8cce0*/  STL.64 [R1+0xe0], R40 ;  /* 0x0000e02801007387 */ /* 0x0001e80000100a00 */
[----:B------:R1:W-:Y:S04]  /*8ccf0*/  STL.64 [R1+0xe8], R42 ;  /* 0x0000e82a01007387 */ /* 0x0003e80000100a00 */
[----:B------:R-:W-:Y:S04]  /*8cd00*/  STL [R1+0x4d84], R53 ;  /* 0x004d843501007387 */ /* 0x000fe80000100800 */
[----:B------:R2:W-:Y:S04]  /*8cd10*/  STL [R1+0x4da8], R52 ;  /* 0x004da83401007387 */ /* 0x0005e80000100800 */
[----:B------:R-:W-:Y:S04]  /*8cd20*/  STL.64 [R1+0xf0], R36 ;  /* 0x0000f02401007387 */ /* 0x000fe80000100a00 */
[----:B------:R-:W-:Y:S04]  /*8cd30*/  STL.64 [R1+0xf8], R38 ;  /* 0x0000f82601007387 */ /* 0x000fe80000100a00 */
[----:B------:R-:W-:Y:S04]  /*8cd40*/  STL.64 [R1+0x4db0], R50 ;  /* 0x004db03201007387 */ /* 0x000fe80000100a00 */
[----:B------:R-:W-:Y:S04]  /*8cd50*/  STL [R1+0x4dac], R48 ;  /* 0x004dac3001007387 */ /* 0x000fe80000100800 */
[----:B------:R-:W-:Y:S04]  /*8cd60*/  STL.64 [R1+0x100], R24 ;  /* 0x0001001801007387 */ /* 0x000fe80000100a00 */
[----:B------:R-:W-:Y:S04]  /*8cd70*/  STL.64 [R1+0x108], R26 ;  /* 0x0001081a01007387 */ /* 0x000fe80000100a00 */
[----:B------:R-:W-:Y:S04]  /*8cd80*/  STL.64 [R1+0x120], R20 ;  /* 0x0001201401007387 */ /* 0x000fe80000100a00 */
[----:B------:R-:W-:Y:S01]  /*8cd90*/  STL.64 [R1+0x128], R22 ;  /* 0x0001281601007387 */ /* 0x000fe20000100a00 */
[----:B------:R-:W-:Y:S01]  /*8cda0*/  F2FP.F16.E5M2.UNPACK_B R8, R9.H1 ;  /* 0x00000009ff08723e */ /* 0x000fe200030004ff */
[----:B---3--:R-:W-:-:S15]  /*8cdb0*/  HMMA.16816.F32 R16, R28, R4, R16 ;  /* 0x000000041c10723c */ /* 0x008fde0000001810 */
[----:B------:R-:W-:-:S04]  /*8cdc0*/  NOP ;  /* 0x0000000000007918 */ /* 0x000fc80000000000 */
[----:B------:R-:W-:Y:S04]  /*8cdd0*/  STL.64 [R1+0x130], R16 ;  /* 0x0001301001007387 */ /* 0x000fe80000100a00 */
[----:B------:R-:W-:Y:S04]  /*8cde0*/  STL.64 [R1+0x138], R18 ;  /* 0x0001381201007387 */ /* 0x000fe80000100a00 */
[----:B------:R-:W3:Y:S04]  /*8cdf0*/  LDL.LU R32, [R1+0x340] ;  /* 0x0003400001207983 */ /* 0x000ee80000300800 */
        /* <DEDUP_REMOVED lines=53> */
[----:B------:R-:W-:-:S03]  /*8d150*/  F2FP.F16.E5M2.UNPACK_B R11, R11.H1 ;  /* 0x0000000bff0b723e */ /* 0x000fc600030004ff */
[----:B------:R-:W-:Y:S01]  /*8d160*/  HMMA.16816.F32 R44, R28, R8, R44 ;  /* 0x000000081c2c723c */ /* 0x000fe2000000182c */
[----:B----4-:R-:W-:Y:S02]  /*8d170*/  F2FP.F16.E5M2.UNPACK_B R12, R12.H1 ;  /* 0x0000000cff0c723e */ /* 0x010fe400030004ff */
[----:B------:R-:W-:-:S15]  /*8d180*/  F2FP.F16.E5M2.UNPACK_B R13, R13.H1 ;  /* 0x0000000dff0d723e */ /* 0x000fde00030004ff */
[----:B------:R-:W-:Y:S01]  /*8d190*/  NOP ;  /* 0x0000000000007918 */ /* 0x000fe20000000000 */
[----:B------:R-:W-:Y:S04]  /*8d1a0*/  STL.64 [R1+0x150], R44 ;  /* 0x0001502c01007387 */ /* 0x000fe80000100a00 */
[----:B------:R0:W-:Y:S04]  /*8d1b0*/  STL.64 [R1+0x158], R46 ;  /* 0x0001582e01007387 */ /* 0x0001e80000100a00 */
[----:B0-----:R-:W2:Y:S01]  /*8d1c0*/  LDL.LU.64 R46, [R1+0x4db8] ;  /* 0x004db800012e7983 */ /* 0x001ea20000300a00 */
[----:B------:R-:W-:Y:S03]  /*8d1d0*/  HMMA.16816.F32 R4, R28, R10, R4 ;  /* 0x0000000a1c04723c */ /* 0x000fe60000001804 */
[----:B------:R-:W-:Y:S04]  /*8d1e0*/  STL.64 [R1+0x4d08], R10 ;  /* 0x004d080a01007387 */ /* 0x000fe80000100a00 */
[----:B------:R-:W-:Y:S01]  /*8d1f0*/  STL.64 [R1+0x4d00], R8 ;  /* 0x004d000801007387 */ /* 0x000fe20000100a00 */
[----:B------:R-:W-:-:S11]  /*8d200*/  F2FP.F16.E5M2.UNPACK_B R14, R14.H1 ;  /* 0x0000000eff0e723e */ /* 0x000fd600030004ff */
[----:B------:R-:W-:Y:S04]  /*8d210*/  STL.64 [R1+0x160], R4 ;  /* 0x0001600401007387 */ /* 0x000fe80000100a00 */
[----:B------:R0:W-:Y:S02]  /*8d220*/  STL.64 [R1+0x168], R6 ;  /* 0x0001680601007387 */ /* 0x0001e40000100a00 */
[----:B0-----:R-:W-:Y:S01]  /*8d230*/  HMMA.16816.F32 R4, R28, R12, R48 ;  /* 0x0000000c1c04723c */ /* 0x001fe20000001830 */
[----:B------:R-:W-:Y:S02]  /*8d240*/  F2FP.F16.E5M2.UNPACK_B R15, R15.H1 ;  /* 0x0000000fff0f723e */ /* 0x000fe400030004ff */
[----:B------:R-:W-:Y:S02]  /*8d250*/  F2FP.F16.E5M2.UNPACK_B R16, R16.H1 ;  /* 0x00000010ff10723e */ /* 0x000fe400030004ff */
[----:B------:R-:W-:-:S14]  /*8d260*/  F2FP.F16.E5M2.UNPACK_B R17, R17.H1 ;  /* 0x00000011ff11723e */ /* 0x000fdc00030004ff */
[----:B------:R-:W-:Y:S04]  /*8d270*/  STL.64 [R1+0x180], R4 ;  /* 0x0001800401007387 */ /* 0x000fe80000100a00 */
[----:B------:R0:W-:Y:S02]  /*8d280*/  STL.64 [R1+0x188], R6 ;  /* 0x0001880601007387 */ /* 0x0001e40000100a00 */
[----:B0-----:R-:W-:Y:S02]  /*8d290*/  HMMA.16816.F32 R4, R28, R14, R52 ;  /* 0x0000000e1c04723c */ /* 0x001fe40000001834 */
[----:B------:R-:W-:Y:S04]  /*8d2a0*/  STL.64 [R1+0x4ce8], R14 ;  /* 0x004ce80e01007387 */ /* 0x000fe80000100a00 */
[----:B------:R-:W-:Y:S01]  /*8d2b0*/  STL.64 [R1+0x4ce0], R12 ;  /* 0x004ce00c01007387 */ /* 0x000fe20000100a00 */
[----:B------:R-:W-:-:S12]  /*8d2c0*/  F2FP.F16.E5M2.UNPACK_B R18, R18.H1 ;  /* 0x00000012ff12723e */ /* 0x000fd800030004ff */
        /* <DEDUP_REMOVED lines=15> */
[----:B------:R-:W-:-:S15]  /*8d3c0*/  F2FP.F16.E5M2.UNPACK_B R23, R23.H1 ;  /* 0x00000017ff17723e */ /* 0x000fde00030004ff */
[----:B------:R-:W-:-:S03]  /*8d3d0*/  NOP ;  /* 0x0000000000007918 */ /* 0x000fc60000000000 */
        /* <DEDUP_REMOVED lines=44> */
[----:B------:R-:W4:Y:S04]  /*8d6a0*/  LDL.LU R5, [R1+0x474] ;  /* 0x0004740001057983 */ /* 0x000f280000300800 */
[----:B-1----:R-:W4:Y:S04]  /*8d6b0*/  LDL.LU R6, [R1+0x478] ;  /* 0x0004780001067983 */ /* 0x002f280000300800 */
        /* <DEDUP_REMOVED lines=10> */
[----:B------:R-:W4:Y:S04]  /*8d760*/  LDL.LU R23, [R1+0x3cc] ;  /* 0x0003cc0001177983 */ /* 0x000f280000300800 */
[----:B------:R-:W4:Y:S01]  /*8d770*/  LDL.LU R45, [R1+0xda4] ;  /* 0x000da400012d7983 */ /* 0x000f220000300800 */
[----:B--2---:R-:W-:-:S02]  /*8d780*/  F2FP.F16.E5M2.UNPACK_B R25, R25.H1 ;  /* 0x00000019ff19723e */ /* 0x004fc400030004ff */
[----:B---3--:R-:W-:Y:S02]  /*8d790*/  F2FP.F16.E5M2.UNPACK_B R26, R26.H1 ;  /* 0x0000001aff1a723e */ /* 0x008fe400030004ff */
[----:B----4-:R-:W-:-:S03]  /*8d7a0*/  F2FP.F16.E5M2.UNPACK_B R27, R27.H1 ;  /* 0x0000001bff1b723e */ /* 0x010fc600030004ff */
[----:B------:R-:W-:Y:S01]  /*8d7b0*/  HMMA.16816.F32 R48, R28, R24, R48 ;  /* 0x000000181c30723c */ /* 0x000fe20000001830 */
[----:B------:R-:W-:-:S07]  /*8d7c0*/  F2FP.F16.E5M2.UNPACK_B R32, R32.H1 ;  /* 0x00000020ff20723e */ /* 0x000fce00030004ff */
[----:B------:R-:W-:Y:S01]  /*8d7d0*/  HMMA.16816.F32 R52, R28, R26, R52 ;  /* 0x0000001a1c34723c */ /* 0x000fe20000001834 */
[----:B------:R-:W-:Y:S02]  /*8d7e0*/  F2FP.F16.E5M2.UNPACK_B R33, R33.H1 ;  /* 0x00000021ff21723e */ /* 0x000fe400030004ff */
[----:B------:R-:W-:Y:S02]  /*8d7f0*/  F2FP.F16.E5M2.UNPACK_B R34, R34.H1 ;  /* 0x00000022ff22723e */ /* 0x000fe400030004ff */
[----:B------:R-:W-:Y:S02]  /*8d800*/  F2FP.F16.E5M2.UNPACK_B R35, R35.H1 ;  /* 0x00000023ff23723e */ /* 0x000fe400030004ff */
[----:B------:R-:W-:Y:S02]  /*8d810*/  F2FP.F16.E5M2.UNPACK_B R36, R36.H1 ;  /* 0x00000024ff24723e */ /* 0x000fe400030004ff */
[----:B------:R-:W-:Y:S02]  /*8d820*/  F2FP.F16.E5M2.UNPACK_B R37, R37.H1 ;  /* 0x00000025ff25723e */ /* 0x000fe400030004ff */
[----:B------:R-:W-:-:S02]  /*8d830*/  F2FP.F16.E5M2.UNPACK_B R38, R38.H1 ;  /* 0x00000026ff26723e */ /* 0x000fc400030004ff */
[----:B------:R-:W-:Y:S01]  /*8d840*/  F2FP.F16.E5M2.UNPACK_B R39, R39.H1 ;  /* 0x00000027ff27723e */ /* 0x000fe200030004ff */
[----:B------:R-:W-:Y:S01]  /*8d850*/  HMMA.16816.F32 R16, R28, R34, R16 ;  /* 0x000000221c10723c */ /* 0x000fe20000001810 */
[----:B------:R-:W-:-:S07]  /*8d860*/  F2FP.F16.E5M2.UNPACK_B R40, R40.H1 ;  /* 0x00000028ff28723e */ /* 0x000fce00030004ff */
[----:B------:R-:W-:Y:S01]  /*8d870*/  HMMA.16816.F32 R12, R28, R36, R12 ;  /* 0x000000241c0c723c */ /* 0x000fe2000000180c */
[----:B------:R-:W-:-:S07]  /*8d880*/  F2FP.F16.E5M2.UNPACK_B R41, R41.H1 ;  /* 0x00000029ff29723e */ /* 0x000fce00030004ff */
[C---:B------:R-:W-:Y:S01]  /*8d890*/  HMMA.16816.F32 R8, R28.reuse, R38, R8 ;  /* 0x000000261c08723c */ /* 0x040fe20000001808 */
[----:B------:R-:W-:Y:S04]  /*8d8a0*/  STL.64 [R1+0x1f0], R48 ;  /* 0x0001f03001007387 */ /* 0x000fe80000100a00 */
[----:B------:R0:W-:Y:S03]  /*8d8b0*/  STL.64 [R1+0x1f8], R50 ;  /* 0x0001f83201007387 */ /* 0x0001e60000100a00 */
[C---:B------:R-:W-:Y:S01]  /*8d8c0*/  HMMA.16816.F32 R4, R28.reuse, R40, R4 ;  /* 0x000000281c04723c */ /* 0x040fe20000001804 */
[----:B0-----:R-:W2:Y:S04]  /*8d8d0*/  LDL.LU.64 R50, [R1+0x4db0] ;  /* 0x004db00001327983 */ /* 0x001ea80000300a00 */
[----:B------:R-:W3:Y:S03]  /*8d8e0*/  LDL.LU R48, [R1+0x4dac] ;  /* 0x004dac0001307983 */ /* 0x000ee60000300800 */
[----:B------:R-:W-:Y:S01]  /*8d8f0*/  HMMA.16816.F32 R20, R28, R32, R20 ;  /* 0x000000201c14723c */ /* 0x000fe20000001814 */
[----:B------:R0:W-:Y:S04]  /*8d900*/  STL.64 [R1+0x200], R52 ;  /* 0x0002003401007387 */ /* 0x0001e80000100a00 */
[----:B------:R-:W-:Y:S01]  /*8d910*/  STL.64 [R1+0x208], R54 ;  /* 0x0002083601007387 */ /* 0x000fe20000100a00 */
[----:B------:R-:W-:-:S03]  /*8d920*/  F2FP.F16.E5M2.UNPACK_B R42, R42.H1 ;  /* 0x0000002aff2a723e */ /* 0x000fc600030004ff */
[----:B0-----:R-:W4:Y:S04]  /*8d930*/  LDL.LU R52, [R1+0x4da8] ;  /* 0x004da80001347983 */ /* 0x001f280000300800 */
[----:B------:R-:W-:Y:S04]  /*8d940*/  STL.64 [R1+0x4d38], R26 ;  /* 0x004d381a01007387 */ /* 0x000fe80000100a00 */
[----:B------:R-:W-:Y:S04]  /*8d950*/  STL.64 [R1+0x4d30], R24 ;  /* 0x004d301801007387 */ /* 0x000fe80000100a00 */
[----:B------:R-:W-:Y:S04]  /*8d960*/  STL [R1+0x4cdc], R32 ;  /* 0x004cdc2001007387 */ /* 0x000fe80000100800 */
[----:B------:R-:W-:Y:S04]  /*8d970*/  STL [R1+0x4cd8], R33 ;  /* 0x004cd82101007387 */ /* 0x000fe80000100800 */
[----:B------:R-:W-:Y:S04]  /*8d980*/  STL.64 [R1+0x220], R20 ;  /* 0x0002201401007387 */ /* 0x000fe80000100a00 */
[----:B------:R-:W-:Y:S04]  /*8d990*/  STL.64 [R1+0x228], R22 ;  /* 0x0002281601007387 */ /* 0x000fe80000100a00 */
[----:B------:R-:W-:Y:S04]  /*8d9a0*/  STL.64 [R1+0x230], R16 ;  /* 0x0002301001007387 */ /* 0x000fe80000100a00 */
[----:B------:R-:W-:Y:S04]  /*8d9b0*/  STL.64 [R1+0x238], R18 ;  /* 0x0002381201007387 */ /* 0x000fe80000100a00 */
[----:B------:R-:W-:Y:S04]  /*8d9c0*/  STL.64 [R1+0x240], R12 ;  /* 0x0002400c01007387 */ /* 0x000fe80000100a00 */
[----:B------:R-:W-:Y:S01]  /*8d9d0*/  STL.64 [R1+0x248], R14 ;  /* 0x0002480e01007387 */ /* 0x000fe20000100a00 */
[----:B------:R-:W-:-:S03]  /*8d9e0*/  F2FP.F16.E5M2.UNPACK_B R43, R43.H1 ;  /* 0x0000002bff2b723e */ /* 0x000fc600030004ff */
        /* <DEDUP_REMOVED lines=10> */
[----:B------:R-:W-:Y:S04]  /*8da90*/  STL.64 [R1+0x288], R6 ;  /* 0x0002880601007387 */ /* 0x000fe80000100a00 */
[----:B------:R-:W2:Y:S04]  /*8daa0*/  LDL.LU R8, [R1+0x920] ;  /* 0x0009200001087983 */ /* 0x000ea80000300800 */
[----:B------:R-:W2:Y:S04]  /*8dab0*/  LDL.LU R9, [R1+0x924] ;  /* 0x0009240001097983 */ /* 0x000ea80000300800 */
[----:B------:R-:W2:Y:S04]  /*8dac0*/  LDL.LU R10, [R1+0x928] ;  /* 0x00092800010a7983 */ /* 0x000ea80000300800 */
[----:B------:R-:W2:Y:S04]  /*8dad0*/  LDL.LU R11, [R1+0x92c] ;  /* 0x00092c00010b7983 */ /* 0x000ea80000300800 */
[----:B--2---:R-:W-:Y:S04]  /*8dae0*/  STL.64 [R1+0x4d90], R10 ;  /* 0x004d900a01007387 */ /* 0x004fe80000100a00 */
[----:B------:R0:W-:Y:S04]  /*8daf0*/  STL.64 [R1+0x4d88], R8 ;  /* 0x004d880801007387 */ /* 0x0001e80000100a00 */
[----:B------:R-:W2:Y:S04]  /*8db00*/  LDL.LU R12, [R1+0x930] ;  /* 0x00093000010c7983 */ /* 0x000ea80000300800 */
[----:B------:R-:W2:Y:S04]  /*8db10*/  LDL.LU R13, [R1+0x934] ;  /* 0x00093400010d7983 */ /* 0x000ea80000300800 */
[----:B------:R-:W2:Y:S04]  /*8db20*/  LDL.LU R14, [R1+0x938] ;  /* 0x00093800010e7983 */ /* 0x000ea80000300800 */
[----:B------:R-:W2:Y:S01]  /*8db30*/  LDL.LU R15, [R1+0x93c] ;  /* 0x00093c00010f7983 */ /* 0x000ea20000300800 */
[----:B------:R-:W-:-:S02]  /*8db40*/  IMAD.MOV.U32 R39, RZ, RZ, R46 ;  /* 0x000000ffff277224 */ /* 0x000fc400078e002e */
[----:B------:R-:W-:Y:S02]  /*8db50*/  IMAD.MOV.U32 R38, RZ, RZ, R47 ;  /* 0x000000ffff267224 */ /* 0x000fe400078e002f */
[----:B---3--:R-:W-:Y:S02]  /*8db60*/  IMAD.MOV.U32 R18, RZ, RZ, R48 ;  /* 0x000000ffff127224 */ /* 0x008fe400078e0030 */
[----:B------:R-:W-:Y:S01]  /*8db70*/  IMAD.MOV.U32 R19, RZ, RZ, R0 ;  /* 0x000000ffff137224 */ /* 0x000fe200078e0000 */
[----:B--2---:R-:W-:Y:S04]  /*8db80*/  STL.64 [R1+0x4da0], R14 ;  /* 0x004da00e01007387 */ /* 0x004fe80000100a00 */
[----:B------:R1:W-:Y:S04]  /*8db90*/  STL.64 [R1+0x4d98], R12 ;  /* 0x004d980c01007387 */ /* 0x0003e80000100a00 */
[----:B------:R-:W2:Y:S04]  /*8dba0*/  LDL.LU R24, [R1+0x960] ;  /* 0x0009600001187983 */ /* 0x000ea80000300800 */
[----:B------:R-:W2:Y:S04]  /*8dbb0*/  LDL.LU R25, [R1+0x964] ;  /* 0x0009640001197983 */ /* 0x000ea80000300800 */
[----:B------:R-:W2:Y:S04]  /*8dbc0*/  LDL.LU R26, [R1+0x968] ;  /* 0x00096800011a7983 */ /* 0x000ea80000300800 */
[----:B------:R-:W2:Y:S04]  /*8dbd0*/  LDL.LU R27, [R1+0x96c] ;  /* 0x00096c00011b7983 */ /* 0x000ea80000300800 */
[----:B0-----:R-:W3:Y:S04]  /*8dbe0*/  LDL.LU R8, [R1+0x9d0] ;  /* 0x0009d00001087983 */ /* 0x001ee80000300800 */
[----:B------:R-:W3:Y:S04]  /*8dbf0*/  LDL.LU R9, [R1+0x9d4] ;  /* 0x0009d40001097983 */ /* 0x000ee80000300800 */
[----:B------:R-:W3:Y:S04]  /*8dc00*/  LDL.LU R10, [R1+0x9d8] ;  /* 0x0009d800010a7983 */ /* 0x000ee80000300800 */
[----:B------:R-:W3:Y:S04]  /*8dc10*/  LDL.LU R11, [R1+0x9dc] ;  /* 0x0009dc00010b7983 */ /* 0x000ee80000300800 */
[----:B------:R-:W2:Y:S04]  /*8dc20*/  LDL.LU R46, [R1+0xd90] ;  /* 0x000d9000012e7983 */ /* 0x000ea80000300800 */
[----:B-1----:R-:W3:Y:S04]  /*8dc30*/  LDL.LU R12, [R1+0x530] ;  /* 0x00053000010c7983 */ /* 0x002ee80000300800 */
        /* <DEDUP_REMOVED lines=18> */
[----:B------:R-:W-:-:S02]  /*8dd60*/  F2FP.F16.E5M2.UNPACK_B R44, R44.H1 ;  /* 0x0000002cff2c723e */ /* 0x000fc400030004ff */
[----:B------:R-:W-:Y:S01]  /*8dd70*/  F2FP.F16.E5M2.UNPACK_B R45, R45.H1 ;  /* 0x0000002dff2d723e */ /* 0x000fe200030004ff */
[----:B------:R-:W4:Y:S04]  /*8dd80*/  LDL.64 R36, [R1+0x18] ;  /* 0x0000180001247983 */ /* 0x000f280000100a00 */
[----:B------:R-:W4:Y:S04]  /*8dd90*/  LDL.LU R40, [R1+0x980] ;  /* 0x0009800001287983 */ /* 0x000f280000300800 */
[----:B------:R-:W4:Y:S04]  /*8dda0*/  LDL.LU R41, [R1+0x984] ;  /* 0x0009840001297983 */ /* 0x000f280000300800 */
[----:B------:R-:W4:Y:S04]  /*8ddb0*/  LDL.LU R42, [R1+0x988] ;  /* 0x00098800012a7983 */ /* 0x000f280000300800 */
[----:B------:R-:W4:Y:S04]  /*8ddc0*/  LDL.LU R43, [R1+0x98c] ;  /* 0x00098c00012b7983 */ /* 0x000f280000300800 */
        /* <DEDUP_REMOVED lines=9> */
[----:B--2---:R-:W-:-:S02]  /*8de60*/  F2FP.F16.E5M2.UNPACK_B R46, R46.H1 ;  /* 0x0000002eff2e723e */ /* 0x004fc400030004ff */
[----:B---3--:R-:W-:Y:S01]  /*8de70*/  F2FP.F16.E5M2.UNPACK_B R47, R47.H1 ;  /* 0x0000002fff2f723e */ /* 0x008fe200030004ff */
[C---:B------:R-:W-:Y:S08]  /*8de80*/  HMMA.16816.F32 R12, R28.reuse, R44, R12 ;  /* 0x0000002c1c0c723c */ /* 0x040ff0000000180c */
[----:B------:R-:W-:Y:S01]  /*8de90*/  HMMA.16816.F32 R8, R28, R46, R8 ;  /* 0x0000002e1c08723c */ /* 0x000fe20000001808 */
[----:B----4-:R-:W-:-:S02]  /*8dea0*/  F2FP.F16.E5M2.UNPACK_B R48, R48.H1 ;  /* 0x00000030ff30723e */ /* 0x010fc400030004ff */
[----:B------:R-:W-:-:S08]  /*8deb0*/  F2FP.F16.E5M2.UNPACK_B R49, R49.H1 ;  /* 0x00000031ff31723e */ /* 0x000fd000030004ff */
        /* <DEDUP_REMOVED lines=9> */
[----:B------:R0:W-:Y:S01]  /*8df50*/  STL.64 [R1+0x4ca8], R44 ;  /* 0x004ca82c01007387 */ /* 0x0001e20000100a00 */
[----:B------:R-:W-:Y:S03]  /*8df60*/  HMMA.16816.F32 R28, R28, R48, R56 ;  /* 0x000000301c1c723c */ /* 0x000fe60000001838 */
[----:B0-----:R-:W4:Y:S04]  /*8df70*/  LDL.LU R44, [R1+0x9c0] ;  /* 0x0009c000012c7983 */ /* 0x001f280000300800 */
[----:B------:R-:W4:Y:S04]  /*8df80*/  LDL.LU R45, [R1+0x9c4] ;  /* 0x0009c400012d7983 */ /* 0x000f280000300800 */
[----:B------:R-:W4:Y:S04]  /*8df90*/  LDL.LU R46, [R1+0x9c8] ;  /* 0x0009c800012e7983 */ /* 0x000f280000300800 */
[----:B------:R-:W4:Y:S01]  /*8dfa0*/  LDL.LU R47, [R1+0x9cc] ;  /* 0x0009cc00012f7983 */ /* 0x000f220000300800 */
[----:B------:R-:W-:-:S02]  /*8dfb0*/  IMAD R61, R61, 0x100, R53 ;  /* 0x000001003d3d7824 */ /* 0x000fc400078e0235 */
[----:B------:R-:W-:Y:S01]  /*8dfc0*/  IMAD R33, R33, 0x100, R54 ;  /* 0x0000010021217824 */ /* 0x000fe200078e0236 */
[----:B------:R-:W2:Y:S04]  /*8dfd0*/  LDL.LU R53, [R1+0x4d84] ;  /* 0x004d840001357983 */ /* 0x000ea80000300800 */
[----:B------:R-:W2:Y:S01]  /*8dfe0*/  LDL.LU R54, [R1+0x4d80] ;  /* 0x004d800001367983 */ /* 0x000ea20000300800 */
[----:B------:R-:W-:Y:S02]  /*8dff0*/  IMAD R32, R32, 0x100, R55 ;  /* 0x0000010020207824 */ /* 0x000fe400078e0237 */
[----:B------:R-:W-:Y:S01]  /*8e000*/  IMAD R0, R0, 0x100, R60 ;  /* 0x0000010000007824 */ /* 0x000fe200078e023c */
[----:B------:R-:W2:Y:S04]  /*8e010*/  LDL.LU R55, [R1+0x4d7c] ;  /* 0x004d7c0001377983 */ /* 0x000ea80000300800 */
[----:B------:R-:W2:Y:S04]  /*8e020*/  LDL.LU R60, [R1+0x4d78] ;  /* 0x004d7800013c7983 */ /* 0x000ea80000300800 */
[----:B------:R-:W3:Y:S04]  /*8e030*/  LDL.LU.64 R58, [R1+0x4d70] ;  /* 0x004d7000013a7983 */ /* 0x000ee80000300a00 */
[----:B------:R-:W2:Y:S04]  /*8e040*/  LDL.LU.64 R56, [R1+0x4d68] ;  /* 0x004d680001387983 */ /* 0x000ea80000300a00 */
[----:B------:R-:W-:Y:S04]  /*8e050*/  STL.64 [R1+0x4d48], R50 ;  /* 0x004d483201007387 */ /* 0x000fe80000100a00 */
[----:B------:R-:W-:Y:S04]  /*8e060*/  STL.64 [R1+0x4d40], R48 ;  /* 0x004d403001007387 */ /* 0x000fe80000100a00 */
[----:B------:R0:W-:Y:S04]  /*8e070*/  STL.64 [R1+0x290], R28 ;  /* 0x0002901c01007387 */ /* 0x0001e80000100a00 */
[----:B------:R1:W-:Y:S01]  /*8e080*/  STL.64 [R1+0x298], R30 ;  /* 0x0002981e01007387 */ /* 0x0003e20000100a00 */
[----:B0-----:R-:W-:-:S03]  /*8e090*/  F2FP.F16.E5M2.UNPACK_B R28, R61 ;  /* 0x0000003dff1c723e */ /* 0x001fc600020004ff */
[----:B------:R-:W2:Y:S01]  /*8e0a0*/  LDL.LU R61, [R1+0x4d60] ;  /* 0x004d6000013d7983 */ /* 0x000ea20000300800 */
[----:B------:R-:W-:Y:S02]  /*8e0b0*/  F2FP.F16.E5M2.UNPACK_B R29, R33 ;  /* 0x00000021ff1d723e */ /* 0x000fe400020004ff */
[----:B-1----:R-:W-:Y:S02]  /*8e0c0*/  F2FP.F16.E5M2.UNPACK_B R30, R32 ;  /* 0x00000020ff1e723e */ /* 0x002fe400020004ff */
[----:B------:R-:W-:Y:S01]  /*8e0d0*/  F2FP.F16.E5M2.UNPACK_B R31, R0 ;  /* 0x00000000ff1f723e */ /* 0x000fe200020004ff */
[----:B------:R-:W-:Y:S02]  /*8e0e0*/  IMAD.MOV.U32 R32, RZ, RZ, R36 ;  /* 0x000000ffff207224 */ /* 0x000fe400078e0024 */
[----:B------:R-:W-:Y:S02]  /*8e0f0*/  IMAD.MOV.U32 R33, RZ, RZ, R37 ;  /* 0x000000ffff217224 */ /* 0x000fe400078e0025 */
[----:B------:R-:W-:-:S02]  /*8e100*/  IMAD.MOV.U32 R0, RZ, RZ, R17 ;  /* 0x000000ffff007224 */ /* 0x000fc400078e0011 */
[C---:B------:R-:W-:Y:S08]  /*8e110*/  HMMA.16816.F32 R24, R28.reuse, R16, R24 ;  /* 0x000000101c18723c */ /* 0x040ff00000001818 */
[C---:B------:R-:W-:Y:S08]  /*8e120*/  HMMA.16816.F32 R16, R28.reuse, R18, R20 ;  /* 0x000000121c10723c */ /* 0x040ff00000001814 */
[----:B----4-:R-:W-:-:S15]  /*8e130*/  HMMA.16816.F32 R44, R28, R36, R44 ;  /* 0x000000241c2c723c */ /* 0x010fde000000182c */
[----:B------:R-:W-:-:S04]  /*8e140*/  NOP ;  /* 0x0000000000007918 */ /* 0x000fc80000000000 */
[----:B------:R-:W-:Y:S04]  /*8e150*/  STL.64 [R1+0xd50], R44 ;  /* 0x000d502c01007387 */ /* 0x000fe80000100a00 */
[----:B------:R-:W-:Y:S04]  /*8e160*/  STL.64 [R1+0xd58], R46 ;  /* 0x000d582e01007387 */ /* 0x000fe80000100a00 */
[----:B------:R-:W-:Y:S04]  /*8e170*/  STL.64 [R1+0x4d58], R34 ;  /* 0x004d582201007387 */ /* 0x000fe80000100a00 */
[----:B------:R0:W-:Y:S01]  /*8e180*/  STL.64 [R1+0x4d50], R32 ;  /* 0x004d502001007387 */ /* 0x0001e20000100a00 */
[C---:B---3--:R-:W-:Y:S08]  /*8e190*/  HMMA.16816.F32 R8, R28.reuse, R58, R8 ;  /* 0x0000003a1c08723c */ /* 0x048ff00000001808 */
[C---:B--2---:R-:W-:Y:S08]  /*8e1a0*/  HMMA.16816.F32 R12, R28.reuse, R60, R12 ;  /* 0x0000003c1c0c723c */ /* 0x044ff0000000180c */
[C---:B0-----:R-:W-:Y:S08]  /*8e1b0*/  HMMA.16816.F32 R32, R28.reuse, R38, R40 ;  /* 0x000000261c20723c */ /* 0x041ff00000001828 */
[C---:B------:R-:W-:Y:S11]  /*8e1c0*/  HMMA.16816.F32 R4, R28.reuse, R56, R4 ;  /* 0x000000381c04723c */ /* 0x040ff60000001804 */
[----:B------:R0:W-:Y:S04]  /*8e1d0*/  STL.64 [R1+0xd40], R32 ;  /* 0x000d402001007387 */ /* 0x0001e80000100a00 */
[----:B------:R1:W-:Y:S04]  /*8e1e0*/  STL.64 [R1+0xd48], R34 ;  /* 0x000d482201007387 */ /* 0x0003e80000100a00 */
[----:B------:R-:W-:Y:S04]  /*8e1f0*/  STL.64 [R1+0xd30], R24 ;  /* 0x000d301801007387 */ /* 0x000fe80000100a00 */
[----:B------:R-:W-:Y:S04]  /*8e200*/  STL.64 [R1+0xd38], R26 ;  /* 0x000d381a01007387 */ /* 0x000fe80000100a00 */
[----:B------:R-:W-:Y:S04]  /*8e210*/  STL.64 [R1+0xd20], R16 ;  /* 0x000d201001007387 */ /* 0x000fe80000100a00 */
[----:B------:R-:W-:Y:S04]  /*8e220*/  STL.64 [R1+0xd28], R18 ;  /* 0x000d281201007387 */ /* 0x000fe80000100a00 */
        /* <DEDUP_REMOVED lines=122> */
[C---:B---3--:R-:W-:Y:S08]  /*8e9d0*/  HMMA.16816.F32 R4, R28.reuse, R14, R4 ;  /* 0x0000000e1c04723c */ /* 0x048ff00000001804 */
[----:B--2---:R-:W-:Y:S01]  /*8e9e0*/  HMMA.16816.F32 R8, R28, R12, R8 ;  /* 0x0000000c1c08723c */ /* 0x004fe20000001808 */
[----:B------:R-:W-:-:S15]  /*8e9f0*/  STL.64 [R1+0x4c60], R14 ;  /* 0x004c600e01007387 */ /* 0x000fde0000100a00 */
[----:B------:R-:W-:-:S03]  /*8ea00*/  NOP ;  /* 0x0000000000007918 */ /* 0x000fc60000000000 */
[----:B------:R-:W-:Y:S04]  /*8ea10*/  STL.64 [R1+0xc70], R8 ;  /* 0x000c700801007387 */ /* 0x000fe80000100a00 */
[----:B------:R0:W-:Y:S04]  /*8ea20*/  STL.64 [R1+0xc78], R10 ;  /* 0x000c780a01007387 */ /* 0x0001e80000100a00 */
[----:B------:R-:W-:Y:S04]  /*8ea30*/  STL.64 [R1+0x4c58], R12 ;  /* 0x004c580c01007387 */ /* 0x000fe80000100a00 */
        /* <DEDUP_REMOVED lines=17> */
[----:B------:R4:W-:Y:S04]  /*8eb50*/  STL.64 [R1+0xc38], R6 ;  /* 0x000c380601007387 */ /* 0x0009e80000100a00 */
[----:B------:R-:W2:Y:S01]  /*8eb60*/  LDL.LU R12, [R1+0x700] ;  /* 0x00070000010c7983 */ /* 0x000ea20000300800 */
[C---:B0-----:R-:W-:Y:S08]  /*8eb70*/  HMMA.16816.F32 R8, R28.reuse, R24, R40 ;  /* 0x000000181c08723c */ /* 0x041ff00000001828 */
[----:B----4-:R-:W-:Y:S11]  /*8eb80*/  HMMA.16816.F32 R4, R28, R26, R36 ;  /* 0x0000001a1c04723c */ /* 0x010ff60000001824 */
        /* <DEDUP_REMOVED lines=72> */
[----:B------:R-:W-:Y:S11]  /*8f010*/  HMMA.16816.F32 R40, R28, R38, R40 ;  /* 0x000000261c28723c */ /* 0x000ff60000001828 */
        /* <DEDUP_REMOVED lines=21> */
[C---:B------:R-:W-:Y:S08]  /*8f170*/  HMMA.16816.F32 R32, R28.reuse, R42, R32 ;  /* 0x0000002a1c20723c */ /* 0x040ff00000001820 */
[----:B------:R-:W-:Y:S01]  /*8f180*/  HMMA.16816.F32 R36, R28, R40, R36 ;  /* 0x000000281c24723c */ /* 0x000fe20000001824 */
[----:B------:R-:W-:-:S02]  /*8f190*/  F2FP.F16.E5M2.UNPACK_B R28, R11 ;  /* 0x0000000bff1c723e */ /* 0x000fc400020004ff */
[----:B------:R-:W-:Y:S02]  /*8f1a0*/  F2FP.F16.E5M2.UNPACK_B R29, R10 ;  /* 0x0000000aff1d723e */ /* 0x000fe400020004ff */
[----:B------:R-:W-:Y:S02]  /*8f1b0*/  F2FP.F16.E5M2.UNPACK_B R30, R9 ;  /* 0x00000009ff1e723e */ /* 0x000fe400020004ff */
[----:B------:R-:W-:Y:S01]  /*8f1c0*/  F2FP.F16.E5M2.UNPACK_B R31, R8 ;  /* 0x00000008ff1f723e */ /* 0x000fe200020004ff */
[----:B------:R-:W-:Y:S06]  /*8f1d0*/  STL.64 [R1+0x4bc0], R42 ;  /* 0x004bc02a01007387 */ /* 0x000fec0000100a00 */
[C---:B------:R-:W-:Y:S08]  /*8f1e0*/  HMMA.16816.F32 R8, R28.reuse, R56, R4 ;  /* 0x000000381c08723c */ /* 0x040ff00000001804 */
[----:B------:R-:W-:Y:S01]  /*8f1f0*/  HMMA.16816.F32 R4, R28, R58, R52 ;  /* 0x0000003a1c04723c */ /* 0x000fe20000001834 */
        /* <DEDUP_REMOVED lines=11> */
[----:B------:R2:W-:Y:S04]  /*8f2b0*/  STL [R1+0x4ba0], R48 ;  /* 0x004ba03001007387 */ /* 0x0005e80000100800 */
[----:B------:R3:W-:Y:S04]  /*8f2c0*/  STL [R1+0x4b9c], R49 ;  /* 0x004b9c3101007387 */ /* 0x0007e80000100800 */
[----:B------:R-:W-:Y:S04]  /*8f2d0*/  STL.64 [R1+0x310], R12 ;  /* 0x0003100c01007387 */ /* 0x000fe80000100a00 */
[----:B------:R-:W-:Y:S04]  /*8f2e0*/  STL.64 [R1+0x318], R14 ;  /* 0x0003180e01007387 */ /* 0x000fe80000100a00 */
[----:B------:R-:W-:Y:S04]  /*8f2f0*/  STL.64 [R1+0x440], R8 ;  /* 0x0004400801007387 */ /* 0x000fe80000100a00 */
[----:B------:R-:W-:Y:S04]  /*8f300*/  STL.64 [R1+0x448], R10 ;  /* 0x0004480a01007387 */ /* 0x000fe80000100a00 */
[----:B------:R-:W-:Y:S04]  /*8f310*/  STL.64 [R1+0xba0], R4 ;  /* 0x000ba00401007387 */ /* 0x000fe80000100a00 */
[----:B------:R-:W-:Y:S04]  /*8f320*/  STL.64 [R1+0xba8], R6 ;  /* 0x000ba80601007387 */ /* 0x000fe80000100a00 */
[----:B0-----:R-:W4:Y:S04]  /*8f330*/  LDL.LU R32, [R1+0x5f0] ;  /* 0x0005f00001207983 */ /* 0x001f280000300800 */
[----:B------:R-:W4:Y:S04]  /*8f340*/  LDL.LU R33, [R1+0x5f4] ;  /* 0x0005f40001217983 */ /* 0x000f280000300800 */
[----:B-1----:R-:W4:Y:S04]  /*8f350*/  LDL.LU R34, [R1+0x5f8] ;  /* 0x0005f80001227983 */ /* 0x002f280000300800 */
[----:B------:R-:W4:Y:S01]  /*8f360*/  LDL.LU R35, [R1+0x5fc] ;  /* 0x0005fc0001237983 */ /* 0x000f220000300800 */
[----:B--2---:R-:W-:-:S02]  /*8f370*/  IMAD.MOV.U32 R48, RZ, RZ, R58 ;  /* 0x000000ffff307224 */ /* 0x004fc400078e003a */
[----:B---3--:R-:W-:Y:S01]  /*8f380*/  IMAD.MOV.U32 R49, RZ, RZ, R59 ;  /* 0x000000ffff317224 */ /* 0x008fe200078e003b */
[----:B----4-:R-:W-:Y:S04]  /*8f390*/  STL.64 [R1+0x4c90], R34 ;  /* 0x004c902201007387 */ /* 0x010fe80000100a00 */
        /* <DEDUP_REMOVED lines=9> */
[----:B------:R-:W4:Y:S04]  /*8f430*/  LDL R18, [R1+0x8] ;  /* 0x0000080001127983 */ /* 0x000f280000100800 */
[----:B0-----:R-:W4:Y:S04]  /*8f440*/  LDL.LU R32, [R1+0x6e0] ;  /* 0x0006e00001207983 */ /* 0x001f280000300800 */
[----:B------:R-:W4:Y:S04]  /*8f450*/  LDL.LU R33, [R1+0x6e4] ;  /* 0x0006e40001217983 */ /* 0x000f280000300800 */
[----:B------:R-:W4:Y:S04]  /*8f460*/  LDL.LU R34, [R1+0x6e8] ;  /* 0x0006e80001227983 */ /* 0x000f280000300800 */
[----:B------:R-:W4:Y:S04]  /*8f470*/  LDL.LU R35, [R1+0x6ec] ;  /* 0x0006ec0001237983 */ /* 0x000f280000300800 */
[----:B------:R-:W3:Y:S04]  /*8f480*/  LDL.LU.64 R22, [R1] ;  /* 0x0000000001167983 */ /* 0x000ee80000300a00 */
        /* <DEDUP_REMOVED lines=29> */
[----:B------:R0:W-:Y:S01]  /*8f660*/  STL [R1+0x4ba4], R48 ;  /* 0x004ba43001007387 */ /* 0x0001e20000100800 */
[C---:B----4-:R-:W-:Y:S08]  /*8f670*/  HMMA.16816.F32 R16, R28.reuse, R18, R32 ;  /* 0x000000121c10723c */ /* 0x050ff00000001820 */
[C---:B---3--:R-:W-:Y:S01]  /*8f680*/  HMMA.16816.F32 R24, R28.reuse, R22, R24 ;  /* 0x000000161c18723c */ /* 0x048fe20000001818 */
[----:B------:R-:W3:Y:S04]  /*8f690*/  LDL.LU.64 R34, [R1+0x4c90] ;  /* 0x004c900001227983 */ /* 0x000ee80000300a00 */
[----:B------:R-:W3:Y:S03]  /*8f6a0*/  LDL.LU.64 R32, [R1+0x4c88] ;  /* 0x004c880001207983 */ /* 0x000ee60000300a00 */
[----:B--2---:R-:W-:Y:S03]  /*8f6b0*/  HMMA.16816.F32 R56, R28, R60, R56 ;  /* 0x0000003c1c38723c */ /* 0x004fe60000001838 */
[----:B------:R-:W-:Y:S04]  /*8f6c0*/  STL.64 [R1+0xb90], R16 ;  /* 0x000b901001007387 */ /* 0x000fe80000100a00 */
[----:B------:R1:W-:Y:S01]  /*8f6d0*/  STL.64 [R1+0xb98], R18 ;  /* 0x000b981201007387 */ /* 0x0003e20000100a00 */
[----:B0-----:R-:W-:-:S02]  /*8f6e0*/  IMAD.MOV.U32 R48, RZ, RZ, R22 ;  /* 0x000000ffff307224 */ /* 0x001fc400078e0016 */
[----:B------:R-:W-:Y:S01]  /*8f6f0*/  IMAD.MOV.U32 R0, RZ, RZ, R23 ;  /* 0x000000ffff007224 */ /* 0x000fe200078e0017 */
[----:B-1----:R-:W2:Y:S04]  /*8f700*/  LDL.LU.64 R18, [R1+0x4c80] ;  /* 0x004c800001127983 */ /* 0x002ea80000300a00 */
[----:B------:R-:W4:Y:S04]  /*8f710*/  LDL.LU.64 R16, [R1+0x4c78] ;  /* 0x004c780001107983 */ /* 0x000f280000300a00 */
[----:B------:R0:W-:Y:S04]  /*8f720*/  STL.64 [R1+0x410], R24 ;  /* 0x0004101801007387 */ /* 0x0001e80000100a00 */
[----:B------:R1:W-:Y:S04]  /*8f730*/  STL.64 [R1+0x418], R26 ;  /* 0x0004181a01007387 */ /* 0x0003e80000100a00 */
        /* <DEDUP_REMOVED lines=47> */
[C---:B--2---:R-:W-:Y:S08]  /*8fa30*/  HMMA.16816.F32 R52, R28.reuse, R50, R52 ;  /* 0x000000321c34723c */ /* 0x044ff00000001834 */
[C---:B------:R-:W-:Y:S08]  /*8fa40*/  HMMA.16816.F32 R44, R28.reuse, R4, R44 ;  /* 0x000000041c2c723c */ /* 0x040ff0000000182c */
[C---:B------:R-:W-:Y:S08]  /*8fa50*/  HMMA.16816.F32 R40, R28.reuse, R6, R40 ;  /* 0x000000061c28723c */ /* 0x040ff00000001828 */
[C---:B------:R-:W-:Y:S01]  /*8fa60*/  HMMA.16816.F32 R32, R28.reuse, R10, R32 ;  /* 0x0000000a1c20723c */ /* 0x040fe20000001820 */
[----:B------:R-:W-:Y:S04]  /*8fa70*/  STL.64 [R1+0xb50], R52 ;  /* 0x000b503401007387 */ /* 0x000fe80000100a00 */
[----:B------:R4:W-:Y:S03]  /*8fa80*/  STL.64 [R1+0xb58], R54 ;  /* 0x000b583601007387 */ /* 0x0009e60000100a00 */
[----:B----4-:R-:W-:-:S15]  /*8fa90*/  HMMA.16816.F32 R52, R28, R2, R56 ;  /* 0x000000021c34723c */ /* 0x010fde0000001838 */
[----:B------:R-:W-:-:S04]  /*8faa0*/  NOP ;  /* 0x0000000000007918 */ /* 0x000fc80000000000 */
        /* <DEDUP_REMOVED lines=9> */
[----:B------:R-:W-:Y:S04]  /*8fb40*/  STL.64 [R1+0x370], R36 ;  /* 0x0003702401007387 */ /* 0x000fe80000100a00 */
[----:B------:R-:W-:Y:S04]  /*8fb50*/  STL.64 [R1+0x378], R38 ;  /* 0x0003782601007387 */ /* 0x000fe80000100a00 */
[----:B------:R-:W-:Y:S04]  /*8fb60*/  STL.64 [R1+0xb20], R32 ;  /* 0x000b202001007387 */ /* 0x000fe80000100a00 */
[----:B------:R0:W-:Y:S04]  /*8fb70*/  STL.64 [R1+0xb28], R34 ;  /* 0x000b282201007387 */ /* 0x0001e80000100a00 */
[----:B------:R-:W2:Y:S04]  /*8fb80*/  LDL.LU R5, [R1+0x4d4] ;  /* 0x0004d40001057983 */ /* 0x000ea80000300800 */
[----:B------:R-:W2:Y:S04]  /*8fb90*/  LDL.LU R6, [R1+0x4d8] ;  /* 0x0004d80001067983 */ /* 0x000ea80000300800 */
[----:B------:R-:W2:Y:S01]  /*8fba0*/  LDL.LU R7, [R1+0x4dc] ;  /* 0x0004dc0001077983 */ /* 0x000ea20000300800 */
[C---:B0-----:R-:W-:Y:S08]  /*8fbb0*/  HMMA.16816.F32 R32, R28.reuse, R12, R24 ;  /* 0x0000000c1c20723c */ /* 0x041ff00000001818 */
[C---:B------:R-:W-:Y:S01]  /*8fbc0*/  HMMA.16816.F32 R24, R28.reuse, R14, R20 ;  /* 0x0000000e1c18723c */ /* 0x040fe20000001814 */
[----:B------:R-:W-:Y:S04]  /*8fbd0*/  STL.64 [R1+0x4b38], R10 ;  /* 0x004b380a01007387 */ /* 0x000fe80000100a00 */
[----:B------:R0:W-:Y:S04]  /*8fbe0*/  STL.64 [R1+0x4b30], R8 ;  /* 0x004b300801007387 */ /* 0x0001e80000100a00 */
[----:B0-----:R-:W3:Y:S04]  /*8fbf0*/  LDL.LU R8, [R1+0x4e0] ;  /* 0x0004e00001087983 */ /* 0x001ee80000300800 */
[----:B------:R-:W3:Y:S04]  /*8fc00*/  LDL.LU R9, [R1+0x4e4] ;  /* 0x0004e40001097983 */ /* 0x000ee80000300800 */
[----:B------:R-:W3:Y:S04]  /*8fc10*/  LDL.LU R10, [R1+0x4e8] ;  /* 0x0004e800010a7983 */ /* 0x000ee80000300800 */
[----:B------:R-:W3:Y:S04]  /*8fc20*/  LDL.LU R11, [R1+0x4ec] ;  /* 0x0004ec00010b7983 */ /* 0x000ee80000300800 */
[----:B------:R-:W4:Y:S04]  /*8fc30*/  LDL.LU R20, [R1+0x5b0] ;  /* 0x0005b00001147983 */ /* 0x000f280000300800 */
[----:B------:R-:W-:Y:S04]  /*8fc40*/  STL.64 [R1+0xb10], R32 ;  /* 0x000b102001007387 */ /* 0x000fe80000100a00 */
[----:B------:R-:W-:Y:S04]  /*8fc50*/  STL.64 [R1+0xb18], R34 ;  /* 0x000b182201007387 */ /* 0x000fe80000100a00 */
[----:B------:R0:W-:Y:S04]  /*8fc60*/  STL.64 [R1+0x340], R24 ;  /* 0x0003401801007387 */ /* 0x0001e80000100a00 */
[----:B------:R1:W-:Y:S04]  /*8fc70*/  STL.64 [R1+0x348], R26 ;  /* 0x0003481a01007387 */ /* 0x0003e80000100a00 */
[----:B------:R-:W4:Y:S04]  /*8fc80*/  LDL.LU R21, [R1+0x5b4] ;  /* 0x0005b40001157983 */ /* 0x000f280000300800 */
[----:B------:R-:W4:Y:S04]  /*8fc90*/  LDL.LU R22, [R1+0x5b8] ;  /* 0x0005b80001167983 */ /* 0x000f280000300800 */
[----:B------:R-:W4:Y:S04]  /*8fca0*/  LDL.LU R23, [R1+0x5bc] ;  /* 0x0005bc0001177983 */ /* 0x000f280000300800 */
[----:B------:R-:W2:Y:S04]  /*8fcb0*/  LDL.LU R52, [R1+0x5c0] ;  /* 0x0005c00001347983 */ /* 0x000ea80000300800 */
[----:B------:R-:W2:Y:S04]  /*8fcc0*/  LDL.LU R53, [R1+0x5c4] ;  /* 0x0005c40001357983 */ /* 0x000ea80000300800 */
[----:B------:R-:W2:Y:S04]  /*8fcd0*/  LDL.LU R54, [R1+0x5c8] ;  /* 0x0005c80001367983 */ /* 0x000ea80000300800 */
[----:B------:R-:W2:Y:S04]  /*8fce0*/  LDL.LU R55, [R1+0x5cc] ;  /* 0x0005cc0001377983 */ /* 0x000ea80000300800 */
[----:B0-----:R-:W3:Y:S04]  /*8fcf0*/  LDL.LU R24, [R1+0x580] ;  /* 0x0005800001187983 */ /* 0x001ee80000300800 */
[----:B------:R-:W3:Y:S04]  /*8fd00*/  LDL.LU R25, [R1+0x584] ;  /* 0x0005840001197983 */ /* 0x000ee80000300800 */
        /* <DEDUP_REMOVED lines=88> */
[----:B------:R-:W-:Y:S01]  /*90290*/  STL.64 [R1+0x4b20], R32 ;  /* 0x004b202001007387 */ /* 0x000fe20000100a00 */
[C---:B------:R-:W-:Y:S08]  /*902a0*/  HMMA.16816.F32 R4, R28.reuse, R46, R4 ;  /* 0x0000002e1c04723c */ /* 0x040ff00000001804 */
[C---:B----4-:R-:W-:Y:S08]  /*902b0*/  HMMA.16816.F32 R16, R28.reuse, R40, R16 ;  /* 0x000000281c10723c */ /* 0x050ff00000001810 */
[C---:B--2---:R-:W-:Y:S08]  /*902c0*/  HMMA.16816.F32 R12, R28.reuse, R42, R12 ;  /* 0x0000002a1c0c723c */ /* 0x044ff0000000180c */
[C---:B---3--:R-:W-:Y:S08]  /*902d0*/  HMMA.16816.F32 R24, R28.reuse, R36, R24 ;  /* 0x000000241c18723c */ /* 0x048ff00000001818 */
        /* <DEDUP_REMOVED lines=18> */
[----:B------:R1:W-:Y:S04]  /*90400*/  STL.64 [R1+0xa30], R4 ;  /* 0x000a300401007387 */ /* 0x0003e80000100a00 */
[----:B------:R3:W-:Y:S04]  /*90410*/  STL.64 [R1+0xa38], R6 ;  /* 0x000a380601007387 */ /* 0x0007e80000100a00 */
[----:B------:R-:W2:Y:S04]  /*90420*/  LDL.LU R9, [R1+0x454] ;  /* 0x0004540001097983 */ /* 0x000ea80000300800 */
[----:B------:R-:W2:Y:S04]  /*90430*/  LDL.LU R10, [R1+0x458] ;  /* 0x00045800010a7983 */ /* 0x000ea80000300800 */
[----:B------:R-:W2:Y:S01]  /*90440*/  LDL.LU R11, [R1+0x45c] ;  /* 0x00045c00010b7983 */ /* 0x000ea20000300800 */
[----:B0-----:R-:W-:-:S03]  /*90450*/  IMAD.MOV.U32 R14, RZ, RZ, R48 ;  /* 0x000000ffff0e7224 */ /* 0x001fc600078e0030 */
[----:B------:R-:W4:Y:S04]  /*90460*/  LDL.LU R48, [R1+0x4ba4] ;  /* 0x004ba40001307983 */ /* 0x000f280000300800 */
        /* <DEDUP_REMOVED lines=18> */
[----:B----4-:R-:W-:Y:S02]  /*90590*/  IMAD.MOV.U32 R26, RZ, RZ, R48 ;  /* 0x000000ffff1a7224 */ /* 0x010fe400078e0030 */
        /* <DEDUP_REMOVED lines=16> */
[----:B------:R-:W-:Y:S04]  /*906a0*/  STL.64 [R1+0x4ad8], R46 ;  /* 0x004ad82e01007387 */ /* 0x000fe80000100a00 */
[----:B------:R0:W-:Y:S04]  /*906b0*/  STL.64 [R1+0x4ad0], R44 ;  /* 0x004ad02c01007387 */ /* 0x0001e80000100a00 */
[----:B0-----:R-:W3:Y:S04]  /*906c0*/  LDL.LU R44, [R1+0x260] ;  /* 0x00026000012c7983 */ /* 0x001ee80000300800 */
[----:B------:R-:W3:Y:S04]  /*906d0*/  LDL.LU R45, [R1+0x264] ;  /* 0x00026400012d7983 */ /* 0x000ee80000300800 */
[----:B------:R-:W3:Y:S04]  /*906e0*/  LDL.LU R46, [R1+0x268] ;  /* 0x00026800012e7983 */ /* 0x000ee80000300800 */
[----:B------:R-:W3:Y:S01]  /*906f0*/  LDL.LU R47, [R1+0x26c] ;  /* 0x00026c00012f7983 */ /* 0x000ee20000300800 */
[----:B--2---:R-:W-:-:S02]  /*90700*/  IMAD R60, R60, 0x100, R41 ;  /* 0x000001003c3c7824 */ /* 0x004fc400078e0229 */
[----:B------:R-:W-:Y:S02]  /*90710*/  IMAD R61, R61, 0x100, R42 ;  /* 0x000001003d3d7824 */ /* 0x000fe400078e022a */
[----:B------:R-:W-:Y:S01]  /*90720*/  IMAD R0, R0, 0x100, R43 ;  /* 0x0000010000007824 */ /* 0x000fe200078e022b */
[----:B---3--:R0:W-:Y:S04]  /*90730*/  STL.64 [R1+0x4b68], R46 ;  /* 0x004b682e01007387 */ /* 0x0081e80000100a00 */
[----:B0-----:R-:W2:Y:S04]  /*90740*/  LDL.LU R46, [R1+0x4238] ;  /* 0x00423800012e7983 */ /* 0x001ea80000300800 */
[----:B------:R-:W2:Y:S04]  /*90750*/  LDL.LU R47, [R1+0x4234] ;  /* 0x00423400012f7983 */ /* 0x000ea80000300800 */
[----:B------:R-:W-:Y:S04]  /*90760*/  STL.64 [R1+0x4b60], R44 ;  /* 0x004b602c01007387 */ /* 0x000fe80000100a00 */
[----:B------:R-:W3:Y:S04]  /*90770*/  LDL.LU R40, [R1+0x210] ;  /* 0x0002100001287983 */ /* 0x000ee80000300800 */
[----:B------:R-:W3:Y:S04]  /*90780*/  LDL.LU R41, [R1+0x214] ;  /* 0x0002140001297983 */ /* 0x000ee80000300800 */
[----:B------:R-:W2:Y:S04]  /*90790*/  LDL.LU R42, [R1+0x218] ;  /* 0x00021800012a7983 */ /* 0x000ea80000300800 */
[----:B------:R-:W2:Y:S04]  /*907a0*/  LDL.LU R43, [R1+0x21c] ;  /* 0x00021c00012b7983 */ /* 0x000ea80000300800 */
[----:B--2---:R-:W-:Y:S04]  /*907b0*/  STL.64 [R1+0x4b78], R42 ;  /* 0x004b782a01007387 */ /* 0x004fe80000100a00 */
[----:B---3--:R0:W-:Y:S04]  /*907c0*/  STL.64 [R1+0x4b70], R40 ;  /* 0x004b702801007387 */ /* 0x0081e80000100a00 */
[----:B0-----:R-:W2:Y:S04]  /*907d0*/  LDL.LU R40, [R1+0x4c0] ;  /* 0x0004c00001287983 */ /* 0x001ea80000300800 */
[----:B------:R-:W2:Y:S04]  /*907e0*/  LDL.LU R41, [R1+0x4c4] ;  /* 0x0004c40001297983 */ /* 0x000ea80000300800 */
[----:B------:R-:W2:Y:S04]  /*907f0*/  LDL.LU R42, [R1+0x4c8] ;  /* 0x0004c800012a7983 */ /* 0x000ea80000300800 */
[----:B------:R-:W2:Y:S04]  /*90800*/  LDL.LU R43, [R1+0x4cc] ;  /* 0x0004cc00012b7983 */ /* 0x000ea80000300800 */
[----:B------:R-:W-:Y:S04]  /*90810*/  STL.64 [R1+0x4b88], R50 ;  /* 0x004b883201007387 */ /* 0x000fe80000100a00 */
[----:B----4-:R-:W-:Y:S01]  /*90820*/  STL.64 [R1+0x4b80], R48 ;  /* 0x004b803001007387 */ /* 0x010fe20000100a00 */
[----:B--2---:R-:W-:-:S15]  /*90830*/  HMMA.16816.F32 R28, R28, R48, R40 ;  /* 0x000000301c1c723c */ /* 0x004fde0000001828 */
[----:B------:R-:W-:-:S04]  /*90840*/  NOP ;  /* 0x0000000000007918 */ /* 0x000fc80000000000 */
[----:B------:R0:W-:Y:S04]  /*90850*/  STL.64 [R1+0xa20], R28 ;  /* 0x000a201c01007387 */ /* 0x0001e80000100a00 */
[----:B------:R1:W-:Y:S01]  /*90860*/  STL.64 [R1+0xa28], R30 ;  /* 0x000a281e01007387 */ /* 0x0003e20000100a00 */
[----:B0-----:R-:W-:Y:S02]  /*90870*/  F2FP.F16.E5M2.UNPACK_B R28, R60 ;  /* 0x0000003cff1c723e */ /* 0x001fe400020004ff */
[----:B------:R-:W-:Y:S01]  /*90880*/  F2FP.F16.E5M2.UNPACK_B R29, R61 ;  /* 0x0000003dff1d723e */ /* 0x000fe200020004ff */
[----:B------:R-:W2:Y:S04]  /*90890*/  LDL.LU R60, [R1+0x4b98] ;  /* 0x004b9800013c7983 */ /* 0x000ea80000300800 */
[----:B------:R-:W2:Y:S01]  /*908a0*/  LDL.LU R61, [R1+0x4b94] ;  /* 0x004b9400013d7983 */ /* 0x000ea20000300800 */
[----:B------:R-:W-:Y:S01]  /*908b0*/  IMAD R44, R47, 0x100, R46 ;  /* 0x000001002f2c7824 */ /* 0x000fe200078e022e */
[----:B-1----:R-:W-:-:S02]  /*908c0*/  F2FP.F16.E5M2.UNPACK_B R30, R0 ;  /* 0x00000000ff1e723e */ /* 0x002fc400020004ff */
[----:B------:R-:W3:Y:S02]  /*908d0*/  LDL.LU R0, [R1+0x4b90] ;  /* 0x004b900001007983 */ /* 0x000ee40000300800 */
[----:B------:R-:W-:-:S07]  /*908e0*/  F2FP.F16.E5M2.UNPACK_B R31, R44 ;  /* 0x0000002cff1f723e */ /* 0x000fce00020004ff */
[C---:B------:R-:W-:Y:S08]  /*908f0*/  HMMA.16816.F32 R36, R28.reuse, R24, R36 ;  /* 0x000000181c24723c */ /* 0x040ff00000001824 */
[C---:B------:R-:W-:Y:S08]  /*90900*/  HMMA.16816.F32 R24, R28.reuse, R26, R32 ;  /* 0x0000001a1c18723c */ /* 0x040ff00000001820 */
[C---:B------:R-:W-:Y:S08]  /*90910*/  HMMA.16816.F32 R20, R28.reuse, R12, R20 ;  /* 0x0000000c1c14723c */ /* 0x040ff00000001814 */
[C---:B------:R-:W-:Y:S08]  /*90920*/  HMMA.16816.F32 R12, R28.reuse, R14, R16 ;  /* 0x0000000e1c0c723c */ /* 0x040ff00000001810 */
[C---:B------:R-:W-:Y:S01]  /*90930*/  HMMA.16816.F32 R4, R28.reuse, R58, R4 ;  /* 0x0000003a1c04723c */ /* 0x040fe20000001804 */
        /* <DEDUP_REMOVED lines=8> */
[----:B0-----:R-:W4:Y:S01]  /*909c0*/  LDL.LU R12, [R1+0x350] ;  /* 0x00035000010c7983 */ /* 0x001f220000300800 */
[----:B--2---:R-:W-:-:S15]  /*909d0*/  HMMA.16816.F32 R8, R28, R60, R8 ;  /* 0x0000003c1c08723c */ /* 0x004fde0000001808 */
[----:B------:R-:W-:-:S04]  /*909e0*/  NOP ;  /* 0x0000000000007918 */ /* 0x000fc80000000000 */
[----:B------:R-:W-:Y:S04]  /*909f0*/  STL.64 [R1+0x9c0], R8 ;  /* 0x0009c00801007387 */ /* 0x000fe80000100a00 */
[----:B------:R-:W-:Y:S04]  /*90a00*/  STL.64 [R1+0x9c8], R10 ;  /* 0x0009c80a01007387 */ /* 0x000fe80000100a00 */
[----:B------:R0:W-:Y:S04]  /*90a10*/  STL.64 [R1+0x9b0], R4 ;  /* 0x0009b00401007387 */ /* 0x0001e80000100a00 */
[----:B------:R2:W-:Y:S04]  /*90a20*/  STL.64 [R1+0x9b8], R6 ;  /* 0x0009b80601007387 */ /* 0x0005e80000100a00 */
[----:B------:R-:W4:Y:S04]  /*90a30*/  LDL.LU R13, [R1+0x354] ;  /* 0x00035400010d7983 */ /* 0x000f280000300800 */
[----:B-1----:R-:W4:Y:S04]  /*90a40*/  LDL.LU R14, [R1+0x358] ;  /* 0x00035800010e7983 */ /* 0x002f280000300800 */
        /* <DEDUP_REMOVED lines=9> */
[----:B0-----:R-:W4:Y:S04]  /*90ae0*/  LDL.LU R4, [R1+0x3b0] ;  /* 0x0003b00001047983 */ /* 0x001f280000300800 */
[----:B------:R-:W4:Y:S04]  /*90af0*/  LDL.LU R5, [R1+0x3b4] ;  /* 0x0003b40001057983 */ /* 0x000f280000300800 */
[----:B--2---:R-:W4:Y:S04]  /*90b00*/  LDL.LU R6, [R1+0x3b8] ;  /* 0x0003b80001067983 */ /* 0x004f280000300800 */
[----:B------:R-:W4:Y:S04]  /*90b10*/  LDL.LU R7, [R1+0x3bc] ;  /* 0x0003bc0001077983 */ /* 0x000f280000300800 */
        /* <DEDUP_REMOVED lines=28> */
[C---:B---3--:R-:W-:Y:S03]  /*90ce0*/  HMMA.16816.F32 R56, R28.reuse, R56, R20 ;  /* 0x000000381c38723c */ /* 0x048fe60000001814 */
[----:B------:R-:W3:Y:S05]  /*90cf0*/  LDL.LU R20, [R1+0x300] ;  /* 0x0003000001147983 */ /* 0x000eea0000300800 */
[C---:B--2---:R-:W-:Y:S11]  /*90d00*/  HMMA.16816.F32 R48, R28.reuse, R54, R48 ;  /* 0x000000361c30723c */ /* 0x044ff60000001830 */
[----:B------:R0:W-:Y:S04]  /*90d10*/  STL.64 [R1+0x9a0], R56 ;  /* 0x0009a03801007387 */ /* 0x0001e80000100a00 */
[----:B------:R1:W-:Y:S04]  /*90d20*/  STL.64 [R1+0x9a8], R58 ;  /* 0x0009a83a01007387 */ /* 0x0003e80000100a00 */
[----:B------:R-:W3:Y:S04]  /*90d30*/  LDL.LU R21, [R1+0x304] ;  /* 0x0003040001157983 */ /* 0x000ee80000300800 */
[----:B------:R-:W3:Y:S04]  /*90d40*/  LDL.LU R22, [R1+0x308] ;  /* 0x0003080001167983 */ /* 0x000ee80000300800 */
[----:B------:R-:W3:Y:S04]  /*90d50*/  LDL.LU R23, [R1+0x30c] ;  /* 0x00030c0001177983 */ /* 0x000ee80000300800 */
[----:B0-----:R-:W2:Y:S04]  /*90d60*/  LDL.LU R56, [R1+0x2b0] ;  /* 0x0002b00001387983 */ /* 0x001ea80000300800 */
[----:B------:R-:W2:Y:S04]  /*90d70*/  LDL.LU R57, [R1+0x2b4] ;  /* 0x0002b40001397983 */ /* 0x000ea80000300800 */
[----:B-1----:R-:W2:Y:S04]  /*90d80*/  LDL.LU R58, [R1+0x2b8] ;  /* 0x0002b800013a7983 */ /* 0x002ea80000300800 */
[----:B------:R-:W2:Y:S04]  /*90d90*/  LDL.LU R59, [R1+0x2bc] ;  /* 0x0002bc00013b7983 */ /* 0x000ea80000300800 */
[----:B------:R-:W-:Y:S04]  /*90da0*/  STL.64 [R1+0x990], R48 ;  /* 0x0009903001007387 */ /* 0x000fe80000100a00 */
[----:B------:R0:W-:Y:S04]  /*90db0*/  STL.64 [R1+0x998], R50 ;  /* 0x0009983201007387 */ /* 0x0001e80000100a00 */
[----:B0-----:R-:W2:Y:S01]  /*90dc0*/  LDL.LU.64 R50, [R1+0x4b88] ;  /* 0x004b880001327983 */ /* 0x001ea20000300a00 */
[C---:B----4-:R-:W-:Y:S08]  /*90dd0*/  HMMA.16816.F32 R52, R28.reuse, R52, R40 ;  /* 0x000000341c34723c */ /* 0x050ff00000001828 */
[C---:B------:R-:W-:Y:S01]  /*90de0*/  HMMA.16816.F32 R4, R28.reuse, R2, R4 ;  /* 0x000000021c04723c */ /* 0x040fe20000001804 */
[----:B------:R-:W4:Y:S04]  /*90df0*/  LDL.LU.64 R48, [R1+0x4b80] ;  /* 0x004b800001307983 */ /* 0x000f280000300a00 */
[----:B------:R-:W3:Y:S04]  /*90e00*/  LDL.LU.64 R42, [R1+0x4b78] ;  /* 0x004b7800012a7983 */ /* 0x000ee80000300a00 */
[----:B------:R-:W3:Y:S04]  /*90e10*/  LDL.LU.64 R40, [R1+0x4b70] ;  /* 0x004b700001287983 */ /* 0x000ee80000300a00 */
        /* <DEDUP_REMOVED lines=54> */
[----:B0-----:R-:W2:Y:S04]  /*91180*/  LDL.LU R12, [R1+0x2f0] ;  /* 0x0002f000010c7983 */ /* 0x001ea80000300800 */
[----:B------:R-:W2:Y:S04]  /*91190*/  LDL.LU R13, [R1+0x2f4] ;  /* 0x0002f400010d7983 */ /* 0x000ea80000300800 */
[----:B-1----:R-:W2:Y:S04]  /*911a0*/  LDL.LU R14, [R1+0x2f8] ;  /* 0x0002f800010e7983 */ /* 0x002ea80000300800 */
[----:B------:R-:W2:Y:S01]  /*911b0*/  LDL.LU R15, [R1+0x2fc] ;  /* 0x0002fc00010f7983 */ /* 0x000ea20000300800 */
[----:B---3--:R-:W-:-:S15]  /*911c0*/  HMMA.16816.F32 R20, R28, R16, R20 ;  /* 0x000000101c14723c */ /* 0x008fde0000001814 */
[----:B------:R-:W-:-:S04]  /*911d0*/  NOP ;  /* 0x0000000000007918 */ /* 0x000fc80000000000 */
[----:B------:R-:W-:Y:S04]  /*911e0*/  STL.64 [R1+0x8f0], R20 ;  /* 0x0008f01401007387 */ /* 0x000fe80000100a00 */
[----:B------:R0:W-:Y:S04]  /*911f0*/  STL.64 [R1+0x8f8], R22 ;  /* 0x0008f81601007387 */ /* 0x0001e80000100a00 */
[----:B0-----:R-:W3:Y:S04]  /*91200*/  LDL.LU.64 R22, [R1+0x4ae8] ;  /* 0x004ae80001167983 */ /* 0x001ee80000300a00 */
[----:B------:R-:W3:Y:S01]  /*91210*/  LDL.LU.64 R20, [R1+0x4ae0] ;  /* 0x004ae00001147983 */ /* 0x000ee20000300a00 */
[----:B--2---:R-:W-:-:S15]  /*91220*/  HMMA.16816.F32 R16, R28, R18, R12 ;  /* 0x000000121c10723c */ /* 0x004fde000000180c */
[----:B------:R-:W-:-:S04]  /*91230*/  NOP ;  /* 0x0000000000007918 */ /* 0x000fc80000000000 */
[----:B------:R-:W-:Y:S04]  /*91240*/  STL.64 [R1+0x8e0], R16 ;  /* 0x0008e01001007387 */ /* 0x000fe80000100a00 */
[----:B------:R-:W-:Y:S01]  /*91250*/  STL.64 [R1+0x8e8], R18 ;  /* 0x0008e81201007387 */ /* 0x000fe20000100a00 */
[C---:B---3--:R-:W-:Y:S08]  /*91260*/  HMMA.16816.F32 R12, R28.reuse, R20, R8 ;  /* 0x000000141c0c723c */ /* 0x048ff00000001808 */
[C---:B------:R-:W-:Y:S08]  /*91270*/  HMMA.16816.F32 R8, R28.reuse, R22, R4 ;  /* 0x000000161c08723c */ /* 0x040ff00000001804 */
[C---:B------:R-:W-:Y:S03]  /*91280*/  HMMA.16816.F32 R4, R28.reuse, R24, R52 ;  /* 0x000000181c04723c */ /* 0x040fe60000001834 */
[----:B------:R-:W-:Y:S04]  /*91290*/  STL.64 [R1+0x8d0], R12 ;  /* 0x0008d00c01007387 */ /* 0x000fe80000100a00 */
[----:B------:R0:W-:Y:S04]  /*912a0*/  STL.64 [R1+0x8d8], R14 ;  /* 0x0008d80e01007387 */ /* 0x0001e80000100a00 */
[----:B------:R-:W-:Y:S04]  /*912b0*/  STL.64 [R1+0x8c0], R8 ;  /* 0x0008c00801007387 */ /* 0x000fe80000100a00 */
[----:B------:R1:W-:Y:S04]  /*912c0*/  STL.64 [R1+0x8c8], R10 ;  /* 0x0008c80a01007387 */ /* 0x0003e80000100a00 */
[----:B------:R-:W-:Y:S04]  /*912d0*/  STL.64 [R1+0x8b0], R4 ;  /* 0x0008b00401007387 */ /* 0x000fe80000100a00 */
[----:B------:R2:W-:Y:S01]  /*912e0*/  STL.64 [R1+0x8b8], R6 ;  /* 0x0008b80601007387 */ /* 0x0005e20000100a00 */
[C---:B0-----:R-:W-:Y:S08]  /*912f0*/  HMMA.16816.F32 R12, R28.reuse, R26, R56 ;  /* 0x0000001a1c0c723c */ /* 0x041ff00000001838 */
[C---:B-1----:R-:W-:Y:S08]  /*91300*/  HMMA.16816.F32 R8, R28.reuse, R32, R44 ;  /* 0x000000201c08723c */ /* 0x042ff0000000182c */
[C---:B--2---:R-:W-:Y:S03]  /*91310*/  HMMA.16816.F32 R4, R28.reuse, R34, R40 ;  /* 0x000000221c04723c */ /* 0x044fe60000001828 */
[----:B------:R-:W-:Y:S04]  /*91320*/  STL.64 [R1+0x8a0], R12 ;  /* 0x0008a00c01007387 */ /* 0x000fe80000100a00 */
[----:B------:R-:W-:Y:S04]  /*91330*/  STL.64 [R1+0x8a8], R14 ;  /* 0x0008a80e01007387 */ /* 0x000fe80000100a00 */
[----:B------:R-:W2:Y:S04]  /*91340*/  LDL.LU R16, [R1+0x40] ;  /* 0x0000400001107983 */ /* 0x000ea80000300800 */
[----:B------:R-:W-:Y:S04]  /*91350*/  STL.64 [R1+0x890], R8 ;  /* 0x0008900801007387 */ /* 0x000fe80000100a00 */
        /* <DEDUP_REMOVED lines=47> */
[----:B------:R-:W4:Y:S04]  /*91650*/  LDL.LU R56, [R1+0x60] ;  /* 0x0000600001387983 */ /* 0x000f280000300800 */
[----:B------:R-:W4:Y:S04]  /*91660*/  LDL.LU R57, [R1+0x64] ;  /* 0x0000640001397983 */ /* 0x000f280000300800 */
[----:B------:R-:W4:Y:S01]  /*91670*/  LDL.LU R58, [R1+0x68] ;  /* 0x00006800013a7983 */ /* 0x000f220000300800 */
[----:B------:R-:W-:Y:S01]  /*91680*/  IMAD.MOV.U32 R59, RZ, RZ, R0 ;  /* 0x000000ffff3b7224 */ /* 0x000fe200078e0000 */
[C---:B--2---:R-:W-:Y:S08]  /*91690*/  HMMA.16816.F32 R44, R28.reuse, R36, R44 ;  /* 0x000000241c2c723c */ /* 0x044ff0000000182c */
[----:B---3--:R-:W-:Y:S11]  /*916a0*/  HMMA.16816.F32 R36, R28, R38, R40 ;  /* 0x000000261c24723c */ /* 0x008ff60000001828 */
[----:B------:R-:W-:Y:S01]  /*916b0*/  STL.64 [R1+0x870], R44 ;  /* 0x0008702c01007387 */ /* 0x000fe20000100a00 */
[----:B------:R-:W-:-:S03]  /*916c0*/  IMAD.MOV.U32 R0, RZ, RZ, R47 ;  /* 0x000000ffff007224 */ /* 0x000fc600078e002f */
[----:B------:R0:W-:Y:S04]  /*916d0*/  STL [R1+0x878], R46 ;  /* 0x0008782e01007387 */ /* 0x0001e80000100800 */
[----:B0-----:R-:W2:Y:S04]  /*916e0*/  LDL.LU.64 R46, [R1+0x4ad8] ;  /* 0x004ad800012e7983 */ /* 0x001ea80000300a00 */
[----:B------:R-:W3:Y:S04]  /*916f0*/  LDL.LU.64 R44, [R1+0x4ad0] ;  /* 0x004ad000012c7983 */ /* 0x000ee80000300a00 */
[----:B------:R-:W2:Y:S04]  /*91700*/  LDL R61, [R1+0xf4c] ;  /* 0x000f4c00013d7983 */ /* 0x000ea80000100800 */
[----:B------:R0:W-:Y:S04]  /*91710*/  STL [R1+0x4790], R0 ;  /* 0x0047900001007387 */ /* 0x0001e80000100800 */
[----:B------:R-:W2:Y:S04]  /*91720*/  LDL.LU.64 R42, [R1+0x4ac8] ;  /* 0x004ac800012a7983 */ /* 0x000ea80000300a00 */
[----:B------:R-:W2:Y:S01]  /*91730*/  LDL.LU.64 R40, [R1+0x4ac0] ;  /* 0x004ac00001287983 */ /* 0x000ea20000300a00 */
[----:B----4-:R-:W-:-:S02]  /*91740*/  IMAD R4, R5, 0x100, R4 ;  /* 0x0000010005047824 */ /* 0x010fc400078e0204 */
[----:B------:R-:W-:Y:S02]  /*91750*/  IMAD R2, R2, 0x100, R6 ;  /* 0x0000010002027824 */ /* 0x000fe400078e0206 */
[----:B------:R-:W-:Y:S02]  /*91760*/  IMAD R3, R3, 0x100, R7 ;  /* 0x0000010003037824 */ /* 0x000fe400078e0207 */
[----:B------:R-:W-:Y:S01]  /*91770*/  IMAD R5, R51, 0x100, R50 ;  /* 0x0000010033057824 */ /* 0x000fe200078e0232 */
[----:B------:R-:W-:Y:S01]  /*91780*/  HMMA.16816.F32 R12, R28, R48, R12 ;  /* 0x000000301c0c723c */ /* 0x000fe2000000180c */
[----:B------:R-:W-:Y:S02]  /*91790*/  F2FP.F16.E5M2.UNPACK_B R6, R52 ;  /* 0x00000034ff06723e */ /* 0x000fe400020004ff */
[----:B------:R-:W-:-:S05]  /*917a0*/  F2FP.F16.E5M2.UNPACK_B R7, R53 ;  /* 0x00000035ff07723e */ /* 0x000fca00020004ff */
[C---:B--2---:R-:W-:Y:S08]  /*917b0*/  HMMA.16816.F32 R32, R28.reuse, R40, R32 ;  /* 0x000000281c20723c */ /* 0x044ff00000001820 */
[C---:B---3--:R-:W-:Y:S08]  /*917c0*/  HMMA.16816.F32 R20, R28.reuse, R44, R20 ;  /* 0x0000002c1c14723c */ /* 0x048ff00000001814 */
[C---:B------:R-:W-:Y:S08]  /*917d0*/  HMMA.16816.F32 R24, R28.reuse, R42, R24 ;  /* 0x0000002a1c18723c */ /* 0x040ff00000001818 */
[----:B------:R-:W-:Y:S01]  /*917e0*/  HMMA.16816.F32 R16, R28, R46, R16 ;  /* 0x0000002e1c10723c */ /* 0x000fe20000001810 */
[----:B------:R-:W-:-:S02]  /*917f0*/  F2FP.F16.E5M2.UNPACK_B R28, R2 ;  /* 0x00000002ff1c723e */ /* 0x000fc400020004ff */
[----:B------:R-:W-:Y:S02]  /*91800*/  F2FP.F16.E5M2.UNPACK_B R29, R3 ;  /* 0x00000003ff1d723e */ /* 0x000fe400020004ff */
[----:B------:R-:W-:Y:S02]  /*91810*/  F2FP.F16.E5M2.UNPACK_B R30, R4 ;  /* 0x00000004ff1e723e */ /* 0x000fe400020004ff */
[----:B------:R-:W-:-:S07]  /*91820*/  F2FP.F16.E5M2.UNPACK_B R31, R5 ;  /* 0x00000005ff1f723e */ /* 0x000fce00020004ff */
[----:B------:R-:W-:Y:S01]  /*91830*/  HMMA.16816.F32 R8, R28, R6, R8 ;  /* 0x000000061c08723c */ /* 0x000fe20000001808 */
[----:B0-----:R-:W-:Y:S01]  /*91840*/  IMAD.MOV.U32 R0, RZ, RZ, R35 ;  /* 0x000000ffff007224 */ /* 0x001fe200078e0023 */
[----:B------:R-:W-:Y:S04]  /*91850*/  STL.64 [R1+0x850], R32 ;  /* 0x0008502001007387 */ /* 0x000fe80000100a00 */
[----:B------:R-:W-:Y:S04]  /*91860*/  STL.64 [R1+0x860], R36 ;  /* 0x0008602401007387 */ /* 0x000fe80000100a00 */
[----:B------:R-:W-:Y:S04]  /*91870*/  STL.64 [R1+0x868], R38 ;  /* 0x0008682601007387 */ /* 0x000fe80000100a00 */
[----:B------:R-:W-:Y:S04]  /*91880*/  STL [R1+0x858], R34 ;  /* 0x0008582201007387 */ /* 0x000fe80000100800 */
[----:B------:R0:W-:Y:S04]  /*91890*/  STL [R1+0x47d8], R0 ;  /* 0x0047d80001007387 */ /* 0x0001e80000100800 */
[----:B------:R-:W-:Y:S04]  /*918a0*/  STL.64 [R1+0x820], R20 ;  /* 0x0008201401007387 */ /* 0x000fe80000100a00 */
[----:B------:R-:W-:Y:S04]  /*918b0*/  STL.64 [R1+0x840], R24 ;  /* 0x0008401801007387 */ /* 0x000fe80000100a00 */
[----:B------:R-:W-:Y:S04]  /*918c0*/  STL.64 [R1+0x848], R26 ;  /* 0x0008481a01007387 */ /* 0x000fe80000100a00 */
[----:B------:R-:W-:Y:S01]  /*918d0*/  STL [R1+0x828], R22 ;  /* 0x0008281601007387 */ /* 0x000fe20000100800 */
[----:B0-----:R-:W-:Y:S01]  /*918e0*/  IMAD.MOV.U32 R0, RZ, RZ, R23 ;  /* 0x000000ffff007224 */ /* 0x001fe200078e0017 */
[----:B------:R-:W-:-:S02]  /*918f0*/  F2FP.F16.E5M2.UNPACK_B R2, R54 ;  /* 0x00000036ff02723e */ /* 0x000fc400020004ff */
[----:B------:R-:W-:Y:S02]  /*91900*/  F2FP.F16.E5M2.UNPACK_B R3, R55 ;  /* 0x00000037ff03723e */ /* 0x000fe400020004ff */
[----:B------:R0:W-:Y:S04]  /*91910*/  STL [R1+0x47dc], R0 ;  /* 0x0047dc0001007387 */ /* 0x0001e80000100800 */
[----:B------:R-:W-:Y:S04]  /*91920*/  STL.64 [R1+0x40], R16 ;  /* 0x0000401001007387 */ /* 0x000fe80000100a00 */
[----:B------:R-:W-:Y:S04]  /*91930*/  STL.64 [R1+0x48], R18 ;  /* 0x0000481201007387 */ /* 0x000fe80000100a00 */
[----:B------:R-:W-:Y:S04]  /*91940*/  STL.64 [R1+0x30], R12 ;  /* 0x0000300c01007387 */ /* 0x000fe80000100a00 */
[----:B------:R-:W-:Y:S01]  /*91950*/  STL [R1+0x38], R14 ;  /* 0x0000380e01007387 */ /* 0x000fe20000100800 */
[----:B0-----:R-:W-:-:S05]  /*91960*/  IMAD.MOV.U32 R0, RZ, RZ, R15 ;  /* 0x000000ffff007224 */ /* 0x001fca00078e000f */
[----:B------:R-:W-:Y:S04]  /*91970*/  STL [R1+0x4850], R0 ;  /* 0x0048500001007387 */ /* 0x000fe80000100800 */
[----:B------:R-:W-:Y:S04]  /*91980*/  STL.64 [R1+0x18], R6 ;  /* 0x0000180601007387 */ /* 0x000fe80000100a00 */
[----:B------:R-:W-:Y:S04]  /*91990*/  STL.64 [R1+0x810], R8 ;  /* 0x0008100801007387 */ /* 0x000fe80000100a00 */
[----:B------:R0:W-:Y:S02]  /*919a0*/  STL.64 [R1+0x818], R10 ;  /* 0x0008180a01007387 */ /* 0x0001e40000100a00 */
[----:B0-----:R-:W-:Y:S01]  /*919b0*/  HMMA.16816.F32 R8, R28, R2, R56 ;  /* 0x000000021c08723c */ /* 0x001fe20000001838 */
[----:B------:R-:W-:Y:S01]  /*919c0*/  F2FP.F16.E5M2.UNPACK_B R4, R60 ;  /* 0x0000003cff04723e */ /* 0x000fe200020004ff */
[----:B------:R-:W-:Y:S01]  /*919d0*/  STL.64 [R1+0x10], R2 ;  /* 0x0000100201007387 */ /* 0x000fe20000100a00 */
[----:B------:R-:W-:-:S15]  /*919e0*/  F2FP.F16.E5M2.UNPACK_B R5, R61 ;  /* 0x0000003dff05723e */ /* 0x000fde00020004ff */
        /* <DEDUP_REMOVED lines=21> */
[----:B------:R-:W3:Y:S04]  /*91b40*/  LDL R7, [R1+0xf38] ;  /* 0x000f380001077983 */ /* 0x000ee80000100800 */
        /* <DEDUP_REMOVED lines=28> */
[----:B------:R-:W4:Y:S01]  /*91d10*/  LDL R51, [R1+0xeec] ;  /* 0x000eec0001337983 */ /* 0x000f220000100800 */
[----:B------:R-:W-:-:S02]  /*91d20*/  IMAD.MOV.U32 R42, RZ, RZ, R2 ;  /* 0x000000ffff2a7224 */ /* 0x000fc400078e0002 */
[----:B------:R-:W-:Y:S01]  /*91d30*/  IMAD.MOV.U32 R41, RZ, RZ, R3 ;  /* 0x000000ffff297224 */ /* 0x000fe200078e0003 */
[----:B------:R-:W4:Y:S01]  /*91d40*/  LDL R6, [R1+0xed8] ;  /* 0x000ed80001067983 */ /* 0x000f220000100800 */
[----:B------:R-:W-:Y:S01]  /*91d50*/  IMAD.MOV.U32 R43, RZ, RZ, R5 ;  /* 0x000000ffff2b7224 */ /* 0x000fe200078e0005 */
[----:B--2---:R-:W-:Y:S01]  /*91d60*/  HMMA.16816.F32 R44, R28, R4, R44 ;  /* 0x000000041c2c723c */ /* 0x004fe2000000182c */
[----:B---3--:R-:W-:Y:S02]  /*91d70*/  F2FP.F16.E5M2.UNPACK_B R2, R7 ;  /* 0x00000007ff02723e */ /* 0x008fe400020004ff */
[----:B----4-:R-:W-:Y:S02]  /*91d80*/  F2FP.F16.E5M2.UNPACK_B R3, R40 ;  /* 0x00000028ff03723e */ /* 0x010fe400020004ff */
[----:B------:R-:W-:Y:S02]  /*91d90*/  F2FP.F16.E5M2.UNPACK_B R60, R60 ;  /* 0x0000003cff3c723e */ /* 0x000fe400020004ff */
[----:B------:R-:W-:-:S02]  /*91da0*/  F2FP.F16.E5M2.UNPACK_B R61, R61 ;  /* 0x0000003dff3d723e */ /* 0x000fc400020004ff */
[----:B------:R-:W-:Y:S02]  /*91db0*/  F2FP.F16.E5M2.UNPACK_B R58, R58 ;  /* 0x0000003aff3a723e */ /* 0x000fe400020004ff */
[----:B------:R-:W-:Y:S02]  /*91dc0*/  F2FP.F16.E5M2.UNPACK_B R59, R59 ;  /* 0x0000003bff3b723e */ /* 0x000fe400020004ff */
[----:B------:R-:W-:Y:S02]  /*91dd0*/  F2FP.F16.E5M2.UNPACK_B R56, R56 ;  /* 0x00000038ff38723e */ /* 0x000fe400020004ff */
[----:B------:R-:W-:Y:S01]  /*91de0*/  F2FP.F16.E5M2.UNPACK_B R57, R57 ;  /* 0x00000039ff39723e */ /* 0x000fe200020004ff */
[C---:B------:R-:W-:Y:S08]  /*91df0*/  HMMA.16816.F32 R36, R28.reuse, R2, R36 ;  /* 0x000000021c24723c */ /* 0x040ff00000001824 */
        /* <DEDUP_REMOVED lines=8> */
[----:B------:R-:W-:Y:S01]  /*91e80*/  F2FP.F16.E5M2.UNPACK_B R50, R50 ;  /* 0x00000032ff32723e */ /* 0x000fe200020004ff */
[----:B------:R0:W-:Y:S01]  /*91e90*/  STL.64 [R1+0x7f0], R44 ;  /* 0x0007f02c01007387 */ /* 0x0001e20000100a00 */
[----:B------:R-:W-:-:S03]  /*91ea0*/  F2FP.F16.E5M2.UNPACK_B R51, R51 ;  /* 0x00000033ff33723e */ /* 0x000fc600020004ff */
[----:B------:R-:W-:Y:S04]  /*91eb0*/  STL.64 [R1+0x7f8], R46 ;  /* 0x0007f82e01007387 */ /* 0x000fe80000100a00 */
[----:B------:R-:W-:Y:S04]  /*91ec0*/  STL [R1], R2 ;  /* 0x0000000201007387 */ /* 0x000fe80000100800 */
[----:B------:R-:W2:Y:S01]  /*91ed0*/  LDL R7, [R1+0xedc] ;  /* 0x000edc0001077983 */ /* 0x000ea20000100800 */
[C---:B------:R-:W-:Y:S03]  /*91ee0*/  HMMA.16816.F32 R12, R28.reuse, R52, R12 ;  /* 0x000000341c0c723c */ /* 0x040fe6000000180c */
[----:B------:R-:W-:Y:S04]  /*91ef0*/  STL.64 [R1+0x4aa8], R42 ;  /* 0x004aa82a01007387 */ /* 0x000fe80000100a00 */
[----:B------:R-:W-:Y:S01]  /*91f00*/  STL [R1+0x4aa0], R41 ;  /* 0x004aa02901007387 */ /* 0x000fe20000100800 */
[----:B0-----:R-:W-:Y:S01]  /*91f10*/  IMAD.MOV.U32 R44, RZ, RZ, R4 ;  /* 0x000000ffff2c7224 */ /* 0x001fe200078e0004 */
[----:B------:R-:W-:Y:S04]  /*91f20*/  HMMA.16816.F32 R8, R28, R50, R8 ;  /* 0x000000321c08723c */ /* 0x000fe80000001808 */
[----:B------:R-:W-:Y:S04]  /*91f30*/  STL [R1+0x4a90], R44 ;  /* 0x004a902c01007387 */ /* 0x000fe80000100800 */
[----:B------:R-:W-:Y:S04]  /*91f40*/  STL [R1+0x4], R3 ;  /* 0x0000040301007387 */ /* 0x000fe80000100800 */
[----:B------:R-:W-:Y:S04]  /*91f50*/  STL.64 [R1+0x7e0], R36 ;  /* 0x0007e02401007387 */ /* 0x000fe80000100a00 */
        /* <DEDUP_REMOVED lines=22> */
[----:B------:R-:W-:Y:S01]  /*920c0*/  F2FP.F16.E5M2.UNPACK_B R2, R6 ;  /* 0x00000006ff02723e */ /* 0x000fe200020004ff */
        /* <DEDUP_REMOVED lines=19> */
[----:B------:R-:W2:Y:S04]  /*92200*/  LDL R23, [R1+0xec8] ;  /* 0x000ec80001177983 */ /* 0x000ea80000100800 */
[----:B------:R-:W2:Y:S04]  /*92210*/  LDL R20, [R1+0xecc] ;  /* 0x000ecc0001147983 */ /* 0x000ea80000100800 */
[----:B------:R-:W2:Y:S04]  /*92220*/  LDL R6, [R1+0xeb8] ;  /* 0x000eb80001067983 */ /* 0x000ea80000100800 */
[----:B------:R-:W2:Y:S04]  /*92230*/  LDL.LU R40, [R1+0x130] ;  /* 0x0001300001287983 */ /* 0x000ea80000300800 */
[----:B------:R-:W2:Y:S04]  /*92240*/  LDL.LU R41, [R1+0x134] ;  /* 0x0001340001297983 */ /* 0x000ea80000300800 */
[----:B------:R-:W2:Y:S04]  /*92250*/  LDL.LU R42, [R1+0x138] ;  /* 0x00013800012a7983 */ /* 0x000ea80000300800 */
[----:B------:R-:W2:Y:S01]  /*92260*/  LDL.LU R43, [R1+0x13c] ;  /* 0x00013c00012b7983 */ /* 0x000ea20000300800 */
[----:B------:R-:W-:-:S03]  /*92270*/  F2FP.F16.E5M2.UNPACK_B R3, R7 ;  /* 0x00000007ff03723e */ /* 0x000fc600020004ff */
[----:B------:R-:W2:Y:S04]  /*92280*/  LDL R7, [R1+0xebc] ;  /* 0x000ebc0001077983 */ /* 0x000ea80000100800 */
[----:B------:R-:W2:Y:S04]  /*92290*/  LDL R8, [R1+0xea8] ;  /* 0x000ea80001087983 */ /* 0x000ea80000100800 */
[----:B------:R-:W2:Y:S04]  /*922a0*/  LDL R9, [R1+0xeac] ;  /* 0x000eac0001097983 */ /* 0x000ea80000100800 */
[----:B------:R-:W3:Y:S04]  /*922b0*/  LDL R10, [R1+0xe98] ;  /* 0x000e9800010a7983 */ /* 0x000ee80000100800 */
[----:B------:R-:W3:Y:S04]  /*922c0*/  LDL.LU R52, [R1+0x150] ;  /* 0x0001500001347983 */ /* 0x000ee80000300800 */
[----:B------:R-:W3:Y:S04]  /*922d0*/  LDL.LU R53, [R1+0x154] ;  /* 0x0001540001357983 */ /* 0x000ee80000300800 */
[----:B------:R-:W3:Y:S04]  /*922e0*/  LDL.LU R54, [R1+0x158] ;  /* 0x0001580001367983 */ /* 0x000ee80000300800 */
[----:B------:R-:W3:Y:S04]  /*922f0*/  LDL.LU R55, [R1+0x15c] ;  /* 0x00015c0001377983 */ /* 0x000ee80000300800 */
[----:B------:R-:W3:Y:S04]  /*92300*/  LDL R11, [R1+0xe9c] ;  /* 0x000e9c00010b7983 */ /* 0x000ee80000100800 */
[----:B------:R-:W3:Y:S04]  /*92310*/  LDL R12, [R1+0xe88] ;  /* 0x000e8800010c7983 */ /* 0x000ee80000100800 */
[----:B------:R-:W3:Y:S04]  /*92320*/  LDL R13, [R1+0xe8c] ;  /* 0x000e8c00010d7983 */ /* 0x000ee80000100800 */
        /* <DEDUP_REMOVED lines=14> */
[----:B------:R-:W3:Y:S01]  /*92410*/  LDL R21, [R1+0xe48] ;  /* 0x000e480001157983 */ /* 0x000ee20000100800 */
[----:B----4-:R-:W-:-:S15]  /*92420*/  HMMA.16816.F32 R24, R28, R2, R24 ;  /* 0x000000021c18723c */ /* 0x010fde0000001818 */
[----:B------:R-:W-:-:S04]  /*92430*/  NOP ;  /* 0x0000000000007918 */ /* 0x000fc80000000000 */
[----:B------:R-:W-:Y:S04]  /*92440*/  STL.64 [R1+0x770], R24 ;  /* 0x0007701801007387 */ /* 0x000fe80000100a00 */
[----:B------:R0:W-:Y:S04]  /*92450*/  STL.64 [R1+0x778], R26 ;  /* 0x0007781a01007387 */ /* 0x0001e80000100a00 */
[----:B0-----:R-:W4:Y:S04]  /*92460*/  LDL.LU.64 R26, [R1+0x4ab8] ;  /* 0x004ab800011a7983 */ /* 0x001f280000300a00 */
[----:B------:R-:W4:Y:S01]  /*92470*/  LDL.LU.64 R24, [R1+0x4ab0] ;  /* 0x004ab00001187983 */ /* 0x000f220000300a00 */
[----:B--2---:R-:W-:-:S02]  /*92480*/  F2FP.F16.E5M2.UNPACK_B R4, R23 ;  /* 0x00000017ff04723e */ /* 0x004fc400020004ff */
[----:B------:R-:W-:-:S07]  /*92490*/  F2FP.F16.E5M2.UNPACK_B R5, R20 ;  /* 0x00000014ff05723e */ /* 0x000fce00020004ff */
[----:B------:R-:W-:Y:S01]  /*924a0*/  HMMA.16816.F32 R40, R28, R4, R40 ;  /* 0x000000041c28723c */ /* 0x000fe20000001828 */
[----:B------:R-:W-:Y:S02]  /*924b0*/  F2FP.F16.E5M2.UNPACK_B R6, R6 ;  /* 0x00000006ff06723e */ /* 0x000fe400020004ff */
[----:B------:R-:W-:Y:S02]  /*924c0*/  F2FP.F16.E5M2.UNPACK_B R7, R7 ;  /* 0x00000007ff07723e */ /* 0x000fe400020004ff */
[----:B------:R-:W-:Y:S02]  /*924d0*/  F2FP.F16.E5M2.UNPACK_B R8, R8 ;  /* 0x00000008ff08723e */ /* 0x000fe400020004ff */
[----:B------:R-:W-:-:S03]  /*924e0*/  F2FP.F16.E5M2.UNPACK_B R9, R9 ;  /* 0x00000009ff09723e */ /* 0x000fc600020004ff */
        /* <DEDUP_REMOVED lines=8> */
[----:B------:R-:W-:-:S02]  /*92570*/  F2FP.F16.E5M2.UNPACK_B R10, R10 ;  /* 0x0000000aff0a723e */ /* 0x000fc400020004ff */
[----:B------:R-:W-:Y:S01]  /*92580*/  F2FP.F16.E5M2.UNPACK_B R11, R11 ;  /* 0x0000000bff0b723e */ /* 0x000fe200020004ff */
[----:B------:R-:W-:Y:S04]  /*92590*/  STL.64 [R1+0x750], R48 ;  /* 0x0007503001007387 */ /* 0x000fe80000100a00 */
[----:B------:R-:W-:Y:S11]  /*925a0*/  STL.64 [R1+0x758], R50 ;  /* 0x0007583201007387 */ /* 0x000ff60000100a00 */
[----:B------:R-:W-:Y:S04]  /*925b0*/  STL.64 [R1+0x740], R4 ;  /* 0x0007400401007387 */ /* 0x000fe80000100a00 */
[----:B------:R0:W-:Y:S02]  /*925c0*/  STL.64 [R1+0x748], R6 ;  /* 0x0007480601007387 */ /* 0x0001e40000100a00 */
[----:B0-----:R-:W-:Y:S01]  /*925d0*/  HMMA.16816.F32 R4, R28, R10, R56 ;  /* 0x0000000a1c04723c */ /* 0x001fe20000001838 */
        /* <DEDUP_REMOVED lines=8> */
[----:B------:R-:W-:Y:S02]  /*92660*/  F2FP.F16.E5M2.UNPACK_B R15, R15 ;  /* 0x0000000fff0f723e */ /* 0x000fe400020004ff */
[----:B------:R-:W-:-:S14]  /*92670*/  F2FP.F16.E5M2.UNPACK_B R16, R16 ;  /* 0x00000010ff10723e */ /* 0x000fdc00020004ff */
        /* <DEDUP_REMOVED lines=74> */
[----:B------:R-:W-:-:S05]  /*92b20*/  F2FP.F16.E5M2.UNPACK_B R25, R25 ;  /* 0x00000019ff19723e */ /* 0x000fca00020004ff */
[C---:B------:R-:W-:Y:S01]  /*92b30*/  HMMA.16816.F32 R44, R28.reuse, R22, R44 ;  /* 0x000000161c2c723c */ /* 0x040fe2000000182c */
[----:B------:R-:W-:Y:S02]  /*92b40*/  F2FP.F16.E5M2.UNPACK_B R26, R26 ;  /* 0x0000001aff1a723e */ /* 0x000fe400020004ff */
[----:B------:R-:W-:Y:S02]  /*92b50*/  F2FP.F16.E5M2.UNPACK_B R27, R27 ;  /* 0x0000001bff1b723e */ /* 0x000fe400020004ff */
[----:B------:R-:W-:Y:S02]  /*92b60*/  F2FP.F16.E5M2.UNPACK_B R32, R32 ;  /* 0x00000020ff20723e */ /* 0x000fe400020004ff */
[----:B------:R-:W-:Y:S02]  /*92b70*/  F2FP.F16.E5M2.UNPACK_B R33, R33 ;  /* 0x00000021ff21723e */ /* 0x000fe400020004ff */
[----:B------:R-:W-:Y:S02]  /*92b80*/  F2FP.F16.E5M2.UNPACK_B R34, R34 ;  /* 0x00000022ff22723e */ /* 0x000fe400020004ff */
[----:B------:R-:W-:Y:S01]  /*92b90*/  F2FP.F16.E5M2.UNPACK_B R35, R35 ;  /* 0x00000023ff23723e */ /* 0x000fe200020004ff */
[C---:B------:R-:W-:Y:S08]  /*92ba0*/  HMMA.16816.F32 R12, R28.reuse, R26, R12 ;  /* 0x0000001a1c0c723c */ /* 0x040ff0000000180c */
[C---:B------:R-:W-:Y:S08]  /*92bb0*/  HMMA.16816.F32 R8, R28.reuse, R32, R8 ;  /* 0x000000201c08723c */ /* 0x040ff00000001808 */
[----:B------:R-:W-:Y:S01]  /*92bc0*/  HMMA.16816.F32 R4, R28, R34, R4 ;  /* 0x000000221c04723c */ /* 0x000fe20000001804 */
[----:B------:R-:W-:Y:S04]  /*92bd0*/  STL.64 [R1+0x6e0], R48 ;  /* 0x0006e03001007387 */ /* 0x000fe80000100a00 */
[----:B------:R0:W-:Y:S01]  /*92be0*/  STL.64 [R1+0x6e8], R50 ;  /* 0x0006e83201007387 */ /* 0x0001e20000100a00 */
[----:B------:R-:W-:-:S03]  /*92bf0*/  F2FP.F16.E5M2.UNPACK_B R36, R36 ;  /* 0x00000024ff24723e */ /* 0x000fc600020004ff */
[----:B0-----:R-:W2:Y:S01]  /*92c00*/  LDL.LU.64 R50, [R1+0x4a98] ;  /* 0x004a980001327983 */ /* 0x001ea20000300a00 */
[----:B------:R-:W-:Y:S03]  /*92c10*/  HMMA.16816.F32 R16, R28, R24, R16 ;  /* 0x000000181c10723c */ /* 0x000fe60000001810 */
[----:B------:R0:W-:Y:S04]  /*92c20*/  STL.64 [R1+0x6d0], R44 ;  /* 0x0006d02c01007387 */ /* 0x0001e80000100a00 */
[----:B------:R-:W-:Y:S01]  /*92c30*/  STL.64 [R1+0x6d8], R46 ;  /* 0x0006d82e01007387 */ /* 0x000fe20000100a00 */
[----:B------:R-:W-:-:S03]  /*92c40*/  F2FP.F16.E5M2.UNPACK_B R37, R37 ;  /* 0x00000025ff25723e */ /* 0x000fc600020004ff */
[----:B0-----:R-:W3:Y:S04]  /*92c50*/  LDL.LU R44, [R1+0x4a90] ;  /* 0x004a9000012c7983 */ /* 0x001ee80000300800 */
        /* <DEDUP_REMOVED lines=15> */
[----:B------:R-:W-:-:S02]  /*92d50*/  F2FP.F16.E5M2.UNPACK_B R38, R38 ;  /* 0x00000026ff26723e */ /* 0x000fc400020004ff */
[----:B------:R-:W-:-:S15]  /*92d60*/  F2FP.F16.E5M2.UNPACK_B R39, R39 ;  /* 0x00000027ff27723e */ /* 0x000fde00020004ff */
        /* <DEDUP_REMOVED lines=47> */
[----:B------:R-:W4:Y:S01]  /*93060*/  LDL.LU R16, [R1+0x4264] ;  /* 0x0042640001107983 */ /* 0x000f220000300800 */
[----:B------:R-:W-:-:S03]  /*93070*/  F2FP.F16.E5M2.UNPACK_B R40, R40 ;  /* 0x00000028ff28723e */ /* 0x000fc600020004ff */
        /* <DEDUP_REMOVED lines=33> */
[----:B------:R-:W-:-:S02]  /*93290*/  F2FP.F16.E5M2.UNPACK_B R44, R44 ;  /* 0x0000002cff2c723e */ /* 0x000fc400020004ff */
[----:B------:R-:W-:Y:S02]  /*932a0*/  F2FP.F16.E5M2.UNPACK_B R45, R45 ;  /* 0x0000002dff2d723e */ /* 0x000fe400020004ff */
[----:B------:R-:W-:Y:S02]  /*932b0*/  F2FP.F16.E5M2.UNPACK_B R46, R46 ;  /* 0x0000002eff2e723e */ /* 0x000fe400020004ff */
[----:B------:R-:W-:Y:S02]  /*932c0*/  F2FP.F16.E5M2.UNPACK_B R47, R47 ;  /* 0x0000002fff2f723e */ /* 0x000fe400020004ff */
[----:B------:R-:W-:Y:S02]  /*932d0*/  F2FP.F16.E5M2.UNPACK_B R48, R48 ;  /* 0x00000030ff30723e */ /* 0x000fe400020004ff */
[----:B------:R-:W-:Y:S01]  /*932e0*/  F2FP.F16.E5M2.UNPACK_B R49, R49 ;  /* 0x00000031ff31723e */ /* 0x000fe200020004ff */
[----:B------:R-:W-:Y:S02]  /*932f0*/  IMAD R17, R17, 0x100, R26 ;  /* 0x0000010011117824 */ /* 0x000fe400078e021a */
[----:B------:R-:W-:-:S02]  /*93300*/  IMAD R16, R16, 0x100, R27 ;  /* 0x0000010010107824 */ /* 0x000fc400078e021b */
[----:B------:R-:W-:Y:S02]  /*93310*/  IMAD R9, R9, 0x100, R18 ;  /* 0x0000010009097824 */ /* 0x000fe400078e0212 */
[----:B------:R-:W-:Y:S01]  /*93320*/  IMAD R8, R8, 0x100, R19 ;  /* 0x0000010008087824 */ /* 0x000fe200078e0213 */
[C---:B------:R-:W-:Y:S08]  /*93330*/  HMMA.16816.F32 R36, R28.reuse, R44, R36 ;  /* 0x0000002c1c24723c */ /* 0x040ff00000001824 */
[C---:B------:R-:W-:Y:S08]  /*93340*/  HMMA.16816.F32 R32, R28.reuse, R46, R32 ;  /* 0x0000002e1c20723c */ /* 0x040ff00000001820 */
[----:B------:R-:W-:Y:S01]  /*93350*/  HMMA.16816.F32 R20, R28, R48, R20 ;  /* 0x000000301c14723c */ /* 0x000fe20000001814 */
[----:B------:R-:W-:-:S02]  /*93360*/  F2FP.F16.E5M2.UNPACK_B R28, R17 ;  /* 0x00000011ff1c723e */ /* 0x000fc400020004ff */
[----:B------:R-:W-:Y:S02]  /*93370*/  F2FP.F16.E5M2.UNPACK_B R29, R16 ;  /* 0x00000010ff1d723e */ /* 0x000fe400020004ff */
[----:B------:R-:W-:Y:S02]  /*93380*/  F2FP.F16.E5M2.UNPACK_B R30, R9 ;  /* 0x00000009ff1e723e */ /* 0x000fe400020004ff */
[----:B------:R-:W-:-:S07]  /*93390*/  F2FP.F16.E5M2.UNPACK_B R31, R8 ;  /* 0x00000008ff1f723e */ /* 0x000fce00020004ff */
[C---:B------:R-:W-:Y:S01]  /*933a0*/  HMMA.16816.F32 R12, R28.reuse, R10, R12 ;  /* 0x0000000a1c0c723c */ /* 0x040fe2000000180c */
        /* <DEDUP_REMOVED lines=122> */
[C---:B--2---:R-:W-:Y:S08]  /*93b50*/  HMMA.16816.F32 R24, R28.reuse, R52, R24 ;  /* 0x000000341c18723c */ /* 0x044ff00000001818 */
[C---:B------:R-:W-:Y:S01]  /*93b60*/  HMMA.16816.F32 R4, R28.reuse, R2, R4 ;  /* 0x000000021c04723c */ /* 0x040fe20000001804 */
[----:B------:R-:W2:Y:S10]  /*93b70*/  LDL.LU.64 R48, [R1+0x4a10] ;  /* 0x004a100001307983 */ /* 0x000eb40000300a00 */
        /* <DEDUP_REMOVED lines=42> */
[----:B---3--:R-:W-:Y:S03]  /*93e20*/  HMMA.16816.F32 R4, R28, R10, R4 ;  /* 0x0000000a1c04723c */ /* 0x008fe60000001804 */
[----:B------:R-:W-:Y:S04]  /*93e30*/  STL.64 [R1+0x4948], R10 ;  /* 0x0049480a01007387 */ /* 0x000fe80000100a00 */
[----:B------:R2:W-:-:S12]  /*93e40*/  STL.64 [R1+0x4940], R8 ;  /* 0x0049400801007387 */ /* 0x0005d80000100a00 */
[----:B------:R-:W-:Y:S04]  /*93e50*/  STL.64 [R1+0x550], R4 ;  /* 0x0005500401007387 */ /* 0x000fe80000100a00 */
[----:B------:R0:W-:Y:S01]  /*93e60*/  STL.64 [R1+0x558], R6 ;  /* 0x0005580601007387 */ /* 0x0001e20000100a00 */
[C---:B--2---:R-:W-:Y:S08]  /*93e70*/  HMMA.16816.F32 R8, R28.reuse, R12, R52 ;  /* 0x0000000c1c08723c */ /* 0x044ff00000001834 */
[C---:B0-----:R-:W-:Y:S01]  /*93e80*/  HMMA.16816.F32 R4, R28.reuse, R14, R56 ;  /* 0x0000000e1c04723c */ /* 0x041fe20000001838 */
[----:B------:R-:W-:Y:S10]  /*93e90*/  STL.64 [R1+0x4958], R14 ;  /* 0x0049580e01007387 */ /* 0x000ff40000100a00 */
[----:B------:R-:W-:Y:S04]  /*93ea0*/  STL.64 [R1+0x540], R8 ;  /* 0x0005400801007387 */ /* 0x000fe80000100a00 */
[----:B------:R4:W-:Y:S04]  /*93eb0*/  STL.64 [R1+0x548], R10 ;  /* 0x0005480a01007387 */ /* 0x0009e80000100a00 */
[----:B------:R-:W-:Y:S04]  /*93ec0*/  STL.64 [R1+0x4950], R12 ;  /* 0x0049500c01007387 */ /* 0x000fe80000100a00 */
[----:B------:R-:W-:Y:S04]  /*93ed0*/  STL.64 [R1+0x530], R4 ;  /* 0x0005300401007387 */ /* 0x000fe80000100a00 */
[----:B------:R0:W-:Y:S01]  /*93ee0*/  STL.64 [R1+0x538], R6 ;  /* 0x0005380601007387 */ /* 0x0001e20000100a00 */
[C---:B----4-:R-:W-:Y:S08]  /*93ef0*/  HMMA.16816.F32 R8, R28.reuse, R16, R44 ;  /* 0x000000101c08723c */ /* 0x050ff0000000182c */
[C---:B0-----:R-:W-:Y:S01]  /*93f00*/  HMMA.16816.F32 R4, R28.reuse, R18, R40 ;  /* 0x000000121c04723c */ /* 0x041fe20000001828 */
        /* <DEDUP_REMOVED lines=8> */
[C---:B-1----:R-:W-:Y:S11]  /*93f90*/  HMMA.16816.F32 R4, R28.reuse, R22, R32 ;  /* 0x000000161c04723c */ /* 0x042ff60000001820 */
        /* <DEDUP_REMOVED lines=60> */
[----:B0-----:R-:W3:Y:S04]  /*94360*/  LDL.LU.64 R34, [R1+0x49a8] ;  /* 0x0049a80001227983 */ /* 0x001ee80000300a00 */
[----:B------:R-:W4:Y:S04]  /*94370*/  LDL.LU.64 R32, [R1+0x49a0] ;  /* 0x0049a00001207983 */ /* 0x000f280000300a00 */
[----:B------:R-:W-:Y:S04]  /*94380*/  STL.64 [R1+0x48b8], R26 ;  /* 0x0048b81a01007387 */ /* 0x000fe80000100a00 */
[----:B------:R0:W-:Y:S04]  /*94390*/  STL.64 [R1+0x48b0], R24 ;  /* 0x0048b01801007387 */ /* 0x0001e80000100a00 */
[----:B0-----:R-:W2:Y:S04]  /*943a0*/  LDL.LU R24, [R1+0xbd0] ;  /* 0x000bd00001187983 */ /* 0x001ea80000300800 */
[----:B------:R-:W2:Y:S04]  /*943b0*/  LDL.LU R25, [R1+0xbd4] ;  /* 0x000bd40001197983 */ /* 0x000ea80000300800 */
[----:B------:R-:W2:Y:S04]  /*943c0*/  LDL.LU R26, [R1+0xbd8] ;  /* 0x000bd800011a7983 */ /* 0x000ea80000300800 */
[----:B------:R-:W2:Y:S01]  /*943d0*/  LDL.LU R27, [R1+0xbdc] ;  /* 0x000bdc00011b7983 */ /* 0x000ea20000300800 */
[C---:B----4-:R-:W-:Y:S08]  /*943e0*/  HMMA.16816.F32 R44, R28.reuse, R32, R44 ;  /* 0x000000201c2c723c */ /* 0x050ff0000000182c */
[C---:B---3--:R-:W-:Y:S11]  /*943f0*/  HMMA.16816.F32 R36, R28.reuse, R34, R36 ;  /* 0x000000221c24723c */ /* 0x048ff60000001824 */
        /* <DEDUP_REMOVED lines=25> */
[C---:B----4-:R-:W-:Y:S08]  /*94590*/  HMMA.16816.F32 R16, R28.reuse, R44, R16 ;  /* 0x0000002c1c10723c */ /* 0x050ff00000001810 */
[C---:B------:R-:W-:Y:S08]  /*945a0*/  HMMA.16816.F32 R12, R28.reuse, R46, R12 ;  /* 0x0000002e1c0c723c */ /* 0x040ff0000000180c */
[C---:B------:R-:W-:Y:S01]  /*945b0*/  HMMA.16816.F32 R8, R28.reuse, R48, R52 ;  /* 0x000000301c08723c */ /* 0x040fe20000001834 */
[----:B------:R-:W-:Y:S04]  /*945c0*/  STL.64 [R1+0x48a8], R38 ;  /* 0x0048a82601007387 */ /* 0x000fe80000100a00 */
        /* <DEDUP_REMOVED lines=10> */
[----:B------:R-:W-:Y:S01]  /*94670*/  HMMA.16816.F32 R4, R28, R60, R56 ;  /* 0x0000003c1c04723c */ /* 0x000fe20000001838 */
        /* <DEDUP_REMOVED lines=127> */
[C---:B--2---:R-:W-:Y:S08]  /*94e70*/  HMMA.16816.F32 R44, R28.reuse, R52, R44 ;  /* 0x000000341c2c723c */ /* 0x044ff0000000182c */
[C---:B----4-:R-:W-:Y:S01]  /*94e80*/  HMMA.16816.F32 R56, R28.reuse, R54, R56 ;  /* 0x000000361c38723c */ /* 0x050fe20000001838 */
[----:B------:R-:W-:Y:S07]  /*94e90*/  STL.64 [R1+0x47e8], R54 ;  /* 0x0047e83601007387 */ /* 0x000fee0000100a00 */
[C---:B------:R-:W-:Y:S11]  /*94ea0*/  HMMA.16816.F32 R24, R28.reuse, R6, R24 ;  /* 0x000000061c18723c */ /* 0x040ff60000001818 */
        /* <DEDUP_REMOVED lines=127> */
[----:B------:R-:W3:Y:S04]  /*956a0*/  LDL.LU.64 R36, [R1+0x48a0] ;  /* 0x0048a00001247983 */ /* 0x000ee80000300a00 */
[----:B------:R-:W-:Y:S04]  /*956b0*/  STL.64 [R1+0x2e0], R32 ;  /* 0x0002e02001007387 */ /* 0x000fe80000100a00 */
[----:B------:R0:W-:Y:S04]  /*956c0*/  STL.64 [R1+0x2e8], R34 ;  /* 0x0002e82201007387 */ /* 0x0001e80000100a00 */
[----:B0-----:R-:W4:Y:S04]  /*956d0*/  LDL.LU.64 R34, [R1+0x4898] ;  /* 0x0048980001227983 */ /* 0x001f280000300a00 */
[----:B------:R-:W4:Y:S04]  /*956e0*/  LDL.LU.64 R32, [R1+0x4890] ;  /* 0x0048900001207983 */ /* 0x000f280000300a00 */
        /* <DEDUP_REMOVED lines=8> */
[C---:B---3--:R-:W-:Y:S08]  /*95770*/  HMMA.16816.F32 R16, R28.reuse, R36, R16 ;  /* 0x000000241c10723c */ /* 0x048ff00000001810 */
[C---:B--2---:R-:W-:Y:S08]  /*95780*/  HMMA.16816.F32 R12, R28.reuse, R38, R12 ;  /* 0x000000261c0c723c */ /* 0x044ff0000000180c */
[C---:B----4-:R-:W-:Y:S08]  /*95790*/  HMMA.16816.F32 R20, R28.reuse, R34, R20 ;  /* 0x000000221c14723c */ /* 0x050ff00000001814 */
[----:B------:R-:W-:Y:S01]  /*957a0*/  HMMA.16816.F32 R24, R28, R32, R24 ;  /* 0x000000201c18723c */ /* 0x000fe20000001818 */
[----:B------:R-:W-:-:S15]  /*957b0*/  STL.64 [R1+0x4758], R34 ;  /* 0x0047582201007387 */ /* 0x000fde0000100a00 */
[----:B------:R-:W-:-:S03]  /*957c0*/  NOP ;  /* 0x0000000000007918 */ /* 0x000fc60000000000 */
        /* <DEDUP_REMOVED lines=16> */
[----:B------:R2:W-:Y:S04]  /*958d0*/  STL.64 [R1+0x288], R6 ;  /* 0x0002880601007387 */ /* 0x0005e80000100a00 */
[----:B0-----:R-:W3:Y:S01]  /*958e0*/  LDL.LU R24, [R1+0x940] ;  /* 0x0009400001187983 */ /* 0x001ee20000300800 */
[C---:B-1----:R-:W-:Y:S08]  /*958f0*/  HMMA.16816.F32 R8, R28.reuse, R44, R52 ;  /* 0x0000002c1c08723c */ /* 0x042ff00000001834 */
[----:B--2---:R-:W-:Y:S11]  /*95900*/  HMMA.16816.F32 R4, R28, R46, R56 ;  /* 0x0000002e1c04723c */ /* 0x004ff60000001838 */
[----:B------:R0:W-:Y:S04]  /*95910*/  STL.64 [R1+0x270], R8 ;  /* 0x0002700801007387 */ /* 0x0001e80000100a00 */
[----:B------:R1:W-:Y:S04]  /*95920*/  STL.64 [R1+0x278], R10 ;  /* 0x0002780a01007387 */ /* 0x0003e80000100a00 */
[----:B------:R-:W-:Y:S04]  /*95930*/  STL.64 [R1+0x260], R4 ;  /* 0x0002600401007387 */ /* 0x000fe80000100a00 */
[----:B------:R-:W-:Y:S04]  /*95940*/  STL.64 [R1+0x268], R6 ;  /* 0x0002680601007387 */ /* 0x000fe80000100a00 */
[----:B------:R-:W3:Y:S04]  /*95950*/  LDL.LU R25, [R1+0x944] ;  /* 0x0009440001197983 */ /* 0x000ee80000300800 */
[----:B------:R-:W2:Y:S04]  /*95960*/  LDL.LU R26, [R1+0x948] ;  /* 0x00094800011a7983 */ /* 0x000ea80000300800 */
[----:B------:R-:W2:Y:S04]  /*95970*/  LDL.LU R27, [R1+0x94c] ;  /* 0x00094c00011b7983 */ /* 0x000ea80000300800 */
[----:B--2---:R-:W-:Y:S04]  /*95980*/  STL.64 [R1+0x4838], R26 ;  /* 0x0048381a01007387 */ /* 0x004fe80000100a00 */
[----:B---3--:R2:W-:Y:S04]  /*95990*/  STL.64 [R1+0x4830], R24 ;  /* 0x0048301801007387 */ /* 0x0085e80000100a00 */
        /* <DEDUP_REMOVED lines=38> */
[----:B------:R-:W3:Y:S04]  /*95c00*/  LDL.LU R48, [R1+0x42b0] ;  /* 0x0042b00001307983 */ /* 0x000ee80000300800 */
[----:B------:R-:W3:Y:S01]  /*95c10*/  LDL.LU R61, [R1+0x42ac] ;  /* 0x0042ac00013d7983 */ /* 0x000ee20000300800 */
        /* <DEDUP_REMOVED lines=47> */
[----:B------:R-:W-:Y:S02]  /*95f10*/  F2FP.F16.E5M2.UNPACK_B R29, R60 ;  /* 0x0000003cff1d723e */ /* 0x000fe400020004ff */
[----:B-1----:R-:W-:Y:S02]  /*95f20*/  F2FP.F16.E5M2.UNPACK_B R30, R61 ;  /* 0x0000003dff1e723e */ /* 0x002fe400020004ff */
[----:B------:R-:W-:Y:S01]  /*95f30*/  F2FP.F16.E5M2.UNPACK_B R31, R0 ;  /* 0x00000000ff1f723e */ /* 0x000fe200020004ff */
[----:B------:R-:W2:Y:S04]  /*95f40*/  LDL.LU R51, [R1+0x485c] ;  /* 0x00485c0001337983 */ /* 0x000ea80000300800 */
[----:B------:R-:W4:Y:S04]  /*95f50*/  LDL.LU R60, [R1+0x4858] ;  /* 0x00485800013c7983 */ /* 0x000f280000300800 */
[----:B------:R-:W4:Y:S04]  /*95f60*/  LDL.LU R61, [R1+0x4854] ;  /* 0x00485400013d7983 */ /* 0x000f280000300800 */
[----:B------:R-:W2:Y:S01]  /*95f70*/  LDL.LU R0, [R1+0x4850] ;  /* 0x0048500001007983 */ /* 0x000ea20000300800 */
[C---:B------:R-:W-:Y:S08]  /*95f80*/  HMMA.16816.F32 R36, R28.reuse, R12, R36 ;  /* 0x0000000c1c24723c */ /* 0x040ff00000001824 */
[C---:B------:R-:W-:Y:S08]  /*95f90*/  HMMA.16816.F32 R12, R28.reuse, R14, R24 ;  /* 0x0000000e1c0c723c */ /* 0x040ff00000001818 */
[C---:B------:R-:W-:Y:S08]  /*95fa0*/  HMMA.16816.F32 R8, R28.reuse, R56, R8 ;  /* 0x000000381c08723c */ /* 0x040ff00000001808 */
[C---:B------:R-:W-:Y:S01]  /*95fb0*/  HMMA.16816.F32 R56, R28.reuse, R58, R4 ;  /* 0x0000003a1c38723c */ /* 0x040fe20000001804 */
        /* <DEDUP_REMOVED lines=73> */
[C---:B----4-:R-:W-:Y:S08]  /*96450*/  HMMA.16816.F32 R20, R28.reuse, R8, R20 ;  /* 0x000000081c14723c */ /* 0x050ff00000001814 */
[----:B0-----:R-:W-:Y:S01]  /*96460*/  HMMA.16816.F32 R4, R28, R10, R16 ;  /* 0x0000000a1c04723c */ /* 0x001fe20000001810 */
[----:B---3--:R-:W-:Y:S04]  /*96470*/  STL.64 [R1+0x47b0], R50 ;  /* 0x0047b03201007387 */ /* 0x008fe80000100a00 */
[----:B------:R-:W-:Y:S04]  /*96480*/  STL.64 [R1+0x47a8], R48 ;  /* 0x0047a83001007387 */ /* 0x000fe80000100a00 */
[----:B------:R-:W3:Y:S04]  /*96490*/  LDL.LU R52, [R1+0x42d0] ;  /* 0x0042d00001347983 */ /* 0x000ee80000300800 */
[----:B------:R-:W3:Y:S04]  /*964a0*/  LDL.LU R53, [R1+0x42cc] ;  /* 0x0042cc0001357983 */ /* 0x000ee80000300800 */
[----:B------:R-:W4:Y:S04]  /*964b0*/  LDL.LU R54, [R1+0x42d8] ;  /* 0x0042d80001367983 */ /* 0x000f280000300800 */
[----:B------:R-:W4:Y:S01]  /*964c0*/  LDL.LU R55, [R1+0x42d4] ;  /* 0x0042d40001377983 */ /* 0x000f220000300800 */
[----:B------:R-:W-:-:S03]  /*964d0*/  IMAD.MOV.U32 R59, RZ, RZ, R0 ;  /* 0x000000ffff3b7224 */ /* 0x000fc600078e0000 */
[----:B----4-:R-:W-:Y:S04]  /*964e0*/  STL.64 [R1+0x47d0], R54 ;  /* 0x0047d03601007387 */ /* 0x010fe80000100a00 */
[----:B---3--:R-:W-:Y:S04]  /*964f0*/  STL.64 [R1+0x47c8], R52 ;  /* 0x0047c83401007387 */ /* 0x008fe80000100a00 */
        /* <DEDUP_REMOVED lines=52> */
[----:B------:R-:W4:Y:S04]  /*96840*/  LDL.LU R0, [R1+0x47d8] ;  /* 0x0047d80001007983 */ /* 0x000f280000300800 */
        /* <DEDUP_REMOVED lines=28> */
[----:B-1----:R-:W3:Y:S01]  /*96a10*/  LDL.LU R18, [R1+0x858] ;  /* 0x0008580001127983 */ /* 0x002ee20000300800 */
        /* <DEDUP_REMOVED lines=36> */
[----:B------:R-:W3:Y:S01]  /*96c60*/  LDL.LU.64 R36, [R1+0x4730] ;  /* 0x0047300001247983 */ /* 0x000ee20000300a00 */
[----:B----4-:R-:W-:Y:S01]  /*96c70*/  IMAD.MOV.U32 R27, RZ, RZ, R0 ;  /* 0x000000ffff1b7224 */ /* 0x010fe200078e0000 */
[C---:B------:R-:W-:Y:S08]  /*96c80*/  HMMA.16816.F32 R8, R28.reuse, R44, R8 ;  /* 0x0000002c1c08723c */ /* 0x040ff00000001808 */
[C---:B------:R-:W-:Y:S08]  /*96c90*/  HMMA.16816.F32 R4, R28.reuse, R46, R4 ;  /* 0x0000002e1c04723c */ /* 0x040ff00000001804 */
[C---:B---3--:R-:W-:Y:S08]  /*96ca0*/  HMMA.16816.F32 R24, R28.reuse, R36, R24 ;  /* 0x000000241c18723c */ /* 0x048ff00000001818 */
[C---:B--2---:R-:W-:Y:S08]  /*96cb0*/  HMMA.16816.F32 R16, R28.reuse, R40, R16 ;  /* 0x000000281c10723c */ /* 0x044ff00000001810 */
[C---:B------:R-:W-:Y:S08]  /*96cc0*/  HMMA.16816.F32 R20, R28.reuse, R38, R20 ;  /* 0x000000261c14723c */ /* 0x040ff00000001814 */
[----:B------:R-:W-:Y:S01]  /*96cd0*/  HMMA.16816.F32 R12, R28, R42, R12 ;  /* 0x0000002a1c0c723c */ /* 0x000fe2000000180c */
[----:B------:R-:W-:Y:S01]  /*96ce0*/  IMAD.MOV.U32 R0, RZ, RZ, R27 ;  /* 0x000000ffff007224 */ /* 0x000fe200078e001b */
        /* <DEDUP_REMOVED lines=9> */
[----:B0-----:R-:W-:-:S05]  /*96d80*/  IMAD.MOV.U32 R0, RZ, RZ, R19 ;  /* 0x000000ffff007224 */ /* 0x001fca00078e0013 */
[----:B------:R0:W-:Y:S04]  /*96d90*/  STL [R1+0x43d8], R0 ;  /* 0x0043d80001007387 */ /* 0x0001e80000100800 */
[----:B------:R-:W-:Y:S04]  /*96da0*/  STL.64 [R1+0x50], R8 ;  /* 0x0000500801007387 */ /* 0x000fe80000100a00 */
[----:B------:R-:W-:Y:S04]  /*96db0*/  STL.64 [R1+0x60], R12 ;  /* 0x0000600c01007387 */ /* 0x000fe80000100a00 */
[----:B------:R-:W-:Y:S04]  /*96dc0*/  STL.64 [R1+0x68], R14 ;  /* 0x0000680e01007387 */ /* 0x000fe80000100a00 */
[----:B------:R1:W-:Y:S01]  /*96dd0*/  STL [R1+0x58], R10 ;  /* 0x0000580a01007387 */ /* 0x0003e20000100800 */
[----:B0-----:R-:W-:-:S02]  /*96de0*/  IMAD.MOV.U32 R0, RZ, RZ, R11 ;  /* 0x000000ffff007224 */ /* 0x001fc400078e000b */
[----:B-1----:R-:W-:Y:S03]  /*96df0*/  HMMA.16816.F32 R8, R28, R48, R56 ;  /* 0x000000301c08723c */ /* 0x002fe60000001838 */
[----:B------:R0:W-:Y:S04]  /*96e00*/  STL [R1+0x4400], R0 ;  /* 0x0044000001007387 */ /* 0x0001e80000100800 */
[----:B------:R-:W-:Y:S04]  /*96e10*/  STL.64 [R1+0x40], R4 ;  /* 0x0000400401007387 */ /* 0x000fe80000100a00 */
[----:B------:R-:W-:Y:S01]  /*96e20*/  STL.64 [R1+0x48], R6 ;  /* 0x0000480601007387 */ /* 0x000fe20000100a00 */
[----:B------:R-:W-:-:S02]  /*96e30*/  F2FP.F16.E5M2.UNPACK_B R48, R60.H1 ;  /* 0x0000003cff30723e */ /* 0x000fc400030004ff */
[----:B------:R-:W-:-:S05]  /*96e40*/  F2FP.F16.E5M2.UNPACK_B R49, R61.H1 ;  /* 0x0000003dff31723e */ /* 0x000fca00030004ff */
        /* <DEDUP_REMOVED lines=63> */
[----:B------:R-:W-:Y:S02]  /*97240*/  F2FP.F16.E5M2.UNPACK_B R30, R4 ;  /* 0x00000004ff1e723e */ /* 0x000fe400020004ff */
[----:B------:R-:W-:Y:S01]  /*97250*/  F2FP.F16.E5M2.UNPACK_B R31, R5 ;  /* 0x00000005ff1f723e */ /* 0x000fe200020004ff */
[----:B------:R-:W4:Y:S04]  /*97260*/  LDL.LU R55, [R1+0xf0c] ;  /* 0x000f0c0001377983 */ /* 0x000f280000300800 */
        /* <DEDUP_REMOVED lines=13> */
[----:B------:R0:W-:Y:S04]  /*97340*/  STL [R1+0x4710], R0 ;  /* 0x0047100001007387 */ /* 0x0001e80000100800 */
[----:B------:R-:W-:Y:S01]  /*97350*/  STL [R1+0x10], R40 ;  /* 0x0000102801007387 */ /* 0x000fe20000100800 */
[----:B------:R-:W-:Y:S02]  /*97360*/  F2FP.F16.E5M2.UNPACK_B R4, R43.H1 ;  /* 0x0000002bff04723e */ /* 0x000fe400030004ff */
[----:B------:R-:W-:Y:S01]  /*97370*/  F2FP.F16.E5M2.UNPACK_B R5, R6.H1 ;  /* 0x00000006ff05723e */ /* 0x000fe200030004ff */
[----:B------:R-:W-:Y:S01]  /*97380*/  STL [R1+0x14], R41 ;  /* 0x0000142901007387 */ /* 0x000fe20000100800 */
[----:B0-----:R-:W-:Y:S01]  /*97390*/  IMAD.MOV.U32 R0, RZ, RZ, R41 ;  /* 0x000000ffff007224 */ /* 0x001fe200078e0029 */
[----:B------:R-:W-:-:S04]  /*973a0*/  F2FP.F16.E5M2.UNPACK_B R2, R7.H1 ;  /* 0x00000007ff02723e */ /* 0x000fc800030004ff */
[----:B------:R-:W-:Y:S04]  /*973b0*/  STL [R1+0x4714], R0 ;  /* 0x0047140001007387 */ /* 0x000fe80000100800 */
[----:B------:R-:W-:Y:S04]  /*973c0*/  STL.64 [R1+0x800], R44 ;  /* 0x0008002c01007387 */ /* 0x000fe80000100a00 */
        /* <DEDUP_REMOVED lines=9> */
[----:B0-----:R-:W-:Y:S02]  /*97460*/  HMMA.16816.F32 R4, R28, R2, R32 ;  /* 0x000000021c04723c */ /* 0x001fe40000001820 */
[----:B------:R-:W-:Y:S01]  /*97470*/  STL.64 [R1], R2 ;  /* 0x0000000201007387 */ /* 0x000fe20000100a00 */
[----:B------:R-:W-:Y:S02]  /*97480*/  F2FP.F16.E5M2.UNPACK_B R58, R58.H1 ;  /* 0x0000003aff3a723e */ /* 0x000fe400030004ff */
[----:B------:R-:W-:-:S14]  /*97490*/  F2FP.F16.E5M2.UNPACK_B R59, R59.H1 ;  /* 0x0000003bff3b723e */ /* 0x000fdc00030004ff */
        /* <DEDUP_REMOVED lines=91> */
[----:B------:R-:W-:Y:S01]  /*97a50*/  F2FP.F16.E5M2.UNPACK_B R9, R9.H1 ;  /* 0x00000009ff09723e */ /* 0x000fe200030004ff */
[C---:B------:R-:W-:Y:S08]  /*97a60*/  HMMA.16816.F32 R52, R28.reuse, R50, R52 ;  /* 0x000000321c34723c */ /* 0x040ff00000001834 */
[C---:B0-----:R-:W-:Y:S08]  /*97a70*/  HMMA.16816.F32 R48, R28.reuse, R2, R56 ;  /* 0x000000021c30723c */ /* 0x041ff00000001838 */
[C---:B------:R-:W-:Y:S03]  /*97a80*/  HMMA.16816.F32 R40, R28.reuse, R6, R40 ;  /* 0x000000061c28723c */ /* 0x040fe60000001828 */
        /* <DEDUP_REMOVED lines=86> */
[----:B------:R-:W-:Y:S02]  /*97ff0*/  F2FP.F16.E5M2.UNPACK_B R20, R20.H1 ;  /* 0x00000014ff14723e */ /* 0x000fe400030004ff */
[----:B------:R-:W-:Y:S01]  /*98000*/  F2FP.F16.E5M2.UNPACK_B R21, R21.H1 ;  /* 0x00000015ff15723e */ /* 0x000fe200030004ff */
[----:B------:R-:W-:Y:S01]  /*98010*/  HMMA.16816.F32 R48, R28, R16, R48 ;  /* 0x000000101c30723c */ /* 0x000fe20000001830 */
[----:B------:R-:W-:Y:S02]  /*98020*/  F2FP.F16.E5M2.UNPACK_B R22, R22.H1 ;  /* 0x00000016ff16723e */ /* 0x000fe400030004ff */
[----:B------:R-:W-:-:S05]  /*98030*/  F2FP.F16.E5M2.UNPACK_B R23, R23.H1 ;  /* 0x00000017ff17723e */ /* 0x000fca00030004ff */
[C---:B------:R-:W-:Y:S08]  /*98040*/  HMMA.16816.F32 R8, R28.reuse, R20, R8 ;  /* 0x000000141c08723c */ /* 0x040ff00000001808 */
[C---:B------:R-:W-:Y:S01]  /*98050*/  HMMA.16816.F32 R4, R28.reuse, R22, R4 ;  /* 0x000000161c04723c */ /* 0x040fe20000001804 */
[----:B------:R-:W-:Y:S02]  /*98060*/  F2FP.F16.E5M2.UNPACK_B R24, R24.H1 ;  /* 0x00000018ff18723e */ /* 0x000fe400030004ff */
[----:B------:R-:W-:Y:S01]  /*98070*/  F2FP.F16.E5M2.UNPACK_B R25, R25.H1 ;  /* 0x00000019ff19723e */ /* 0x000fe200030004ff */
[----:B------:R-:W-:Y:S04]  /*98080*/  STL.64 [R1+0x700], R48 ;  /* 0x0007003001007387 */ /* 0x000fe80000100a00 */
[----:B------:R0:W-:Y:S04]  /*98090*/  STL.64 [R1+0x708], R50 ;  /* 0x0007083201007387 */ /* 0x0001e80000100a00 */
[----:B0-----:R-:W2:Y:S01]  /*980a0*/  LDL.LU.64 R50, [R1+0x4718] ;  /* 0x0047180001327983 */ /* 0x001ea20000300a00 */
[----:B------:R-:W-:Y:S03]  /*980b0*/  HMMA.16816.F32 R12, R28, R18, R12 ;  /* 0x000000121c0c723c */ /* 0x000fe6000000180c */
[----:B------:R-:W-:Y:S04]  /*980c0*/  STL.64 [R1+0x4668], R18 ;  /* 0x0046681201007387 */ /* 0x000fe80000100a00 */
[----:B------:R-:W-:-:S12]  /*980d0*/  STL.64 [R1+0x4660], R16 ;  /* 0x0046601001007387 */ /* 0x000fd80000100a00 */
        /* <DEDUP_REMOVED lines=86> */
[----:B------:R-:W-:Y:S02]  /*98640*/  F2FP.F16.E5M2.UNPACK_B R41, R41.H1 ;  /* 0x00000029ff29723e */ /* 0x000fe400030004ff */
[----:B------:R-:W-:Y:S02]  /*98650*/  F2FP.F16.E5M2.UNPACK_B R42, R42.H1 ;  /* 0x0000002aff2a723e */ /* 0x000fe400030004ff */
[----:B------:R-:W-:Y:S01]  /*98660*/  F2FP.F16.E5M2.UNPACK_B R43, R43.H1 ;  /* 0x0000002bff2b723e */ /* 0x000fe200030004ff */
[----:B------:R-:W-:Y:S01]  /*98670*/  HMMA.16816.F32 R24, R28, R38, R24 ;  /* 0x000000261c18723c */ /* 0x000fe20000001818 */
[----:B------:R-:W-:-:S07]  /*98680*/  F2FP.F16.E5M2.UNPACK_B R44, R44.H1 ;  /* 0x0000002cff2c723e */ /* 0x000fce00030004ff */
[----:B------:R-:W-:Y:S01]  /*98690*/  HMMA.16816.F32 R20, R28, R40, R20 ;  /* 0x000000281c14723c */ /* 0x000fe20000001814 */
[----:B------:R-:W-:Y:S02]  /*986a0*/  F2FP.F16.E5M2.UNPACK_B R45, R45.H1 ;  /* 0x0000002dff2d723e */ /* 0x000fe400030004ff */
[----:B------:R-:W-:Y:S02]  /*986b0*/  F2FP.F16.E5M2.UNPACK_B R46, R46.H1 ;  /* 0x0000002eff2e723e */ /* 0x000fe400030004ff */
[----:B------:R-:W-:-:S03]  /*986c0*/  F2FP.F16.E5M2.UNPACK_B R47, R47.H1 ;  /* 0x0000002fff2f723e */ /* 0x000fc600030004ff */
[C---:B------:R-:W-:Y:S08]  /*986d0*/  HMMA.16816.F32 R16, R28.reuse, R42, R16 ;  /* 0x0000002a1c10723c */ /* 0x040ff00000001810 */
[C---:B------:R-:W-:Y:S08]  /*986e0*/  HMMA.16816.F32 R12, R28.reuse, R44, R12 ;  /* 0x0000002c1c0c723c */ /* 0x040ff0000000180c */
[C---:B------:R-:W-:Y:S08]  /*986f0*/  HMMA.16816.F32 R8, R28.reuse, R46, R8 ;  /* 0x0000002e1c08723c */ /* 0x040ff00000001808 */
[----:B------:R-:W-:Y:S01]  /*98700*/  HMMA.16816.F32 R32, R28, R36, R32 ;  /* 0x000000241c20723c */ /* 0x000fe20000001820 */
[----:B------:R-:W-:-:S02]  /*98710*/  F2FP.F16.E5M2.UNPACK_B R48, R48.H1 ;  /* 0x00000030ff30723e */ /* 0x000fc400030004ff */
[----:B------:R-:W-:-:S15]  /*98720*/  F2FP.F16.E5M2.UNPACK_B R49, R49.H1 ;  /* 0x00000031ff31723e */ /* 0x000fde00030004ff */
[----:B------:R-:W-:Y:S01]  /*98730*/  NOP ;  /* 0x0000000000007918 */ /* 0x000fe20000000000 */
        /* <DEDUP_REMOVED lines=89> */
[----:B------:R-:W2:Y:S01]  /*98cd0*/  LDL.LU R49, [R1+0x5e4] ;  /* 0x0005e40001317983 */ /* 0x000ea20000300800 */
[----:B------:R-:W-:-:S02]  /*98ce0*/  F2FP.F16.E5M2.UNPACK_B R28, R7 ;  /* 0x00000007ff1c723e */ /* 0x000fc400020004ff */
[----:B------:R-:W-:Y:S02]  /*98cf0*/  F2FP.F16.E5M2.UNPACK_B R29, R6 ;  /* 0x00000006ff1d723e */ /* 0x000fe400020004ff */
        /* <DEDUP_REMOVED lines=35> */
[C---:B------:R-:W-:Y:S08]  /*98f30*/  HMMA.16816.F32 R8, R28.reuse, R10, R52 ;  /* 0x0000000a1c08723c */ /* 0x040ff00000001834 */
[C---:B--2---:R-:W-:Y:S08]  /*98f40*/  HMMA.16816.F32 R44, R28.reuse, R32, R44 ;  /* 0x000000201c2c723c */ /* 0x044ff0000000182c */
[C---:B------:R-:W-:Y:S01]  /*98f50*/  HMMA.16816.F32 R32, R28.reuse, R34, R40 ;  /* 0x000000221c20723c */ /* 0x040fe20000001828 */
[----:B------:R-:W2:Y:S04]  /*98f60*/  LDL.LU.64 R54, [R1+0x46f8] ;  /* 0x0046f80001367983 */ /* 0x000ea80000300a00 */
[----:B------:R-:W2:Y:S04]  /*98f70*/  LDL.LU.64 R52, [R1+0x46f0] ;  /* 0x0046f00001347983 */ /* 0x000ea80000300a00 */
[----:B------:R-:W-:Y:S04]  /*98f80*/  STL.64 [R1+0x9c0], R8 ;  /* 0x0009c00801007387 */ /* 0x000fe80000100a00 */
[----:B------:R0:W-:Y:S04]  /*98f90*/  STL.64 [R1+0x9c8], R10 ;  /* 0x0009c80a01007387 */ /* 0x0001e80000100a00 */
[----:B0-----:R-:W4:Y:S04]  /*98fa0*/  LDL.LU.64 R10, [R1+0x46e8] ;  /* 0x0046e800010a7983 */ /* 0x001f280000300a00 */
[----:B------:R-:W4:Y:S04]  /*98fb0*/  LDL.LU.64 R8, [R1+0x46e0] ;  /* 0x0046e00001087983 */ /* 0x000f280000300a00 */
        /* <DEDUP_REMOVED lines=25> */
[----:B0-----:R-:W3:Y:S04]  /*99150*/  LDL.LU.64 R54, [R1+0x4688] ;  /* 0x0046880001367983 */ /* 0x001ee80000300a00 */
        /* <DEDUP_REMOVED lines=9> */
[C---:B---3--:R-:W-:Y:S08]  /*991f0*/  HMMA.16816.F32 R20, R28.reuse, R54, R20 ;  /* 0x000000361c14723c */ /* 0x048ff00000001814 */
        /* <DEDUP_REMOVED lines=29> */
[----:B------:R-:W2:Y:S01]  /*993d0*/  LDL.LU.64 R8, [R1+0x4630] ;  /* 0x0046300001087983 */ /* 0x000ea20000300a00 */
[----:B------:R-:W-:Y:S03]  /*993e0*/  HMMA.16816.F32 R52, R28, R6, R52 ;  /* 0x000000061c34723c */ /* 0x000fe60000001834 */
[----:B------:R-:W-:Y:S04]  /*993f0*/  STL.64 [R1+0x45a8], R6 ;  /* 0x0045a80601007387 */ /* 0x000fe80000100a00 */
[----:B------:R-:W-:-:S12]  /*99400*/  STL.64 [R1+0x45a0], R4 ;  /* 0x0045a00401007387 */ /* 0x000fd80000100a00 */
[----:B------:R-:W-:Y:S04]  /*99410*/  STL.64 [R1+0x910], R52 ;  /* 0x0009103401007387 */ /* 0x000fe80000100a00 */
[----:B------:R2:W-:Y:S02]  /*99420*/  STL.64 [R1+0x918], R54 ;  /* 0x0009183601007387 */ /* 0x0005e40000100a00 */
[C---:B--2---:R-:W-:Y:S08]  /*99430*/  HMMA.16816.F32 R52, R28.reuse, R8, R56 ;  /* 0x000000081c34723c */ /* 0x044ff00000001838 */
[C---:B------:R-:W-:Y:S01]  /*99440*/  HMMA.16816.F32 R4, R28.reuse, R10, R44 ;  /* 0x0000000a1c04723c */ /* 0x040fe2000000182c */
[----:B------:R-:W-:Y:S10]  /*99450*/  STL.64 [R1+0x45b8], R10 ;  /* 0x0045b80a01007387 */ /* 0x000ff40000100a00 */
        /* <DEDUP_REMOVED lines=15> */
[C---:B----4-:R-:W-:Y:S11]  /*99550*/  HMMA.16816.F32 R4, R28.reuse, R18, R24 ;  /* 0x000000121c04723c */ /* 0x050ff60000001818 */
[----:B------:R-:W-:Y:S04]  /*99560*/  STL.64 [R1+0x8c0], R8 ;  /* 0x0008c00801007387 */ /* 0x000fe80000100a00 */
[----:B------:R-:W-:Y:S04]  /*99570*/  STL.64 [R1+0x8c8], R10 ;  /* 0x0008c80a01007387 */ /* 0x000fe80000100a00 */
[----:B------:R0:W-:Y:S04]  /*99580*/  STL.64 [R1+0x8b0], R4 ;  /* 0x0008b00401007387 */ /* 0x0001e80000100a00 */
[----:B------:R1:W-:Y:S04]  /*99590*/  STL.64 [R1+0x8b8], R6 ;  /* 0x0008b80601007387 */ /* 0x0003e80000100a00 */
[----:B------:R-:W2:Y:S04]  /*995a0*/  LDL.LU R57, [R1+0x244] ;  /* 0x0002440001397983 */ /* 0x000ea80000300800 */
[----:B------:R-:W4:Y:S04]  /*995b0*/  LDL.LU R58, [R1+0x248] ;  /* 0x00024800013a7983 */ /* 0x000f280000300800 */
[----:B------:R-:W4:Y:S04]  /*995c0*/  LDL.LU R59, [R1+0x24c] ;  /* 0x00024c00013b7983 */ /* 0x000f280000300800 */
[----:B----4-:R-:W-:Y:S04]  /*995d0*/  STL.64 [R1+0x4628], R58 ;  /* 0x0046283a01007387 */ /* 0x010fe80000100a00 */
[----:B--2---:R2:W-:Y:S04]  /*995e0*/  STL.64 [R1+0x4620], R56 ;  /* 0x0046203801007387 */ /* 0x0045e80000100a00 */
[----:B0-----:R-:W4:Y:S04]  /*995f0*/  LDL.LU R4, [R1+0x450] ;  /* 0x0004500001047983 */ /* 0x001f280000300800 */
        /* <DEDUP_REMOVED lines=91> */
[----:B------:R-:W2:Y:S01]  /*99bb0*/  LDL.LU.64 R36, [R1+0x45d0] ;  /* 0x0045d00001247983 */ /* 0x000ea20000300a00 */
[C---:B----4-:R-:W-:Y:S03]  /*99bc0*/  HMMA.16816.F32 R8, R28.reuse, R44, R8 ;  /* 0x0000002c1c08723c */ /* 0x050fe60000001808 */
[----:B------:R-:W-:Y:S04]  /*99bd0*/  STL.64 [R1+0x44f8], R34 ;  /* 0x0044f82201007387 */ /* 0x000fe80000100a00 */
[----:B------:R-:W-:Y:S01]  /*99be0*/  STL.64 [R1+0x44f0], R32 ;  /* 0x0044f02001007387 */ /* 0x000fe20000100a00 */
[C---:B---3--:R-:W-:Y:S08]  /*99bf0*/  HMMA.16816.F32 R4, R28.reuse, R46, R4 ;  /* 0x0000002e1c04723c */ /* 0x048ff00000001804 */
[C---:B--2---:R-:W-:Y:S08]  /*99c00*/  HMMA.16816.F32 R16, R28.reuse, R40, R16 ;  /* 0x000000281c10723c */ /* 0x044ff00000001810 */
[C---:B------:R-:W-:Y:S08]  /*99c10*/  HMMA.16816.F32 R12, R28.reuse, R42, R12 ;  /* 0x0000002a1c0c723c */ /* 0x040ff0000000180c */
[C---:B------:R-:W-:Y:S08]  /*99c20*/  HMMA.16816.F32 R24, R28.reuse, R36, R24 ;  /* 0x000000241c18723c */ /* 0x040ff00000001818 */
        /* <DEDUP_REMOVED lines=20> */
[----:B------:R0:W-:Y:S04]  /*99d70*/  STL.64 [R1+0x670], R4 ;  /* 0x0006700401007387 */ /* 0x0001e80000100a00 */
[----:B------:R1:W-:Y:S04]  /*99d80*/  STL.64 [R1+0x678], R6 ;  /* 0x0006780601007387 */ /* 0x0003e80000100a00 */
[----:B------:R-:W-:Y:S04]  /*99d90*/  STL [R1+0x44ac], R48 ;  /* 0x0044ac3001007387 */ /* 0x000fe80000100800 */
[----:B------:R-:W-:Y:S04]  /*99da0*/  STL [R1+0x44a8], R49 ;  /* 0x0044a83101007387 */ /* 0x000fe80000100800 */
        /* <DEDUP_REMOVED lines=8> */
[----:B-1----:R-:W-:Y:S01]  /*99e30*/  IMAD R6, R52, 0x100, R51 ;  /* 0x0000010034067824 */ /* 0x002fe200078e0233 */
[----:B------:R-:W-:Y:S02]  /*99e40*/  F2FP.F16.E5M2.UNPACK_B R30, R4 ;  /* 0x00000004ff1e723e */ /* 0x000fe400020004ff */
[----:B------:R-:W-:Y:S02]  /*99e50*/  F2FP.F16.E5M2.UNPACK_B R29, R5 ;  /* 0x00000005ff1d723e */ /* 0x000fe400020004ff */
[----:B------:R-:W-:Y:S01]  /*99e60*/  F2FP.F16.E5M2.UNPACK_B R28, R6 ;  /* 0x00000006ff1c723e */ /* 0x000fe200020004ff */
        /* <DEDUP_REMOVED lines=19> */
[----:B------:R-:W2:Y:S04]  /*99fa0*/  LDL.LU.64 R48, [R1+0x18] ;  /* 0x0000180001307983 */ /* 0x000ea80000300a00 */
[----:B------:R-:W3:Y:S04]  /*99fb0*/  LDL.LU R8, [R1+0x430] ;  /* 0x0004300001087983 */ /* 0x000ee80000300800 */
[----:B------:R-:W3:Y:S04]  /*99fc0*/  LDL.LU R9, [R1+0x434] ;  /* 0x0004340001097983 */ /* 0x000ee80000300800 */
[----:B------:R-:W3:Y:S04]  /*99fd0*/  LDL.LU R10, [R1+0x438] ;  /* 0x00043800010a7983 */ /* 0x000ee80000300800 */
[----:B------:R-:W3:Y:S04]  /*99fe0*/  LDL.LU R11, [R1+0x43c] ;  /* 0x00043c00010b7983 */ /* 0x000ee80000300800 */
[----:B------:R-:W3:Y:S04]  /*99ff0*/  LDL.LU.64 R46, [R1+0x10] ;  /* 0x00001000012e7983 */ /* 0x000ee80000300a00 */
[----:B------:R-:W4:Y:S04]  /*9a000*/  LDL.LU.64 R50, [R1+0x8] ;  /* 0x0000080001327983 */ /* 0x000f280000300a00 */
[----:B------:R-:W4:Y:S04]  /*9a010*/  LDL.LU R52, [R1+0x410] ;  /* 0x0004100001347983 */ /* 0x000f280000300800 */
[----:B------:R-:W4:Y:S04]  /*9a020*/  LDL.LU R53, [R1+0x414] ;  /* 0x0004140001357983 */ /* 0x000f280000300800 */
[----:B------:R-:W4:Y:S04]  /*9a030*/  LDL.LU R54, [R1+0x418] ;  /* 0x0004180001367983 */ /* 0x000f280000300800 */
[----:B------:R-:W4:Y:S04]  /*9a040*/  LDL.LU R55, [R1+0x41c] ;  /* 0x00041c0001377983 */ /* 0x000f280000300800 */
[----:B------:R-:W4:Y:S01]  /*9a050*/  LDL.LU.64 R60, [R1] ;  /* 0x00000000013c7983 */ /* 0x000f220000300a00 */
        /* <DEDUP_REMOVED lines=22> */
[C---:B---3--:R-:W-:Y:S08]  /*9a1c0*/  HMMA.16816.F32 R8, R28.reuse, R46, R8 ;  /* 0x0000002e1c08723c */ /* 0x048ff00000001808 */
[----:B----4-:R-:W-:Y:S01]  /*9a1d0*/  HMMA.16816.F32 R4, R28, R50, R4 ;  /* 0x000000321c04723c */ /* 0x010fe20000001804 */
[----:B------:R-:W-:-:S07]  /*9a1e0*/  IMAD.MOV.U32 R44, RZ, RZ, R48 ;  /* 0x000000ffff2c7224 */ /* 0x000fce00078e0030 */
[----:B------:R-:W-:Y:S01]  /*9a1f0*/  HMMA.16816.F32 R52, R28, R60, R52 ;  /* 0x0000003c1c34723c */ /* 0x000fe20000001834 */
[----:B------:R-:W-:Y:S04]  /*9a200*/  STL.64 [R1+0x660], R12 ;  /* 0x0006600c01007387 */ /* 0x000fe80000100a00 */
[----:B------:R0:W-:Y:S01]  /*9a210*/  STL.64 [R1+0x668], R14 ;  /* 0x0006680e01007387 */ /* 0x0001e20000100a00 */
[----:B------:R-:W-:Y:S02]  /*9a220*/  IMAD.MOV.U32 R45, RZ, RZ, R49 ;  /* 0x000000ffff2d7224 */ /* 0x000fe400078e0031 */
[----:B------:R-:W-:Y:S01]  /*9a230*/  IMAD.MOV.U32 R0, RZ, RZ, R47 ;  /* 0x000000ffff007224 */ /* 0x000fe200078e002f */
[----:B0-----:R-:W2:Y:S04]  /*9a240*/  LDL.LU.64 R14, [R1+0x45c8] ;  /* 0x0045c800010e7983 */ /* 0x001ea80000300a00 */
[----:B------:R-:W2:Y:S04]  /*9a250*/  LDL.LU.64 R12, [R1+0x45c0] ;  /* 0x0045c000010c7983 */ /* 0x000ea80000300a00 */
[----:B------:R-:W-:Y:S04]  /*9a260*/  STL [R1+0x44e8], R44 ;  /* 0x0044e82c01007387 */ /* 0x000fe80000100800 */
[----:B------:R-:W-:Y:S04]  /*9a270*/  STL.64 [R1+0x650], R8 ;  /* 0x0006500801007387 */ /* 0x000fe80000100a00 */
[----:B------:R0:W-:Y:S01]  /*9a280*/  STL.64 [R1+0x658], R10 ;  /* 0x0006580a01007387 */ /* 0x0001e20000100a00 */
[----:B------:R-:W-:-:S02]  /*9a290*/  IMAD.MOV.U32 R47, RZ, RZ, R50 ;  /* 0x000000ffff2f7224 */ /* 0x000fc400078e0032 */
[----:B------:R-:W-:Y:S02]  /*9a2a0*/  IMAD.MOV.U32 R49, RZ, RZ, R51 ;  /* 0x000000ffff317224 */ /* 0x000fe400078e0033 */
[----:B------:R-:W-:Y:S01]  /*9a2b0*/  IMAD.MOV.U32 R48, RZ, RZ, R46 ;  /* 0x000000ffff307224 */ /* 0x000fe200078e002e */
[----:B0-----:R-:W3:Y:S04]  /*9a2c0*/  LDL.LU.64 R10, [R1+0x45b8] ;  /* 0x0045b800010a7983 */ /* 0x001ee80000300a00 */
[----:B------:R-:W4:Y:S04]  /*9a2d0*/  LDL.LU.64 R8, [R1+0x45b0] ;  /* 0x0045b00001087983 */ /* 0x000f280000300a00 */
[----:B------:R-:W-:Y:S04]  /*9a2e0*/  STL.64 [R1+0x640], R4 ;  /* 0x0006400401007387 */ /* 0x000fe80000100a00 */
[----:B------:R0:W-:Y:S01]  /*9a2f0*/  STL.64 [R1+0x648], R6 ;  /* 0x0006480601007387 */ /* 0x0001e20000100a00 */
[----:B------:R-:W-:-:S02]  /*9a300*/  IMAD.MOV.U32 R44, RZ, RZ, R60 ;  /* 0x000000ffff2c7224 */ /* 0x000fc400078e003c */
[----:B------:R-:W-:Y:S01]  /*9a310*/  IMAD.MOV.U32 R46, RZ, RZ, R61 ;  /* 0x000000ffff2e7224 */ /* 0x000fe200078e003d */
[----:B0-----:R-:W2:Y:S04]  /*9a320*/  LDL.LU.64 R6, [R1+0x45a8] ;  /* 0x0045a80001067983 */ /* 0x001ea80000300a00 */
        /* <DEDUP_REMOVED lines=20> */
[C---:B------:R-:W-:Y:S08]  /*9a470*/  HMMA.16816.F32 R32, R28.reuse, R52, R32 ;  /* 0x000000341c20723c */ /* 0x040ff00000001820 */
[C---:B------:R-:W-:Y:S01]  /*9a480*/  HMMA.16816.F32 R24, R28.reuse, R50, R24 ;  /* 0x000000321c18723c */ /* 0x040fe20000001818 */
[----:B------:R-:W-:Y:S07]  /*9a490*/  STL [R1+0x44a0], R60 ;  /* 0x0044a03c01007387 */ /* 0x000fee0000100800 */
[C---:B------:R-:W-:Y:S01]  /*9a4a0*/  HMMA.16816.F32 R20, R28.reuse, R2, R20 ;  /* 0x000000021c14723c */ /* 0x040fe20000001814 */
[----:B------:R-:W-:Y:S07]  /*9a4b0*/  STL [R1+0x449c], R61 ;  /* 0x00449c3d01007387 */ /* 0x000fee0000100800 */
[C---:B------:R-:W-:Y:S08]  /*9a4c0*/  HMMA.16816.F32 R16, R28.reuse, R4, R16 ;  /* 0x000000041c10723c */ /* 0x040ff00000001810 */
[C---:B------:R-:W-:Y:S08]  /*9a4d0*/  HMMA.16816.F32 R12, R28.reuse, R6, R12 ;  /* 0x000000061c0c723c */ /* 0x040ff0000000180c */
        /* <DEDUP_REMOVED lines=11> */
[----:B------:R1:W-:Y:S04]  /*9a590*/  STL.64 [R1+0x4408], R52 ;  /* 0x0044083401007387 */ /* 0x0003e80000100a00 */
[----:B------:R2:W-:Y:S04]  /*9a5a0*/  STL.64 [R1+0x5e0], R32 ;  /* 0x0005e02001007387 */ /* 0x0005e80000100a00 */
[----:B------:R3:W-:Y:S04]  /*9a5b0*/  STL.64 [R1+0x5e8], R34 ;  /* 0x0005e82201007387 */ /* 0x0007e80000100a00 */
[----:B------:R-:W-:Y:S04]  /*9a5c0*/  STL [R1+0x44b0], R50 ;  /* 0x0044b03201007387 */ /* 0x000fe80000100800 */
[----:B------:R-:W-:Y:S04]  /*9a5d0*/  STL [R1+0x44a4], R51 ;  /* 0x0044a43301007387 */ /* 0x000fe80000100800 */
[----:B------:R-:W-:Y:S04]  /*9a5e0*/  STL.64 [R1+0x500], R24 ;  /* 0x0005001801007387 */ /* 0x000fe80000100a00 */
[----:B------:R-:W-:Y:S04]  /*9a5f0*/  STL.64 [R1+0x508], R26 ;  /* 0x0005081a01007387 */ /* 0x000fe80000100a00 */
[----:B------:R-:W-:Y:S04]  /*9a600*/  STL [R1+0x44b4], R3 ;  /* 0x0044b40301007387 */ /* 0x000fe80000100800 */
[----:B------:R-:W-:Y:S04]  /*9a610*/  STL.64 [R1+0x520], R20 ;  /* 0x0005201401007387 */ /* 0x000fe80000100a00 */
[----:B------:R-:W-:Y:S04]  /*9a620*/  STL.64 [R1+0x528], R22 ;  /* 0x0005281601007387 */ /* 0x000fe80000100a00 */
[----:B0-----:R-:W4:Y:S04]  /*9a630*/  LDL.LU R56, [R1+0x280] ;  /* 0x0002800001387983 */ /* 0x001f280000300800 */
[----:B------:R-:W-:Y:S04]  /*9a640*/  STL.64 [R1+0x540], R16 ;  /* 0x0005401001007387 */ /* 0x000fe80000100a00 */
[----:B------:R-:W-:Y:S04]  /*9a650*/  STL.64 [R1+0x548], R18 ;  /* 0x0005481201007387 */ /* 0x000fe80000100a00 */
[----:B------:R0:W-:Y:S04]  /*9a660*/  STL.64 [R1+0x550], R12 ;  /* 0x0005500c01007387 */ /* 0x0001e80000100a00 */
[----:B------:R0:W-:Y:S04]  /*9a670*/  STL.64 [R1+0x558], R14 ;  /* 0x0005580e01007387 */ /* 0x0001e80000100a00 */
[----:B------:R-:W4:Y:S04]  /*9a680*/  LDL.LU R57, [R1+0x284] ;  /* 0x0002840001397983 */ /* 0x000f280000300800 */
[----:B------:R-:W4:Y:S04]  /*9a690*/  LDL.LU R58, [R1+0x288] ;  /* 0x00028800013a7983 */ /* 0x000f280000300800 */
[----:B------:R-:W4:Y:S04]  /*9a6a0*/  LDL.LU R59, [R1+0x28c] ;  /* 0x00028c00013b7983 */ /* 0x000f280000300800 */
[----:B-1----:R-:W4:Y:S04]  /*9a6b0*/  LDL.LU R52, [R1+0x290] ;  /* 0x0002900001347983 */ /* 0x002f280000300800 */
[----:B------:R-:W4:Y:S04]  /*9a6c0*/  LDL.LU R53, [R1+0x294] ;  /* 0x0002940001357983 */ /* 0x000f280000300800 */
[----:B------:R-:W4:Y:S04]  /*9a6d0*/  LDL.LU R54, [R1+0x298] ;  /* 0x0002980001367983 */ /* 0x000f280000300800 */
[----:B------:R-:W4:Y:S04]  /*9a6e0*/  LDL.LU R55, [R1+0x29c] ;  /* 0x00029c0001377983 */ /* 0x000f280000300800 */
[----:B--2---:R-:W2:Y:S04]  /*9a6f0*/  LDL.LU R32, [R1+0x360] ;  /* 0x0003600001207983 */ /* 0x004ea80000300800 */
[----:B------:R-:W2:Y:S04]  /*9a700*/  LDL.LU R33, [R1+0x364] ;  /* 0x0003640001217983 */ /* 0x000ea80000300800 */
[----:B---3--:R-:W2:Y:S04]  /*9a710*/  LDL.LU R34, [R1+0x368] ;  /* 0x0003680001227983 */ /* 0x008ea80000300800 */
[----:B------:R-:W2:Y:S04]  /*9a720*/  LDL.LU R35, [R1+0x36c] ;  /* 0x00036c0001237983 */ /* 0x000ea80000300800 */
[----:B0-----:R-:W4:Y:S04]  /*9a730*/  LDL.LU R12, [R1+0x370] ;  /* 0x00037000010c7983 */ /* 0x001f280000300800 */
[----:B------:R-:W4:Y:S04]  /*9a740*/  LDL.LU R13, [R1+0x374] ;  /* 0x00037400010d7983 */ /* 0x000f280000300800 */
[----:B------:R-:W4:Y:S04]  /*9a750*/  LDL.LU R14, [R1+0x378] ;  /* 0x00037800010e7983 */ /* 0x000f280000300800 */
[----:B------:R-:W4:Y:S04]  /*9a760*/  LDL.LU R15, [R1+0x37c] ;  /* 0x00037c00010f7983 */ /* 0x000f280000300800 */
        /* <DEDUP_REMOVED lines=35> */
[----:B------:R-:W3:Y:S01]  /*9a9a0*/  LDL.LU.64 R12, [R1+0x4560] ;  /* 0x00456000010c7983 */ /* 0x000ee20000300a00 */
[----:B--2---:R-:W-:-:S15]  /*9a9b0*/  HMMA.16816.F32 R32, R28, R10, R32 ;  /* 0x0000000a1c20723c */ /* 0x004fde0000001820 */
[----:B------:R-:W-:-:S04]  /*9a9c0*/  NOP ;  /* 0x0000000000007918 */ /* 0x000fc80000000000 */
[----:B------:R0:W-:Y:S04]  /*9a9d0*/  STL.64 [R1+0x580], R32 ;  /* 0x0005802001007387 */ /* 0x0001e80000100a00 */
[----:B------:R1:W-:Y:S04]  /*9a9e0*/  STL.64 [R1+0x588], R34 ;  /* 0x0005882201007387 */ /* 0x0003e80000100a00 */
[----:B0-----:R-:W2:Y:S04]  /*9a9f0*/  LDL.LU R32, [R1+0x2f0] ;  /* 0x0002f00001207983 */ /* 0x001ea80000300800 */
[----:B------:R-:W2:Y:S04]  /*9aa00*/  LDL.LU R33, [R1+0x2f4] ;  /* 0x0002f40001217983 */ /* 0x000ea80000300800 */
[----:B-1----:R-:W2:Y:S04]  /*9aa10*/  LDL.LU R34, [R1+0x2f8] ;  /* 0x0002f80001227983 */ /* 0x002ea80000300800 */
[----:B------:R-:W2:Y:S04]  /*9aa20*/  LDL.LU R35, [R1+0x2fc] ;  /* 0x0002fc0001237983 */ /* 0x000ea80000300800 */
[----:B------:R-:W-:Y:S04]  /*9aa30*/  STL.64 [R1+0x4440], R10 ;  /* 0x0044400a01007387 */ /* 0x000fe80000100a00 */
[----:B------:R0:W-:Y:S04]  /*9aa40*/  STL.64 [R1+0x4438], R8 ;  /* 0x0044380801007387 */ /* 0x0001e80000100a00 */
[----:B0-----:R-:W2:Y:S04]  /*9aa50*/  LDL.LU R8, [R1+0x2b0] ;  /* 0x0002b00001087983 */ /* 0x001ea80000300800 */
[----:B------:R-:W2:Y:S04]  /*9aa60*/  LDL.LU R9, [R1+0x2b4] ;  /* 0x0002b40001097983 */ /* 0x000ea80000300800 */
[----:B------:R-:W2:Y:S04]  /*9aa70*/  LDL.LU R10, [R1+0x2b8] ;  /* 0x0002b800010a7983 */ /* 0x000ea80000300800 */
[----:B------:R-:W2:Y:S01]  /*9aa80*/  LDL.LU R11, [R1+0x2bc] ;  /* 0x0002bc00010b7983 */ /* 0x000ea20000300800 */
        /* <DEDUP_REMOVED lines=54> */
[C---:B---3--:R-:W-:Y:S08]  /*9adf0*/  HMMA.16816.F32 R20, R28.reuse, R26, R20 ;  /* 0x0000001a1c14723c */ /* 0x048ff00000001814 */
[C---:B------:R-:W-:Y:S08]  /*9ae00*/  HMMA.16816.F32 R8, R28.reuse, R36, R8 ;  /* 0x000000241c08723c */ /* 0x040ff00000001808 */
[C---:B------:R-:W-:Y:S01]  /*9ae10*/  HMMA.16816.F32 R4, R28.reuse, R38, R4 ;  /* 0x000000261c04723c */ /* 0x040fe20000001804 */
[----:B------:R-:W-:Y:S04]  /*9ae20*/  STL.64 [R1+0x43a0], R26 ;  /* 0x0043a01a01007387 */ /* 0x000fe80000100a00 */
[----:B------:R-:W-:Y:S04]  /*9ae30*/  STL.64 [R1+0x4398], R24 ;  /* 0x0043981801007387 */ /* 0x000fe80000100a00 */
[----:B------:R0:W-:Y:S04]  /*9ae40*/  STL.64 [R1+0x9f0], R20 ;  /* 0x0009f01401007387 */ /* 0x0001e80000100a00 */
[----:B------:R-:W-:Y:S01]  /*9ae50*/  STL.64 [R1+0x9f8], R22 ;  /* 0x0009f81601007387 */ /* 0x000fe20000100a00 */
        /* <DEDUP_REMOVED lines=17> */
[----:B------:R-:W-:Y:S04]  /*9af70*/  STL.64 [R1+0xae0], R8 ;  /* 0x000ae00801007387 */ /* 0x000fe80000100a00 */
[----:B------:R-:W-:Y:S04]  /*9af80*/  STL.64 [R1+0xae8], R10 ;  /* 0x000ae80a01007387 */ /* 0x000fe80000100a00 */
[----:B------:R0:W-:Y:S04]  /*9af90*/  STL.64 [R1+0xb20], R4 ;  /* 0x000b200401007387 */ /* 0x0001e80000100a00 */
[----:B------:R1:W-:Y:S04]  /*9afa0*/  STL.64 [R1+0xb28], R6 ;  /* 0x000b280601007387 */ /* 0x0003e80000100a00 */
[----:B------:R-:W3:Y:S04]  /*9afb0*/  LDL.LU R21, [R1+0x154] ;  /* 0x0001540001157983 */ /* 0x000ee80000300800 */
[----:B------:R-:W2:Y:S04]  /*9afc0*/  LDL.LU R22, [R1+0x158] ;  /* 0x0001580001167983 */ /* 0x000ea80000300800 */
[----:B------:R-:W2:Y:S04]  /*9afd0*/  LDL.LU R23, [R1+0x15c] ;  /* 0x00015c0001177983 */ /* 0x000ea80000300800 */
[----:B--2---:R-:W-:Y:S04]  /*9afe0*/  STL.64 [R1+0x4460], R22 ;  /* 0x0044601601007387 */ /* 0x004fe80000100a00 */
[----:B---3--:R2:W-:Y:S04]  /*9aff0*/  STL.64 [R1+0x4458], R20 ;  /* 0x0044581401007387 */ /* 0x0085e80000100a00 */
[----:B------:R-:W3:Y:S04]  /*9b000*/  LDL.LU R24, [R1+0x160] ;  /* 0x0001600001187983 */ /* 0x000ee80000300800 */
[----:B------:R-:W3:Y:S04]  /*9b010*/  LDL.LU R25, [R1+0x164] ;  /* 0x0001640001197983 */ /* 0x000ee80000300800 */
[----:B------:R-:W2:Y:S04]  /*9b020*/  LDL.LU R26, [R1+0x168] ;  /* 0x00016800011a7983 */ /* 0x000ea80000300800 */
[----:B------:R-:W2:Y:S04]  /*9b030*/  LDL.LU R27, [R1+0x16c] ;  /* 0x00016c00011b7983 */ /* 0x000ea80000300800 */
[----:B--2---:R-:W-:Y:S04]  /*9b040*/  STL.64 [R1+0x4470], R26 ;  /* 0x0044701a01007387 */ /* 0x004fe80000100a00 */
[----:B---3--:R-:W-:Y:S04]  /*9b050*/  STL.64 [R1+0x4468], R24 ;  /* 0x0044681801007387 */ /* 0x008fe80000100a00 */
        /* <DEDUP_REMOVED lines=17> */
[----:B--2---:R2:W-:Y:S04]  /*9b170*/  STL.64 [R1+0x44b8], R52 ;  /* 0x0044b83401007387 */ /* 0x0045e80000100a00 */
[----:B0-----:R-:W3:Y:S04]  /*9b180*/  LDL.LU R4, [R1+0x1d0] ;  /* 0x0001d00001047983 */ /* 0x001ee80000300800 */
[----:B------:R-:W3:Y:S04]  /*9b190*/  LDL.LU R5, [R1+0x1d4] ;  /* 0x0001d40001057983 */ /* 0x000ee80000300800 */
[----:B-1----:R-:W2:Y:S04]  /*9b1a0*/  LDL.LU R6, [R1+0x1d8] ;  /* 0x0001d80001067983 */ /* 0x002ea80000300800 */
[----:B------:R-:W2:Y:S01]  /*9b1b0*/  LDL.LU R7, [R1+0x1dc] ;  /* 0x0001dc0001077983 */ /* 0x000ea20000300800 */
[----:B----4-:R-:W-:-:S02]  /*9b1c0*/  IMAD.MOV.U32 R10, RZ, RZ, R44 ;  /* 0x000000ffff0a7224 */ /* 0x010fc400078e002c */
[----:B------:R-:W-:Y:S02]  /*9b1d0*/  IMAD.MOV.U32 R11, RZ, RZ, R46 ;  /* 0x000000ffff0b7224 */ /* 0x000fe400078e002e */
[----:B------:R-:W-:Y:S01]  /*9b1e0*/  IMAD.MOV.U32 R8, RZ, RZ, R47 ;  /* 0x000000ffff087224 */ /* 0x000fe200078e002f */
[----:B--2---:R-:W-:Y:S04]  /*9b1f0*/  STL.64 [R1+0x44d0], R6 ;  /* 0x0044d00601007387 */ /* 0x004fe80000100a00 */
[----:B---3--:R0:W-:Y:S04]  /*9b200*/  STL.64 [R1+0x44c8], R4 ;  /* 0x0044c80401007387 */ /* 0x0081e80000100a00 */
[----:B------:R-:W2:Y:S04]  /*9b210*/  LDL.LU R56, [R1+0x1e0] ;  /* 0x0001e00001387983 */ /* 0x000ea80000300800 */
[----:B------:R-:W2:Y:S04]  /*9b220*/  LDL.LU R57, [R1+0x1e4] ;  /* 0x0001e40001397983 */ /* 0x000ea80000300800 */
[----:B------:R-:W2:Y:S04]  /*9b230*/  LDL.LU R58, [R1+0x1e8] ;  /* 0x0001e800013a7983 */ /* 0x000ea80000300800 */
[----:B------:R-:W2:Y:S04]  /*9b240*/  LDL.LU R59, [R1+0x1ec] ;  /* 0x0001ec00013b7983 */ /* 0x000ea80000300800 */
[----:B------:R-:W3:Y:S04]  /*9b250*/  LDL.LU R44, [R1+0x44e8] ;  /* 0x0044e800012c7983 */ /* 0x000ee80000300800 */
[----:B------:R-:W4:Y:S04]  /*9b260*/  LDL.LU R46, [R1+0x44e4] ;  /* 0x0044e400012e7983 */ /* 0x000f280000300800 */
        /* <DEDUP_REMOVED lines=22> */
[----:B------:R-:W2:Y:S01]  /*9b3d0*/  LDL.LU R48, [R1+0x4330] ;  /* 0x0043300001307983 */ /* 0x000ea20000300800 */
        /* <DEDUP_REMOVED lines=8> */
[----:B------:R-:W2:Y:S01]  /*9b460*/  LDL.LU R39, [R1+0x21c] ;  /* 0x00021c0001277983 */ /* 0x000ea20000300800 */
[----:B------:R-:W-:-:S02]  /*9b470*/  IMAD.MOV.U32 R25, RZ, RZ, R45 ;  /* 0x000000ffff197224 */ /* 0x000fc400078e002d */
[----:B---3--:R-:W-:Y:S02]  /*9b480*/  IMAD.MOV.U32 R24, RZ, RZ, R44 ;  /* 0x000000ffff187224 */ /* 0x008fe400078e002c */
        /* <DEDUP_REMOVED lines=17> */
[----:B--2---:R-:W-:-:S02]  /*9b5a0*/  IMAD R51, R51, 0x100, R3 ;  /* 0x0000010033337824 */ /* 0x004fc400078e0203 */
[----:B------:R-:W-:Y:S02]  /*9b5b0*/  IMAD R60, R60, 0x100, R50 ;  /* 0x000001003c3c7824 */ /* 0x000fe400078e0232 */
[----:B------:R-:W-:Y:S02]  /*9b5c0*/  IMAD R61, R61, 0x100, R48 ;  /* 0x000001003d3d7824 */ /* 0x000fe400078e0230 */
[----:B------:R-:W-:Y:S01]  /*9b5d0*/  IMAD R0, R0, 0x100, R49 ;  /* 0x0000010000007824 */ /* 0x000fe200078e0231 */
[----:B---3--:R-:W-:-:S15]  /*9b5e0*/  HMMA.16816.F32 R4, R28, R44, R4 ;  /* 0x0000002c1c04723c */ /* 0x008fde0000001804 */
        /* <DEDUP_REMOVED lines=11> */
[----:B0-----:R-:W2:Y:S04]  /*9b6a0*/  LDL.LU R44, [R1+0x1a0] ;  /* 0x0001a000012c7983 */ /* 0x001ea80000300800 */
[----:B------:R-:W2:Y:S04]  /*9b6b0*/  LDL.LU R45, [R1+0x1a4] ;  /* 0x0001a400012d7983 */ /* 0x000ea80000300800 */
[----:B------:R-:W2:Y:S04]  /*9b6c0*/  LDL.LU R46, [R1+0x1a8] ;  /* 0x0001a800012e7983 */ /* 0x000ea80000300800 */
[----:B------:R-:W2:Y:S04]  /*9b6d0*/  LDL.LU R47, [R1+0x1ac] ;  /* 0x0001ac00012f7983 */ /* 0x000ea80000300800 */
[----:B------:R-:W2:Y:S04]  /*9b6e0*/  LDL.LU R3, [R1+0x44b4] ;  /* 0x0044b40001037983 */ /* 0x000ea80000300800 */
[----:B------:R-:W2:Y:S04]  /*9b6f0*/  LDL.LU R50, [R1+0x44b0] ;  /* 0x0044b00001327983 */ /* 0x000ea80000300800 */
[----:B------:R-:W2:Y:S04]  /*9b700*/  LDL.LU R48, [R1+0x44ac] ;  /* 0x0044ac0001307983 */ /* 0x000ea80000300800 */
[----:B------:R-:W2:Y:S02]  /*9b710*/  LDL.LU R49, [R1+0x44a8] ;  /* 0x0044a80001317983 */ /* 0x000ea40000300800 */
[----:B--2---:R-:W-:Y:S02]  /*9b720*/  HMMA.16816.F32 R28, R28, R48, R16 ;  /* 0x000000301c1c723c */ /* 0x004fe40000001810 */
[----:B------:R-:W2:-:S15]  /*9b730*/  LDL.LU R16, [R1+0x140] ;  /* 0x0001400001107983 */ /* 0x000e9e0000300800 */
[----:B------:R-:W-:Y:S02]  /*9b740*/  NOP ;  /* 0x0000000000007918 */ /* 0x000fe40000000000 */
[----:B------:R0:W-:Y:S04]  /*9b750*/  STL.64 [R1+0xec0], R28 ;  /* 0x000ec01c01007387 */ /* 0x0001e80000100a00 */
[----:B------:R1:W-:Y:S04]  /*9b760*/  STL.64 [R1+0xec8], R30 ;  /* 0x000ec81e01007387 */ /* 0x0003e80000100a00 */
[----:B------:R-:W2:Y:S04]  /*9b770*/  LDL.LU R17, [R1+0x144] ;  /* 0x0001440001117983 */ /* 0x000ea80000300800 */
[----:B------:R-:W2:Y:S04]  /*9b780*/  LDL.LU R18, [R1+0x148] ;  /* 0x0001480001127983 */ /* 0x000ea80000300800 */
[----:B------:R-:W2:Y:S01]  /*9b790*/  LDL.LU R19, [R1+0x14c] ;  /* 0x00014c0001137983 */ /* 0x000ea20000300800 */
[----:B0-----:R-:W-:-:S02]  /*9b7a0*/  F2FP.F16.E5M2.UNPACK_B R28, R51 ;  /* 0x00000033ff1c723e */ /* 0x001fc400020004ff */
[----:B------:R-:W-:Y:S01]  /*9b7b0*/  F2FP.F16.E5M2.UNPACK_B R29, R60 ;  /* 0x0000003cff1d723e */ /* 0x000fe200020004ff */
[----:B------:R-:W2:Y:S04]  /*9b7c0*/  LDL.LU R51, [R1+0x44a4] ;  /* 0x0044a40001337983 */ /* 0x000ea80000300800 */
[----:B------:R-:W2:Y:S01]  /*9b7d0*/  LDL.LU R60, [R1+0x44a0] ;  /* 0x0044a000013c7983 */ /* 0x000ea20000300800 */
[----:B-1----:R-:W-:-:S03]  /*9b7e0*/  F2FP.F16.E5M2.UNPACK_B R30, R61 ;  /* 0x0000003dff1e723e */ /* 0x002fc600020004ff */
[----:B------:R-:W2:Y:S01]  /*9b7f0*/  LDL.LU R61, [R1+0x449c] ;  /* 0x00449c00013d7983 */ /* 0x000ea20000300800 */
[----:B------:R-:W-:-:S03]  /*9b800*/  F2FP.F16.E5M2.UNPACK_B R31, R0 ;  /* 0x00000000ff1f723e */ /* 0x000fc600020004ff */
[----:B------:R-:W3:Y:S04]  /*9b810*/  LDL.LU R0, [R1+0x4498] ;  /* 0x0044980001007983 */ /* 0x000ee80000300800 */
[C---:B------:R-:W-:Y:S08]  /*9b820*/  HMMA.16816.F32 R32, R28.reuse, R24, R32 ;  /* 0x000000181c20723c */ /* 0x040ff00000001820 */
[C---:B------:R-:W-:Y:S08]  /*9b830*/  HMMA.16816.F32 R24, R28.reuse, R26, R36 ;  /* 0x0000001a1c18723c */ /* 0x040ff00000001824 */
[C---:B------:R-:W-:Y:S08]  /*9b840*/  HMMA.16816.F32 R20, R28.reuse, R8, R20 ;  /* 0x000000081c14723c */ /* 0x040ff00000001814 */
[C---:B----4-:R-:W-:Y:S01]  /*9b850*/  HMMA.16816.F32 R8, R28.reuse, R10, R12 ;  /* 0x0000000a1c08723c */ /* 0x050fe2000000180c */
[----:B------:R-:W-:Y:S04]  /*9b860*/  STL.64 [R1+0xea0], R32 ;  /* 0x000ea02001007387 */ /* 0x000fe80000100a00 */
[----:B------:R0:W-:Y:S04]  /*9b870*/  STL.64 [R1+0xea8], R34 ;  /* 0x000ea82201007387 */ /* 0x0001e80000100a00 */
[----:B0-----:R-:W4:Y:S04]  /*9b880*/  LDL.LU.64 R34, [R1+0x4490] ;  /* 0x0044900001227983 */ /* 0x001f280000300a00 */
[----:B------:R-:W4:Y:S04]  /*9b890*/  LDL.LU.64 R32, [R1+0x4488] ;  /* 0x0044880001207983 */ /* 0x000f280000300a00 */
        /* <DEDUP_REMOVED lines=22> */
[C---:B--2---:R-:W-:Y:S08]  /*9ba00*/  HMMA.16816.F32 R4, R28.reuse, R58, R4 ;  /* 0x0000003a1c04723c */ /* 0x044ff00000001804 */
[C---:B---3--:R-:W-:Y:S11]  /*9ba10*/  HMMA.16816.F32 R56, R28.reuse, R56, R52 ;  /* 0x000000381c38723c */ /* 0x048ff60000001834 */
[----:B------:R-:W-:Y:S04]  /*9ba20*/  STL.64 [R1+0xe50], R4 ;  /* 0x000e500401007387 */ /* 0x000fe80000100a00 */
[----:B------:R0:W-:Y:S04]  /*9ba30*/  STL.64 [R1+0xe58], R6 ;  /* 0x000e580601007387 */ /* 0x0001e80000100a00 */
[----:B0-----:R-:W2:Y:S04]  /*9ba40*/  LDL.LU.64 R6, [R1+0x4420] ;  /* 0x0044200001067983 */ /* 0x001ea80000300a00 */
[----:B------:R-:W4:Y:S04]  /*9ba50*/  LDL.LU.64 R4, [R1+0x4418] ;  /* 0x0044180001047983 */ /* 0x000f280000300a00 */
[----:B------:R-:W3:Y:S04]  /*9ba60*/  LDL.LU.64 R54, [R1+0x4410] ;  /* 0x0044100001367983 */ /* 0x000ee80000300a00 */
        /* <DEDUP_REMOVED lines=10> */
[C---:B--2---:R-:W-:Y:S08]  /*9bb10*/  HMMA.16816.F32 R44, R28.reuse, R52, R44 ;  /* 0x000000341c2c723c */ /* 0x044ff0000000182c */
[C---:B----4-:R-:W-:Y:S08]  /*9bb20*/  HMMA.16816.F32 R32, R28.reuse, R4, R32 ;  /* 0x000000041c20723c */ /* 0x050ff00000001820 */
[C---:B------:R-:W-:Y:S08]  /*9bb30*/  HMMA.16816.F32 R24, R28.reuse, R6, R24 ;  /* 0x000000061c18723c */ /* 0x040ff00000001818 */
        /* <DEDUP_REMOVED lines=18> */
[----:B------:R-:W3:Y:S01]  /*9bc60*/  LDL.LU R6, [R1+0x38] ;  /* 0x0000380001067983 */ /* 0x000ee20000300800 */
[----:B------:R-:W-:-:S03]  /*9bc70*/  IMAD.MOV.U32 R7, RZ, RZ, R0 ;  /* 0x000000ffff077224 */ /* 0x000fc600078e0000 */
[----:B------:R-:W4:Y:S04]  /*9bc80*/  LDL.LU R0, [R1+0x4400] ;  /* 0x0044000001007983 */ /* 0x000f280000300800 */
[----:B---3--:R-:W-:Y:S04]  /*9bc90*/  STL.64 [R1+0x43b0], R6 ;  /* 0x0043b00601007387 */ /* 0x008fe80000100a00 */
[----:B--2---:R0:W-:Y:S04]  /*9bca0*/  STL.64 [R1+0x43a8], R4 ;  /* 0x0043a80401007387 */ /* 0x0041e80000100a00 */
[----:B------:R-:W2:Y:S04]  /*9bcb0*/  LDL.LU R3, [R1+0x10f0] ;  /* 0x0010f00001037983 */ /* 0x000ea80000300800 */
[----:B------:R-:W3:Y:S04]  /*9bcc0*/  LDL.LU R50, [R1+0x10f8] ;  /* 0x0010f80001327983 */ /* 0x000ee80000300800 */
[----:B------:R-:W3:Y:S01]  /*9bcd0*/  LDL.LU R51, [R1+0x21c0] ;  /* 0x0021c00001337983 */ /* 0x000ee20000300800 */
[C---:B0-----:R-:W-:Y:S03]  /*9bce0*/  HMMA.16816.F32 R4, R28.reuse, R10, R16 ;  /* 0x0000000a1c04723c */ /* 0x041fe60000001810 */
[----:B---3--:R-:W-:Y:S04]  /*9bcf0*/  STL.64 [R1+0x43d0], R50 ;  /* 0x0043d03201007387 */ /* 0x008fe80000100a00 */
[----:B------:R-:W-:Y:S04]  /*9bd00*/  STL.64 [R1+0x43c8], R48 ;  /* 0x0043c83001007387 */ /* 0x000fe80000100a00 */
[----:B------:R-:W3:Y:S04]  /*9bd10*/  LDL.LU R60, [R1+0x21b8] ;  /* 0x0021b800013c7983 */ /* 0x000ee80000300800 */
[----:B------:R-:W2:Y:S04]  /*9bd20*/  LDL.LU R8, [R1+0x40] ;  /* 0x0000400001087983 */ /* 0x000ea80000300800 */
[----:B------:R-:W-:Y:S04]  /*9bd30*/  STL.64 [R1+0xbc0], R4 ;  /* 0x000bc00401007387 */ /* 0x000fe80000100a00 */
[----:B------:R-:W-:Y:S04]  /*9bd40*/  STL.64 [R1+0xbc8], R6 ;  /* 0x000bc80601007387 */ /* 0x000fe80000100a00 */
        /* <DEDUP_REMOVED lines=65> */
[----:B-1----:R-:W2:Y:S01]  /*9c160*/  LDL.LU R14, [R1+0x58] ;  /* 0x00005800010e7983 */ /* 0x002ea20000300800 */
[----:B----4-:R-:W-:-:S03]  /*9c170*/  IMAD.MOV.U32 R15, RZ, RZ, R0 ;  /* 0x000000ffff0f7224 */ /* 0x010fc600078e0000 */
        /* <DEDUP_REMOVED lines=19> */
[----:B0-----:R-:W3:Y:S04]  /*9c2b0*/  LDL.LU.64 R6, [R1+0x43b0] ;  /* 0x0043b00001067983 */ /* 0x001ee80000300a00 */
        /* <DEDUP_REMOVED lines=16> */
[----:B------:R-:W2:Y:S04]  /*9c3c0*/  LDL.LU R59, [R1+0x2188] ;  /* 0x00218800013b7983 */ /* 0x000ea80000300800 */
        /* <DEDUP_REMOVED lines=18> */
[----:B0-----:R-:W2:Y:S04]  /*9c4f0*/  LDL.LU R32, [R1+0x90] ;  /* 0x0000900001207983 */ /* 0x001ea80000300800 */
[----:B------:R-:W2:Y:S04]  /*9c500*/  LDL.LU R33, [R1+0x94] ;  /* 0x0000940001217983 */ /* 0x000ea80000300800 */
[----:B-1----:R-:W2:Y:S01]  /*9c510*/  LDL.LU R34, [R1+0x98] ;  /* 0x0000980001227983 */ /* 0x002ea20000300800 */
[----:B----4-:R-:W-:Y:S01]  /*9c520*/  IMAD.MOV.U32 R35, RZ, RZ, R0 ;  /* 0x000000ffff237224 */ /* 0x010fe200078e0000 */
[C---:B------:R-:W-:Y:S08]  /*9c530*/  HMMA.16816.F32 R12, R28.reuse, R44, R12 ;  /* 0x0000002c1c0c723c */ /* 0x040ff0000000180c */
[C---:B------:R-:W-:Y:S08]  /*9c540*/  HMMA.16816.F32 R8, R28.reuse, R46, R8 ;  /* 0x0000002e1c08723c */ /* 0x040ff00000001808 */
[----:B---3--:R-:W-:Y:S01]  /*9c550*/  HMMA.16816.F32 R4, R28, R48, R4 ;  /* 0x000000301c04723c */ /* 0x008fe20000001804 */
[----:B------:R0:W5:Y:S01]  /*9c560*/  LDL.LU R0, [R1+0x434c] ;  /* 0x00434c0001007983 */ /* 0x0001620000300800 */
[----:B------:R-:W-:-:S02]  /*9c570*/  IADD3 R3, P2, PT, R3, UR42, RZ ;  /* 0x0000002a03037c10 */ /* 0x000fc4000ff5e0ff */
[----:B------:R-:W-:Y:S02]  /*9c580*/  IADD3 R60, P5, PT, R60, UR42, RZ ;  /* 0x0000002a3c3c7c10 */ /* 0x000fe4000ffbe0ff */
[----:B------:R-:W-:Y:S02]  /*9c590*/  IADD3 R50, P3, PT, R50, UR42, RZ ;  /* 0x0000002a32327c10 */ /* 0x000fe4000ff7e0ff */
[----:B------:R-:W-:Y:S02]  /*9c5a0*/  IADD3 R51, P4, PT, R51, UR42, RZ ;  /* 0x0000002a33337c10 */ /* 0x000fe4000ff9e0ff */
[----:B------:R-:W-:Y:S02]  /*9c5b0*/  IADD3 R52, P6, PT, R52, UR42, RZ ;  /* 0x0000002a34347c10 */ /* 0x000fe4000ffde0ff */
[----:B------:R-:W-:Y:S02]  /*9c5c0*/  IADD3 R53, P0, PT, R53, UR42, RZ ;  /* 0x0000002a35357c10 */ /* 0x000fe4000ff1e0ff */
[----:B------:R-:W-:-:S02]  /*9c5d0*/  IADD3 R54, P1, PT, R54, UR42, RZ ;  /* 0x0000002a36367c10 */ /* 0x000fc4000ff3e0ff */
[----:B------:R-:W-:Y:S02]  /*9c5e0*/  IADD3.X R55, PT, PT, R55, UR72, RZ, P2, !PT ;  /* 0x0000004837377c10 */ /* 0x000fe400097fe4ff */
[----:B------:R-:W-:Y:S02]  /*9c5f0*/  IADD3 R56, P2, PT, R56, UR42, RZ ;  /* 0x0000002a38387c10 */ /* 0x000fe4000ff5e0ff */
[----:B------:R-:W-:Y:S02]  /*9c600*/  IADD3.X R57, PT, PT, R57, UR72, RZ, P3, !PT ;  /* 0x0000004839397c10 */ /* 0x000fe40009ffe4ff */
[----:B------:R-:W-:Y:S02]  /*9c610*/  IADD3 R58, P3, PT, R58, UR42, RZ ;  /* 0x0000002a3a3a7c10 */ /* 0x000fe4000ff7e0ff */
[----:B------:R-:W-:Y:S01]  /*9c620*/  IADD3.X R61, PT, PT, R61, UR72, RZ, P4, !PT ;  /* 0x000000483d3d7c10 */ /* 0x000fe2000a7fe4ff */
[C---:B--2---:R-:W-:Y:S08]  /*9c630*/  HMMA.16816.F32 R24, R28.reuse, R38, R24 ;  /* 0x000000261c18723c */ /* 0x044ff00000001818 */
[C---:B------:R-:W-:Y:S08]  /*9c640*/  HMMA.16816.F32 R20, R28.reuse, R40, R20 ;  /* 0x000000281c14723c */ /* 0x040ff00000001814 */
[C---:B------:R-:W-:Y:S08]  /*9c650*/  HMMA.16816.F32 R16, R28.reuse, R42, R16 ;  /* 0x0000002a1c10723c */ /* 0x040ff00000001810 */
        /* <DEDUP_REMOVED lines=17> */
[----:B------:R1:W-:Y:S04]  /*9c770*/  STL [R1+0x21b8], R60 ;  /* 0x0021b83c01007387 */ /* 0x0003e80000100800 */
[----:B------:R-:W-:Y:S04]  /*9c780*/  STL [R1+0x10f8], R50 ;  /* 0x0010f83201007387 */ /* 0x000fe80000100800 */
[----:B-1----:R-:W2:Y:S04]  /*9c790*/  LDL.LU R60, [R1+0x21b4] ;  /* 0x0021b400013c7983 */ /* 0x002ea80000300800 */
[----:B------:R-:W-:Y:S04]  /*9c7a0*/  STL [R1+0x21c0], R51 ;  /* 0x0021c03301007387 */ /* 0x000fe80000100800 */
[----:B------:R-:W-:Y:S04]  /*9c7b0*/  STL [R1+0x21b0], R52 ;  /* 0x0021b03401007387 */ /* 0x000fe80000100800 */
[----:B------:R-:W-:Y:S04]  /*9c7c0*/  STL [R1+0x21a8], R53 ;  /* 0x0021a83501007387 */ /* 0x000fe80000100800 */
[----:B------:R-:W-:Y:S04]  /*9c7d0*/  STL [R1+0x21a0], R54 ;  /* 0x0021a03601007387 */ /* 0x000fe80000100800 */
[----:B------:R-:W-:Y:S04]  /*9c7e0*/  STL [R1+0x10ec], R55 ;  /* 0x0010ec3701007387 */ /* 0x000fe80000100800 */
[----:B------:R-:W-:Y:S04]  /*9c7f0*/  STL [R1+0x2198], R56 ;  /* 0x0021983801007387 */ /* 0x000fe80000100800 */
[----:B------:R-:W3:Y:S04]  /*9c800*/  LDL.LU R19, [R1+0x2180] ;  /* 0x0021800001137983 */ /* 0x000ee80000300800 */
[----:B------:R-:W-:Y:S04]  /*9c810*/  STL [R1+0x10f4], R57 ;  /* 0x0010f43901007387 */ /* 0x000fe80000100800 */
[----:B------:R-:W4:Y:S04]  /*9c820*/  LDL.LU R16, [R1+0x21ac] ;  /* 0x0021ac0001107983 */ /* 0x000f280000300800 */
[----:B------:R-:W-:Y:S04]  /*9c830*/  STL [R1+0x2190], R58 ;  /* 0x0021903a01007387 */ /* 0x000fe80000100800 */
[----:B------:R-:W4:Y:S04]  /*9c840*/  LDL.LU R17, [R1+0x2178] ;  /* 0x0021780001117983 */ /* 0x000f280000300800 */
[----:B------:R1:W-:Y:S04]  /*9c850*/  STL [R1+0x21bc], R61 ;  /* 0x0021bc3d01007387 */ /* 0x0003e80000100800 */
[----:B------:R-:W4:Y:S04]  /*9c860*/  LDL.LU R14, [R1+0x21a4] ;  /* 0x0021a400010e7983 */ /* 0x000f280000300800 */
[----:B------:R-:W4:Y:S04]  /*9c870*/  LDL.LU R15, [R1+0x2170] ;  /* 0x00217000010f7983 */ /* 0x000f280000300800 */
[----:B------:R-:W4:Y:S04]  /*9c880*/  LDL.LU R12, [R1+0x219c] ;  /* 0x00219c00010c7983 */ /* 0x000f280000300800 */
[----:B-1----:R-:W4:Y:S01]  /*9c890*/  LDL.LU R61, [R1+0x2168] ;  /* 0x00216800013d7983 */ /* 0x002f220000300800 */
[----:B------:R-:W-:-:S03]  /*9c8a0*/  IADD3 R59, P4, PT, R59, UR42, RZ ;  /* 0x0000002a3b3b7c10 */ /* 0x000fc6000ff9e0ff */
[----:B------:R-:W4:Y:S04]  /*9c8b0*/  LDL.LU R13, [R1+0x2194] ;  /* 0x00219400010d7983 */ /* 0x000f280000300800 */
[----:B------:R-:W4:Y:S04]  /*9c8c0*/  LDL.LU R10, [R1+0x2160] ;  /* 0x00216000010a7983 */ /* 0x000f280000300800 */
[----:B------:R-:W4:Y:S04]  /*9c8d0*/  LDL.LU R11, [R1+0x218c] ;  /* 0x00218c00010b7983 */ /* 0x000f280000300800 */
[----:B------:R1:W-:Y:S04]  /*9c8e0*/  STL [R1+0x2188], R59 ;  /* 0x0021883b01007387 */ /* 0x0003e80000100800 */
        /* <DEDUP_REMOVED lines=12> */
[----:B------:R-:W4:Y:S04]  /*9c9b0*/  LDL.LU R53, [R1+0x2128] ;  /* 0x0021280001357983 */ /* 0x000f280000300800 */
[----:B------:R-:W4:Y:S01]  /*9c9c0*/  LDL.LU R54, [R1+0x2154] ;  /* 0x0021540001367983 */ /* 0x000f220000300800 */
[----:B--2---:R-:W-:-:S05]  /*9c9d0*/  IADD3.X R60, PT, PT, R60, UR72, RZ, P5, !PT ;  /* 0x000000483c3c7c10 */ /* 0x004fca000affe4ff */
[----:B------:R1:W-:Y:S04]  /*9c9e0*/  STL [R1+0x21b4], R60 ;  /* 0x0021b43c01007387 */ /* 0x0003e80000100800 */
[----:B------:R-:W2:Y:S04]  /*9c9f0*/  LDL.LU R55, [R1+0x2120] ;  /* 0x0021200001377983 */ /* 0x000ea80000300800 */
[----:B------:R-:W2:Y:S04]  /*9ca00*/  LDL.LU R56, [R1+0x214c] ;  /* 0x00214c0001387983 */ /* 0x000ea80000300800 */
[----:B------:R-:W2:Y:S04]  /*9ca10*/  LDL.LU R57, [R1+0x2118] ;  /* 0x0021180001397983 */ /* 0x000ea80000300800 */
[----:B------:R-:W2:Y:S01]  /*9ca20*/  LDL.LU R58, [R1+0x2144] ;  /* 0x00214400013a7983 */ /* 0x000ea20000300800 */
[----:B---3--:R-:W-:-:S02]  /*9ca30*/  IADD3 R19, P5, PT, R19, UR42, RZ ;  /* 0x0000002a13137c10 */ /* 0x008fc4000ffbe0ff */
[----:B----4-:R-:W-:Y:S01]  /*9ca40*/  IADD3.X R16, PT, PT, R16, UR72, RZ, P6, !PT ;  /* 0x0000004810107c10 */ /* 0x010fe2000b7fe4ff */
[----:B-1----:R-:W3:Y:S01]  /*9ca50*/  LDL.LU R60, [R1+0x2110] ;  /* 0x00211000013c7983 */ /* 0x002ee20000300800 */
[----:B------:R-:W-:Y:S02]  /*9ca60*/  IADD3 R17, P6, PT, R17, UR42, RZ ;  /* 0x0000002a11117c10 */ /* 0x000fe4000ffde0ff */
[----:B------:R-:W-:Y:S02]  /*9ca70*/  IADD3.X R14, PT, PT, R14, UR72, RZ, P0, !PT ;  /* 0x000000480e0e7c10 */ /* 0x000fe400087fe4ff */
[----:B------:R-:W-:Y:S01]  /*9ca80*/  IADD3.X R12, PT, PT, R12, UR72, RZ, P1, !PT ;  /* 0x000000480c0c7c10 */ /* 0x000fe20008ffe4ff */
[----:B------:R-:W-:Y:S01]  /*9ca90*/  STL [R1+0x2180], R19 ;  /* 0x0021801301007387 */ /* 0x000fe20000100800 */
[----:B------:R-:W-:Y:S02]  /*9caa0*/  IADD3 R15, P0, PT, R15, UR42, RZ ;  /* 0x0000002a0f0f7c10 */ /* 0x000fe4000ff1e0ff */
[----:B------:R-:W-:Y:S01]  /*9cab0*/  IADD3 R61, P1, PT, R61, UR42, RZ ;  /* 0x0000002a3d3d7c10 */ /* 0x000fe2000ff3e0ff */
[----:B------:R-:W-:Y:S04]  /*9cac0*/  STL [R1+0x21ac], R16 ;  /* 0x0021ac1001007387 */ /* 0x000fe80000100800 */
[----:B------:R-:W-:Y:S04]  /*9cad0*/  STL [R1+0x2178], R17 ;  /* 0x0021781101007387 */ /* 0x000fe80000100800 */
[----:B------:R-:W-:Y:S04]  /*9cae0*/  STL [R1+0x21a4], R14 ;  /* 0x0021a40e01007387 */ /* 0x000fe80000100800 */
[----:B------:R1:W-:Y:S04]  /*9caf0*/  STL [R1+0x2168], R61 ;  /* 0x0021683d01007387 */ /* 0x0003e80000100800 */
[----:B------:R-:W-:Y:S04]  /*9cb00*/  STL [R1+0x2170], R15 ;  /* 0x0021700f01007387 */ /* 0x000fe80000100800 */
[----:B-1----:R-:W4:Y:S01]  /*9cb10*/  LDL.LU R61, [R1+0x213c] ;  /* 0x00213c00013d7983 */ /* 0x002f220000300800 */
[----:B------:R-:W-:-:S02]  /*9cb20*/  IADD3.X R13, PT, PT, R13, UR72, RZ, P2, !PT ;  /* 0x000000480d0d7c10 */ /* 0x000fc400097fe4ff */
[----:B------:R-:W-:Y:S02]  /*9cb30*/  IADD3 R10, P2, PT, R10, UR42, RZ ;  /* 0x0000002a0a0a7c10 */ /* 0x000fe4000ff5e0ff */
[----:B------:R-:W-:Y:S02]  /*9cb40*/  IADD3.X R11, PT, PT, R11, UR72, RZ, P3, !PT ;  /* 0x000000480b0b7c10 */ /* 0x000fe40009ffe4ff */
[----:B------:R-:W-:Y:S01]  /*9cb50*/  IADD3 R8, P3, PT, R8, UR42, RZ ;  /* 0x0000002a08087c10 */ /* 0x000fe2000ff7e0ff */
[----:B------:R-:W-:Y:S01]  /*9cb60*/  STL [R1+0x219c], R12 ;  /* 0x00219c0c01007387 */ /* 0x000fe20000100800 */
[----:B------:R-:W-:-:S03]  /*9cb70*/  IADD3.X R9, PT, PT, R9, UR72, RZ, P4, !PT ;  /* 0x0000004809097c10 */ /* 0x000fc6000a7fe4ff */
[----:B------:R-:W-:Y:S01]  /*9cb80*/  STL [R1+0x2194], R13 ;  /* 0x0021940d01007387 */ /* 0x000fe20000100800 */
[----:B------:R-:W-:-:S03]  /*9cb90*/  IADD3 R6, P4, PT, R6, UR42, RZ ;  /* 0x0000002a06067c10 */ /* 0x000fc6000ff9e0ff */
        /* <DEDUP_REMOVED lines=9> */
[----:B------:R-:W-:Y:S02]  /*9cc30*/  IADD3.X R3, PT, PT, R3, UR72, RZ, P0, !PT ;  /* 0x0000004803037c10 */ /* 0x000fe400087fe4ff */
[----:B------:R-:W-:Y:S01]  /*9cc40*/  IADD3.X R51, PT, PT, R51, UR72, RZ, P1, !PT ;  /* 0x0000004833337c10 */ /* 0x000fe20008ffe4ff */
[----:B------:R-:W-:Y:S01]  /*9cc50*/  STL [R1+0x217c], R7 ;  /* 0x00217c0701007387 */ /* 0x000fe20000100800 */
[----:B------:R-:W-:-:S03]  /*9cc60*/  IADD3 R59, P1, PT, R59, UR42, RZ ;  /* 0x0000002a3b3b7c10 */ /* 0x000fc6000ff3e0ff */
[----:B------:R-:W-:Y:S01]  /*9cc70*/  STL [R1+0x2148], R4 ;  /* 0x0021480401007387 */ /* 0x000fe20000100800 */
[----:B------:R-:W-:-:S03]  /*9cc80*/  IADD3 R50, P0, PT, R50, UR42, RZ ;  /* 0x0000002a32327c10 */ /* 0x000fc6000ff1e0ff */
        /* <DEDUP_REMOVED lines=8> */
[----:B------:R-:W-:Y:S01]  /*9cd10*/  IADD3.X R54, PT, PT, R54, UR72, RZ, P3, !PT ;  /* 0x0000004836367c10 */ /* 0x000fe20009ffe4ff */
[----:B------:R-:W-:Y:S04]  /*9cd20*/  STL [R1+0x2164], R51 ;  /* 0x0021643301007387 */ /* 0x000fe80000100800 */
[----:B------:R-:W-:Y:S04]  /*9cd30*/  STL [R1+0x215c], R52 ;  /* 0x00215c3401007387 */ /* 0x000fe80000100800 */
[----:B------:R-:W-:Y:S04]  /*9cd40*/  STL [R1+0x2128], R53 ;  /* 0x0021283501007387 */ /* 0x000fe80000100800 */
[----:B------:R-:W-:Y:S01]  /*9cd50*/  STL [R1+0x2154], R54 ;  /* 0x0021543601007387 */ /* 0x000fe20000100800 */
[----:B--2---:R-:W-:-:S02]  /*9cd60*/  IADD3 R55, P3, PT, R55, UR42, RZ ;  /* 0x0000002a37377c10 */ /* 0x004fc4000ff7e0ff */
[----:B------:R-:W-:Y:S02]  /*9cd70*/  IADD3.X R56, PT, PT, R56, UR72, RZ, P4, !PT ;  /* 0x0000004838387c10 */ /* 0x000fe4000a7fe4ff */
[----:B------:R-:W-:Y:S02]  /*9cd80*/  IADD3 R57, P4, PT, R57, UR42, RZ ;  /* 0x0000002a39397c10 */ /* 0x000fe4000ff9e0ff */
[----:B------:R-:W-:Y:S01]  /*9cd90*/  IADD3.X R58, PT, PT, R58, UR72, RZ, P5, !PT ;  /* 0x000000483a3a7c10 */ /* 0x000fe2000affe4ff */
[----:B------:R-:W-:Y:S04]  /*9cda0*/  STL [R1+0x2120], R55 ;  /* 0x0021203701007387 */ /* 0x000fe80000100800 */
[----:B------:R-:W-:Y:S04]  /*9cdb0*/  STL [R1+0x214c], R56 ;  /* 0x00214c3801007387 */ /* 0x000fe80000100800 */
[----:B------:R-:W2:Y:S04]  /*9cdc0*/  LDL.LU R19, [R1+0x2134] ;  /* 0x0021340001137983 */ /* 0x000ea80000300800 */
[----:B------:R-:W-:Y:S01]  /*9cdd0*/  STL [R1+0x2118], R57 ;  /* 0x0021183901007387 */ /* 0x000fe20000100800 */
[----:B---3--:R-:W-:-:S03]  /*9cde0*/  IADD3 R60, P5, PT, R60, UR42, RZ ;  /* 0x0000002a3c3c7c10 */ /* 0x008fc6000ffbe0ff */
[----:B------:R-:W3:Y:S04]  /*9cdf0*/  LDL.LU R16, [R1+0x2100] ;  /* 0x0021000001107983 */ /* 0x000ee80000300800 */
[----:B------:R-:W-:Y:S04]  /*9ce00*/  STL [R1+0x2144], R58 ;  /* 0x0021443a01007387 */ /* 0x000fe80000100800 */
[----:B------:R-:W3:Y:S04]  /*9ce10*/  LDL.LU R17, [R1+0x212c] ;  /* 0x00212c0001117983 */ /* 0x000ee80000300800 */
[----:B------:R1:W-:Y:S04]  /*9ce20*/  STL [R1+0x2110], R60 ;  /* 0x0021103c01007387 */ /* 0x0003e80000100800 */
[----:B------:R-:W3:Y:S04]  /*9ce30*/  LDL.LU R14, [R1+0x20f8] ;  /* 0x0020f800010e7983 */ /* 0x000ee80000300800 */
[----:B------:R-:W3:Y:S04]  /*9ce40*/  LDL.LU R15, [R1+0x2124] ;  /* 0x00212400010f7983 */ /* 0x000ee80000300800 */
[----:B------:R-:W3:Y:S04]  /*9ce50*/  LDL.LU R12, [R1+0x20f0] ;  /* 0x0020f000010c7983 */ /* 0x000ee80000300800 */
[----:B-1----:R-:W3:Y:S04]  /*9ce60*/  LDL.LU R60, [R1+0x211c] ;  /* 0x00211c00013c7983 */ /* 0x002ee80000300800 */
[----:B------:R-:W3:Y:S04]  /*9ce70*/  LDL.LU R13, [R1+0x20e8] ;  /* 0x0020e800010d7983 */ /* 0x000ee80000300800 */
[----:B------:R-:W3:Y:S04]  /*9ce80*/  LDL.LU R10, [R1+0x2114] ;  /* 0x00211400010a7983 */ /* 0x000ee80000300800 */
[----:B------:R-:W3:Y:S01]  /*9ce90*/  LDL.LU R11, [R1+0x20e0] ;  /* 0x0020e000010b7983 */ /* 0x000ee20000300800 */
[----:B----4-:R-:W-:-:S05]  /*9cea0*/  IADD3.X R61, PT, PT, R61, UR72, RZ, P6, !PT ;  /* 0x000000483d3d7c10 */ /* 0x010fca000b7fe4ff */
        /* <DEDUP_REMOVED lines=15> */
[----:B------:R-:W-:-:S05]  /*9cfa0*/  IADD3 R59, P6, PT, R59, UR42, RZ ;  /* 0x0000002a3b3b7c10 */ /* 0x000fca000ffde0ff */
[----:B------:R1:W-:Y:S04]  /*9cfb0*/  STL [R1+0x2108], R59 ;  /* 0x0021083b01007387 */ /* 0x0003e80000100800 */
[----:B------:R-:W4:Y:S04]  /*9cfc0*/  LDL.LU R55, [R1+0x20d4] ;  /* 0x0020d40001377983 */ /* 0x000f280000300800 */
[----:B------:R-:W4:Y:S04]  /*9cfd0*/  LDL.LU R56, [R1+0x20a0] ;  /* 0x0020a00001387983 */ /* 0x000f280000300800 */
[----:B------:R-:W4:Y:S04]  /*9cfe0*/  LDL.LU R57, [R1+0x20cc] ;  /* 0x0020cc0001397983 */ /* 0x000f280000300800 */
[----:B------:R-:W4:Y:S04]  /*9cff0*/  LDL.LU R58, [R1+0x2098] ;  /* 0x00209800013a7983 */ /* 0x000f280000300800 */
[----:B-1----:R-:W4:Y:S01]  /*9d000*/  LDL.LU R59, [R1+0x20c4] ;  /* 0x0020c400013b7983 */ /* 0x002f220000300800 */
[----:B--2---:R-:W-:-:S02]  /*9d010*/  IADD3.X R19, PT, PT, R19, UR72, RZ, P0, !PT ;  /* 0x0000004813137c10 */ /* 0x004fc400087fe4ff */
[----:B---3--:R-:W-:Y:S02]  /*9d020*/  IADD3 R16, P0, PT, R16, UR42, RZ ;  /* 0x0000002a10107c10 */ /* 0x008fe4000ff1e0ff */
[----:B------:R-:W-:Y:S01]  /*9d030*/  IADD3.X R17, PT, PT, R17, UR72, RZ, P1, !PT ;  /* 0x0000004811117c10 */ /* 0x000fe20008ffe4ff */
[----:B------:R-:W-:Y:S01]  /*9d040*/  STL [R1+0x2134], R19 ;  /* 0x0021341301007387 */ /* 0x000fe20000100800 */
[----:B------:R-:W-:Y:S02]  /*9d050*/  IADD3 R14, P1, PT, R14, UR42, RZ ;  /* 0x0000002a0e0e7c10 */ /* 0x000fe4000ff3e0ff */
[----:B------:R-:W-:Y:S01]  /*9d060*/  IADD3.X R15, PT, PT, R15, UR72, RZ, P2, !PT ;  /* 0x000000480f0f7c10 */ /* 0x000fe200097fe4ff */
[----:B------:R-:W-:Y:S04]  /*9d070*/  STL [R1+0x2100], R16 ;  /* 0x0021001001007387 */ /* 0x000fe80000100800 */
[----:B------:R-:W-:Y:S04]  /*9d080*/  STL [R1+0x212c], R17 ;  /* 0x00212c1101007387 */ /* 0x000fe80000100800 */
[----:B------:R-:W-:Y:S01]  /*9d090*/  STL [R1+0x20f8], R14 ;  /* 0x0020f80e01007387 */ /* 0x000fe20000100800 */
[----:B------:R-:W-:-:S02]  /*9d0a0*/  IADD3.X R60, PT, PT, R60, UR72, RZ, P3, !PT ;  /* 0x000000483c3c7c10 */ /* 0x000fc40009ffe4ff */
[----:B------:R-:W-:-:S03]  /*9d0b0*/  IADD3 R12, P2, PT, R12, UR42, RZ ;  /* 0x0000002a0c0c7c10 */ /* 0x000fc6000ff5e0ff */
[----:B------:R1:W-:Y:S04]  /*9d0c0*/  STL [R1+0x211c], R60 ;  /* 0x00211c3c01007387 */ /* 0x0003e80000100800 */
[----:B------:R-:W-:Y:S01]  /*9d0d0*/  STL [R1+0x2124], R15 ;  /* 0x0021240f01007387 */ /* 0x000fe20000100800 */
[----:B------:R-:W-:Y:S02]  /*9d0e0*/  IADD3 R13, P3, PT, R13, UR42, RZ ;  /* 0x0000002a0d0d7c10 */ /* 0x000fe4000ff7e0ff */
[----:B------:R-:W-:Y:S02]  /*9d0f0*/  IADD3.X R10, PT, PT, R10, UR72, RZ, P4, !PT ;  /* 0x000000480a0a7c10 */ /* 0x000fe4000a7fe4ff */
[----:B------:R-:W-:Y:S01]  /*9d100*/  IADD3 R11, P4, PT, R11, UR42, RZ ;  /* 0x0000002a0b0b7c10 */ /* 0x000fe2000ff9e0ff */
[----:B-1----:R-:W2:Y:S01]  /*9d110*/  LDL.LU R60, [R1+0x2090] ;  /* 0x00209000013c7983 */ /* 0x002ea20000300800 */
[----:B----4-:R-:W-:-:S03]  /*9d120*/  IADD3.X R8, PT, PT, R8, UR72, RZ, P5, !PT ;  /* 0x0000004808087c10 */ /* 0x010fc6000affe4ff */
        /* <DEDUP_REMOVED lines=17> */
[----:B------:R-:W-:-:S03]  /*9d240*/  IADD3.X R50, PT, PT, R50, UR72, RZ, P2, !PT ;  /* 0x0000004832327c10 */ /* 0x000fc600097fe4ff */
[----:B------:R-:W-:Y:S04]  /*9d250*/  STL [R1+0x20c8], R5 ;  /* 0x0020c80501007387 */ /* 0x000fe80000100800 */
[----:B------:R-:W-:Y:S04]  /*9d260*/  STL [R1+0x20f4], R2 ;  /* 0x0020f40201007387 */ /* 0x000fe80000100800 */
[----:B------:R-:W-:Y:S04]  /*9d270*/  STL [R1+0x20c0], R3 ;  /* 0x0020c00301007387 */ /* 0x000fe80000100800 */
[----:B------:R1:W-:Y:S04]  /*9d280*/  STL [R1+0x20e4], R61 ;  /* 0x0020e43d01007387 */ /* 0x0003e80000100800 */
[----:B------:R-:W-:Y:S04]  /*9d290*/  STL [R1+0x20ec], R50 ;  /* 0x0020ec3201007387 */ /* 0x000fe80000100800 */
[----:B-1----:R-:W3:Y:S01]  /*9d2a0*/  LDL.LU R61, [R1+0x20bc] ;  /* 0x0020bc00013d7983 */ /* 0x002ee20000300800 */
[----:B------:R-:W-:-:S02]  /*9d2b0*/  IADD3 R51, P2, PT, R51, UR42, RZ ;  /* 0x0000002a33337c10 */ /* 0x000fc4000ff5e0ff */
[----:B------:R-:W-:Y:S02]  /*9d2c0*/  IADD3 R52, P3, PT, R52, UR42, RZ ;  /* 0x0000002a34347c10 */ /* 0x000fe4000ff7e0ff */
[----:B------:R-:W-:Y:S02]  /*9d2d0*/  IADD3.X R53, PT, PT, R53, UR72, RZ, P4, !PT ;  /* 0x0000004835357c10 */ /* 0x000fe4000a7fe4ff */
[----:B------:R-:W-:Y:S02]  /*9d2e0*/  IADD3 R54, P4, PT, R54, UR42, RZ ;  /* 0x0000002a36367c10 */ /* 0x000fe4000ff9e0ff */
[----:B------:R-:W-:Y:S01]  /*9d2f0*/  IADD3.X R55, PT, PT, R55, UR72, RZ, P5, !PT ;  /* 0x0000004837377c10 */ /* 0x000fe2000affe4ff */
[----:B------:R-:W-:Y:S01]  /*9d300*/  STL [R1+0x20b8], R51 ;  /* 0x0020b83301007387 */ /* 0x000fe20000100800 */
[----:B------:R-:W-:-:S03]  /*9d310*/  IADD3 R56, P5, PT, R56, UR42, RZ ;  /* 0x0000002a38387c10 */ /* 0x000fc6000ffbe0ff */
[----:B------:R-:W-:Y:S04]  /*9d320*/  STL [R1+0x20b0], R52 ;  /* 0x0020b03401007387 */ /* 0x000fe80000100800 */
[----:B------:R-:W-:Y:S01]  /*9d330*/  STL [R1+0x20dc], R53 ;  /* 0x0020dc3501007387 */ /* 0x000fe20000100800 */
[----:B------:R-:W-:-:S03]  /*9d340*/  IADD3.X R57, PT, PT, R57, UR72, RZ, P6, !PT ;  /* 0x0000004839397c10 */ /* 0x000fc6000b7fe4ff */
[----:B------:R-:W-:Y:S01]  /*9d350*/  STL [R1+0x20a8], R54 ;  /* 0x0020a83601007387 */ /* 0x000fe20000100800 */
[----:B------:R-:W-:-:S03]  /*9d360*/  IADD3 R58, P6, PT, R58, UR42, RZ ;  /* 0x0000002a3a3a7c10 */ /* 0x000fc6000ffde0ff */
[----:B------:R-:W-:Y:S04]  /*9d370*/  STL [R1+0x20d4], R55 ;  /* 0x0020d43701007387 */ /* 0x000fe80000100800 */
[----:B------:R-:W-:Y:S01]  /*9d380*/  STL [R1+0x20a0], R56 ;  /* 0x0020a03801007387 */ /* 0x000fe20000100800 */
[----:B------:R-:W-:-:S03]  /*9d390*/  IADD3.X R59, PT, PT, R59, UR72, RZ, P0, !PT ;  /* 0x000000483b3b7c10 */ /* 0x000fc600087fe4ff */
[----:B------:R-:W4:Y:S04]  /*9d3a0*/  LDL.LU R19, [R1+0x2088] ;  /* 0x0020880001137983 */ /* 0x000f280000300800 */
        /* <DEDUP_REMOVED lines=8> */
[----:B-1----:R-:W4:Y:S04]  /*9d430*/  LDL.LU R59, [R1+0x2070] ;  /* 0x00207000013b7983 */ /* 0x002f280000300800 */
[----:B------:R-:W4:Y:S04]  /*9d440*/  LDL.LU R13, [R1+0x209c] ;  /* 0x00209c00010d7983 */ /* 0x000f280000300800 */
[----:B------:R-:W4:Y:S04]  /*9d450*/  LDL.LU R10, [R1+0x2068] ;  /* 0x00206800010a7983 */ /* 0x000f280000300800 */
[----:B------:R-:W4:Y:S01]  /*9d460*/  LDL.LU R11, [R1+0x2094] ;  /* 0x00209400010b7983 */ /* 0x000f220000300800 */
[----:B--2---:R-:W-:-:S05]  /*9d470*/  IADD3 R60, P0, PT, R60, UR42, RZ ;  /* 0x0000002a3c3c7c10 */ /* 0x004fca000ff1e0ff */
[----:B------:R1:W-:Y:S04]  /*9d480*/  STL [R1+0x2090], R60 ;  /* 0x0020903c01007387 */ /* 0x0003e80000100800 */
        /* <DEDUP_REMOVED lines=10> */
[----:B-1----:R-:W2:Y:S04]  /*9d530*/  LDL.LU R60, [R1+0x2038] ;  /* 0x00203800013c7983 */ /* 0x002ea80000300800 */
[----:B------:R-:W2:Y:S04]  /*9d540*/  LDL.LU R52, [R1+0x2064] ;  /* 0x0020640001347983 */ /* 0x000ea80000300800 */
[----:B------:R-:W2:Y:S04]  /*9d550*/  LDL.LU R53, [R1+0x2030] ;  /* 0x0020300001357983 */ /* 0x000ea80000300800 */
[----:B------:R-:W2:Y:S01]  /*9d560*/  LDL.LU R54, [R1+0x205c] ;  /* 0x00205c0001367983 */ /* 0x000ea20000300800 */
[----:B---3--:R-:W-:-:S05]  /*9d570*/  IADD3.X R61, PT, PT, R61, UR72, RZ, P1, !PT ;  /* 0x000000483d3d7c10 */ /* 0x008fca0008ffe4ff */
[----:B------:R1:W-:Y:S04]  /*9d580*/  STL [R1+0x20bc], R61 ;  /* 0x0020bc3d01007387 */ /* 0x0003e80000100800 */
[----:B------:R-:W3:Y:S04]  /*9d590*/  LDL.LU R55, [R1+0x2028] ;  /* 0x0020280001377983 */ /* 0x000ee80000300800 */
[----:B------:R-:W3:Y:S04]  /*9d5a0*/  LDL.LU R56, [R1+0x2054] ;  /* 0x0020540001387983 */ /* 0x000ee80000300800 */
[----:B------:R-:W3:Y:S04]  /*9d5b0*/  LDL.LU R57, [R1+0x2020] ;  /* 0x0020200001397983 */ /* 0x000ee80000300800 */
[----:B------:R-:W3:Y:S04]  /*9d5c0*/  LDL.LU R58, [R1+0x204c] ;  /* 0x00204c00013a7983 */ /* 0x000ee80000300800 */
[----:B-1----:R-:W3:Y:S01]  /*9d5d0*/  LDL.LU R61, [R1+0x2018] ;  /* 0x00201800013d7983 */ /* 0x002ee20000300800 */
[----:B----4-:R-:W-:-:S02]  /*9d5e0*/  IADD3 R19, P1, PT, R19, UR42, RZ ;  /* 0x0000002a13137c10 */ /* 0x010fc4000ff3e0ff */
[----:B------:R-:W-:Y:S02]  /*9d5f0*/  IADD3.X R16, PT, PT, R16, UR72, RZ, P2, !PT ;  /* 0x0000004810107c10 */ /* 0x000fe400097fe4ff */
[----:B------:R-:W-:Y:S02]  /*9d600*/  IADD3 R17, P2, PT, R17, UR42, RZ ;  /* 0x0000002a11117c10 */ /* 0x000fe4000ff5e0ff */
[----:B------:R-:W-:Y:S02]  /*9d610*/  IADD3.X R14, PT, PT, R14, UR72, RZ, P3, !PT ;  /* 0x000000480e0e7c10 */ /* 0x000fe40009ffe4ff */
[----:B------:R-:W-:Y:S01]  /*9d620*/  IADD3.X R12, PT, PT, R12, UR72, RZ, P4, !PT ;  /* 0x000000480c0c7c10 */ /* 0x000fe2000a7fe4ff */
[----:B------:R-:W-:Y:S01]  /*9d630*/  STL [R1+0x2088], R19 ;  /* 0x0020881301007387 */ /* 0x000fe20000100800 */
[----:B------:R-:W-:-:S03]  /*9d640*/  IADD3 R15, P3, PT, R15, UR42, RZ ;  /* 0x0000002a0f0f7c10 */ /* 0x000fc6000ff7e0ff */
[----:B------:R-:W-:Y:S04]  /*9d650*/  STL [R1+0x20b4], R16 ;  /* 0x0020b41001007387 */ /* 0x000fe80000100800 */
[----:B------:R-:W-:Y:S01]  /*9d660*/  STL [R1+0x2080], R17 ;  /* 0x0020801101007387 */ /* 0x000fe20000100800 */
[----:B------:R-:W-:-:S03]  /*9d670*/  IADD3 R59, P4, PT, R59, UR42, RZ ;  /* 0x0000002a3b3b7c10 */ /* 0x000fc6000ff9e0ff */
        /* <DEDUP_REMOVED lines=31> */
[----:B------:R-:W-:Y:S01]  /*9d870*/  STL [R1+0x2040], R50 ;  /* 0x0020403201007387 */ /* 0x000fe20000100800 */
[----:B------:R-:W-:-:S02]  /*9d880*/  IADD3.X R52, PT, PT, R52, UR72, RZ, P5, !PT ;  /* 0x0000004834347c10 */ /* 0x000fc4000affe4ff */
[----:B------:R-:W-:Y:S02]  /*9d890*/  IADD3 R53, P5, PT, R53, UR42, RZ ;  /* 0x0000002a35357c10 */ /* 0x000fe4000ffbe0ff */
[----:B------:R-:W-:Y:S01]  /*9d8a0*/  IADD3.X R54, PT, PT, R54, UR72, RZ, P6, !PT ;  /* 0x0000004836367c10 */ /* 0x000fe2000b7fe4ff */
[----:B-1----:R-:W2:Y:S04]  /*9d8b0*/  LDL.LU R60, [R1+0x2010] ;  /* 0x00201000013c7983 */ /* 0x002ea80000300800 */
[----:B------:R-:W-:Y:S04]  /*9d8c0*/  STL [R1+0x206c], R51 ;  /* 0x00206c3301007387 */ /* 0x000fe80000100800 */
[----:B------:R-:W-:Y:S01]  /*9d8d0*/  STL [R1+0x2064], R52 ;  /* 0x0020643401007387 */ /* 0x000fe20000100800 */
[----:B---3--:R-:W-:-:S02]  /*9d8e0*/  IADD3 R55, P6, PT, R55, UR42, RZ ;  /* 0x0000002a37377c10 */ /* 0x008fc4000ffde0ff */
[----:B------:R-:W-:Y:S01]  /*9d8f0*/  IADD3.X R56, PT, PT, R56, UR72, RZ, P0, !PT ;  /* 0x0000004838387c10 */ /* 0x000fe200087fe4ff */
[----:B------:R-:W-:Y:S01]  /*9d900*/  STL [R1+0x2030], R53 ;  /* 0x0020303501007387 */ /* 0x000fe20000100800 */
[----:B------:R-:W-:-:S03]  /*9d910*/  IADD3 R57, P0, PT, R57, UR42, RZ ;  /* 0x0000002a39397c10 */ /* 0x000fc6000ff1e0ff */
[----:B------:R-:W-:Y:S01]  /*9d920*/  STL [R1+0x205c], R54 ;  /* 0x00205c3601007387 */ /* 0x000fe20000100800 */
[----:B------:R-:W-:-:S03]  /*9d930*/  IADD3.X R58, PT, PT, R58, UR72, RZ, P1, !PT ;  /* 0x000000483a3a7c10 */ /* 0x000fc60008ffe4ff */
[----:B------:R-:W-:Y:S04]  /*9d940*/  STL [R1+0x2028], R55 ;  /* 0x0020283701007387 */ /* 0x000fe80000100800 */
[----:B------:R-:W-:Y:S04]  /*9d950*/  STL [R1+0x2054], R56 ;  /* 0x0020543801007387 */ /* 0x000fe80000100800 */
[----:B------:R-:W3:Y:S01]  /*9d960*/  LDL.LU R19, [R1+0x203c] ;  /* 0x00203c0001137983 */ /* 0x000ee20000300800 */
[----:B------:R-:W-:-:S03]  /*9d970*/  IADD3 R61, P1, PT, R61, UR42, RZ ;  /* 0x0000002a3d3d7c10 */ /* 0x000fc6000ff3e0ff */
[----:B------:R-:W-:Y:S04]  /*9d980*/  STL [R1+0x2020], R57 ;  /* 0x0020203901007387 */ /* 0x000fe80000100800 */
        /* <DEDUP_REMOVED lines=32> */
[----:B------:R-:W2:Y:S01]  /*9db90*/  LDL.LU R58, [R1+0x1fa0] ;  /* 0x001fa000013a7983 */ /* 0x000ea20000300800 */
[----:B---3--:R-:W-:-:S03]  /*9dba0*/  IADD3.X R19, PT, PT, R19, UR72, RZ, P3, !PT ;  /* 0x0000004813137c10 */ /* 0x008fc60009ffe4ff */
[----:B-1----:R-:W3:Y:S01]  /*9dbb0*/  LDL.LU R60, [R1+0x1fcc] ;  /* 0x001fcc00013c7983 */ /* 0x002ee20000300800 */
[----:B------:R-:W-:Y:S02]  /*9dbc0*/  IADD3 R16, P3, PT, R16, UR42, RZ ;  /* 0x0000002a10107c10 */ /* 0x000fe4000ff7e0ff */
[----:B------:R-:W-:Y:S02]  /*9dbd0*/  IADD3.X R17, PT, PT, R17, UR72, RZ, P4, !PT ;  /* 0x0000004811117c10 */ /* 0x000fe4000a7fe4ff */
[----:B------:R-:W-:Y:S01]  /*9dbe0*/  IADD3 R14, P4, PT, R14, UR42, RZ ;  /* 0x0000002a0e0e7c10 */ /* 0x000fe2000ff9e0ff */
[----:B------:R-:W-:Y:S01]  /*9dbf0*/  STL [R1+0x203c], R19 ;  /* 0x00203c1301007387 */ /* 0x000fe20000100800 */
[----:B------:R-:W-:-:S03]  /*9dc00*/  IADD3.X R15, PT, PT, R15, UR72, RZ, P5, !PT ;  /* 0x000000480f0f7c10 */ /* 0x000fc6000affe4ff */
[----:B------:R-:W-:Y:S04]  /*9dc10*/  STL [R1+0x2008], R16 ;  /* 0x0020081001007387 */ /* 0x000fe80000100800 */
[----:B------:R-:W-:Y:S04]  /*9dc20*/  STL [R1+0x2034], R17 ;  /* 0x0020341101007387 */ /* 0x000fe80000100800 */
[----:B------:R-:W-:Y:S01]  /*9dc30*/  STL [R1+0x2000], R14 ;  /* 0x0020000e01007387 */ /* 0x000fe20000100800 */
[----:B------:R-:W-:-:S05]  /*9dc40*/  IADD3.X R61, PT, PT, R61, UR72, RZ, P6, !PT ;  /* 0x000000483d3d7c10 */ /* 0x000fca000b7fe4ff */
[----:B------:R1:W-:Y:S04]  /*9dc50*/  STL [R1+0x2024], R61 ;  /* 0x0020243d01007387 */ /* 0x0003e80000100800 */
[----:B------:R-:W-:Y:S04]  /*9dc60*/  STL [R1+0x202c], R15 ;  /* 0x00202c0f01007387 */ /* 0x000fe80000100800 */
[----:B-1----:R-:W3:Y:S01]  /*9dc70*/  LDL.LU R61, [R1+0x1f98] ;  /* 0x001f9800013d7983 */ /* 0x002ee20000300800 */
[----:B------:R-:W-:Y:S02]  /*9dc80*/  IADD3 R12, P5, PT, R12, UR42, RZ ;  /* 0x0000002a0c0c7c10 */ /* 0x000fe4000ffbe0ff */
[----:B------:R-:W-:-:S02]  /*9dc90*/  IADD3 R13, P6, PT, R13, UR42, RZ ;  /* 0x0000002a0d0d7c10 */ /* 0x000fc4000ffde0ff */
[----:B------:R-:W-:Y:S02]  /*9dca0*/  IADD3.X R10, PT, PT, R10, UR72, RZ, P0, !PT ;  /* 0x000000480a0a7c10 */ /* 0x000fe400087fe4ff */
[----:B------:R-:W-:Y:S01]  /*9dcb0*/  IADD3 R11, P0, PT, R11, UR42, RZ ;  /* 0x0000002a0b0b7c10 */ /* 0x000fe2000ff1e0ff */
[----:B------:R-:W-:Y:S01]  /*9dcc0*/  STL [R1+0x1ff8], R12 ;  /* 0x001ff80c01007387 */ /* 0x000fe20000100800 */
[----:B----4-:R-:W-:Y:S02]  /*9dcd0*/  IADD3.X R8, PT, PT, R8, UR72, RZ, P1, !PT ;  /* 0x0000004808087c10 */ /* 0x010fe40008ffe4ff */
        /* <DEDUP_REMOVED lines=22> */
[----:B-1----:R-:W4:Y:S01]  /*9de40*/  LDL.LU R59, [R1+0x1fc4] ;  /* 0x001fc400013b7983 */ /* 0x002f220000300800 */
[----:B------:R-:W-:-:S02]  /*9de50*/  IADD3 R51, P5, PT, R51, UR42, RZ ;  /* 0x0000002a33337c10 */ /* 0x000fc4000ffbe0ff */
[----:B------:R-:W-:Y:S02]  /*9de60*/  IADD3 R52, P6, PT, R52, UR42, RZ ;  /* 0x0000002a34347c10 */ /* 0x000fe4000ffde0ff */
[----:B------:R-:W-:Y:S02]  /*9de70*/  IADD3.X R53, PT, PT, R53, UR72, RZ, P0, !PT ;  /* 0x0000004835357c10 */ /* 0x000fe400087fe4ff */
[----:B------:R-:W-:Y:S01]  /*9de80*/  IADD3 R54, P0, PT, R54, UR42, RZ ;  /* 0x0000002a36367c10 */ /* 0x000fe2000ff1e0ff */
[----:B------:R-:W-:Y:S04]  /*9de90*/  STL [R1+0x1fc0], R51 ;  /* 0x001fc03301007387 */ /* 0x000fe80000100800 */
[----:B------:R-:W-:Y:S04]  /*9dea0*/  STL [R1+0x1fb8], R52 ;  /* 0x001fb83401007387 */ /* 0x000fe80000100800 */
[----:B------:R-:W-:Y:S04]  /*9deb0*/  STL [R1+0x1fe4], R53 ;  /* 0x001fe43501007387 */ /* 0x000fe80000100800 */
[----:B------:R-:W-:Y:S01]  /*9dec0*/  STL [R1+0x1fb0], R54 ;  /* 0x001fb03601007387 */ /* 0x000fe20000100800 */
[----:B--2---:R-:W-:-:S02]  /*9ded0*/  IADD3.X R55, PT, PT, R55, UR72, RZ, P1, !PT ;  /* 0x0000004837377c10 */ /* 0x004fc40008ffe4ff */
[----:B------:R-:W-:Y:S02]  /*9dee0*/  IADD3 R56, P1, PT, R56, UR42, RZ ;  /* 0x0000002a38387c10 */ /* 0x000fe4000ff3e0ff */
[----:B------:R-:W-:Y:S02]  /*9def0*/  IADD3.X R57, PT, PT, R57, UR72, RZ, P2, !PT ;  /* 0x0000004839397c10 */ /* 0x000fe400097fe4ff */
[----:B------:R-:W-:Y:S01]  /*9df00*/  IADD3 R58, P2, PT, R58, UR42, RZ ;  /* 0x0000002a3a3a7c10 */ /* 0x000fe2000ff5e0ff */
[----:B------:R-:W-:Y:S04]  /*9df10*/  STL [R1+0x1fdc], R55 ;  /* 0x001fdc3701007387 */ /* 0x000fe80000100800 */
[----:B------:R-:W-:Y:S04]  /*9df20*/  STL [R1+0x1fa8], R56 ;  /* 0x001fa83801007387 */ /* 0x000fe80000100800 */
[----:B------:R-:W2:Y:S04]  /*9df30*/  LDL.LU R19, [R1+0x1f90] ;  /* 0x001f900001137983 */ /* 0x000ea80000300800 */
[----:B------:R-:W-:Y:S01]  /*9df40*/  STL [R1+0x1fd4], R57 ;  /* 0x001fd43901007387 */ /* 0x000fe20000100800 */
[----:B---3--:R-:W-:-:S03]  /*9df50*/  IADD3.X R60, PT, PT, R60, UR72, RZ, P3, !PT ;  /* 0x000000483c3c7c10 */ /* 0x008fc60009ffe4ff */
        /* <DEDUP_REMOVED lines=11> */
[----:B------:R-:W-:-:S05]  /*9e010*/  IADD3 R61, P3, PT, R61, UR42, RZ ;  /* 0x0000002a3d3d7c10 */ /* 0x000fca000ff7e0ff */
[----:B------:R1:W-:Y:S04]  /*9e020*/  STL [R1+0x1f98], R61 ;  /* 0x001f983d01007387 */ /* 0x0003e80000100800 */
        /* <DEDUP_REMOVED lines=20> */
[----:B-1----:R-:W4:Y:S01]  /*9e170*/  LDL.LU R59, [R1+0x1f20] ;  /* 0x001f2000013b7983 */ /* 0x002f220000300800 */
[----:B--2---:R-:W-:-:S02]  /*9e180*/  IADD3 R19, P4, PT, R19, UR42, RZ ;  /* 0x0000002a13137c10 */ /* 0x004fc4000ff9e0ff */
[----:B---3--:R-:W-:Y:S02]  /*9e190*/  IADD3.X R16, PT, PT, R16, UR72, RZ, P5, !PT ;  /* 0x0000004810107c10 */ /* 0x008fe4000affe4ff */
[----:B------:R-:W-:Y:S01]  /*9e1a0*/  IADD3 R17, P5, PT, R17, UR42, RZ ;  /* 0x0000002a11117c10 */ /* 0x000fe2000ffbe0ff */
[----:B------:R-:W-:Y:S01]  /*9e1b0*/  STL [R1+0x1f90], R19 ;  /* 0x001f901301007387 */ /* 0x000fe20000100800 */
[----:B------:R-:W-:Y:S02]  /*9e1c0*/  IADD3.X R14, PT, PT, R14, UR72, RZ, P6, !PT ;  /* 0x000000480e0e7c10 */ /* 0x000fe4000b7fe4ff */
[----:B------:R-:W-:Y:S02]  /*9e1d0*/  IADD3.X R12, PT, PT, R12, UR72, RZ, P0, !PT ;  /* 0x000000480c0c7c10 */ /* 0x000fe400087fe4ff */
[----:B------:R-:W-:Y:S01]  /*9e1e0*/  IADD3 R15, P6, PT, R15, UR42, RZ ;  /* 0x0000002a0f0f7c10 */ /* 0x000fe2000ffde0ff */
[----:B------:R-:W-:Y:S04]  /*9e1f0*/  STL [R1+0x1fbc], R16 ;  /* 0x001fbc1001007387 */ /* 0x000fe80000100800 */
[----:B------:R-:W-:Y:S01]  /*9e200*/  STL [R1+0x1f88], R17 ;  /* 0x001f881101007387 */ /* 0x000fe20000100800 */
[----:B------:R-:W-:-:S03]  /*9e210*/  IADD3 R60, P0, PT, R60, UR42, RZ ;  /* 0x0000002a3c3c7c10 */ /* 0x000fc6000ff1e0ff */
[----:B------:R-:W-:Y:S04]  /*9e220*/  STL [R1+0x1fb4], R14 ;  /* 0x001fb40e01007387 */ /* 0x000fe80000100800 */
[----:B------:R1:W-:Y:S04]  /*9e230*/  STL [R1+0x1f78], R60 ;  /* 0x001f783c01007387 */ /* 0x0003e80000100800 */
[----:B------:R-:W-:Y:S01]  /*9e240*/  STL [R1+0x1f80], R15 ;  /* 0x001f800f01007387 */ /* 0x000fe20000100800 */
[----:B------:R-:W-:Y:S02]  /*9e250*/  IADD3.X R13, PT, PT, R13, UR72, RZ, P1, !PT ;  /* 0x000000480d0d7c10 */ /* 0x000fe40008ffe4ff */
[----:B------:R-:W-:-:S02]  /*9e260*/  IADD3 R10, P1, PT, R10, UR42, RZ ;  /* 0x0000002a0a0a7c10 */ /* 0x000fc4000ff3e0ff */
[----:B------:R-:W-:Y:S01]  /*9e270*/  IADD3.X R11, PT, PT, R11, UR72, RZ, P2, !PT ;  /* 0x000000480b0b7c10 */ /* 0x000fe200097fe4ff */
[----:B-1----:R-:W2:Y:S04]  /*9e280*/  LDL.LU R60, [R1+0x1f4c] ;  /* 0x001f4c00013c7983 */ /* 0x002ea80000300800 */
[----:B------:R-:W-:Y:S04]  /*9e290*/  STL [R1+0x1fac], R12 ;  /* 0x001fac0c01007387 */ /* 0x000fe80000100800 */
[----:B------:R-:W-:Y:S01]  /*9e2a0*/  STL [R1+0x1fa4], R13 ;  /* 0x001fa40d01007387 */ /* 0x000fe20000100800 */
[----:B------:R-:W-:-:S02]  /*9e2b0*/  IADD3 R8, P2, PT, R8, UR42, RZ ;  /* 0x0000002a08087c10 */ /* 0x000fc4000ff5e0ff */
        /* <DEDUP_REMOVED lines=22> */
[----:B-1----:R-:W3:Y:S01]  /*9e420*/  LDL.LU R61, [R1+0x1f18] ;  /* 0x001f1800013d7983 */ /* 0x002ee20000300800 */
[----:B------:R-:W-:-:S02]  /*9e430*/  IADD3.X R52, PT, PT, R52, UR72, RZ, P1, !PT ;  /* 0x0000004834347c10 */ /* 0x000fc40008ffe4ff */
[----:B------:R-:W-:Y:S02]  /*9e440*/  IADD3 R53, P1, PT, R53, UR42, RZ ;  /* 0x0000002a35357c10 */ /* 0x000fe4000ff3e0ff */
[----:B------:R-:W-:Y:S01]  /*9e450*/  IADD3.X R54, PT, PT, R54, UR72, RZ, P2, !PT ;  /* 0x0000004836367c10 */ /* 0x000fe200097fe4ff */
[----:B------:R-:W-:Y:S04]  /*9e460*/  STL [R1+0x1f74], R51 ;  /* 0x001f743301007387 */ /* 0x000fe80000100800 */
[----:B------:R-:W-:Y:S01]  /*9e470*/  STL [R1+0x1f6c], R52 ;  /* 0x001f6c3401007387 */ /* 0x000fe20000100800 */
[----:B----4-:R-:W-:Y:S02]  /*9e480*/  IADD3 R55, P2, PT, R55, UR42, RZ ;  /* 0x0000002a37377c10 */ /* 0x010fe4000ff5e0ff */
[----:B------:R-:W-:Y:S01]  /*9e490*/  IADD3.X R56, PT, PT, R56, UR72, RZ, P3, !PT ;  /* 0x0000004838387c10 */ /* 0x000fe20009ffe4ff */
[----:B------:R-:W-:Y:S01]  /*9e4a0*/  STL [R1+0x1f38], R53 ;  /* 0x001f383501007387 */ /* 0x000fe20000100800 */
[----:B------:R-:W-:-:S03]  /*9e4b0*/  IADD3 R57, P3, PT, R57, UR42, RZ ;  /* 0x0000002a39397c10 */ /* 0x000fc6000ff7e0ff */
[----:B------:R-:W-:Y:S01]  /*9e4c0*/  STL [R1+0x1f64], R54 ;  /* 0x001f643601007387 */ /* 0x000fe20000100800 */
[----:B------:R-:W-:-:S03]  /*9e4d0*/  IADD3.X R58, PT, PT, R58, UR72, RZ, P4, !PT ;  /* 0x000000483a3a7c10 */ /* 0x000fc6000a7fe4ff */
[----:B------:R-:W-:Y:S04]  /*9e4e0*/  STL [R1+0x1f30], R55 ;  /* 0x001f303701007387 */ /* 0x000fe80000100800 */
[----:B------:R-:W-:Y:S04]  /*9e4f0*/  STL [R1+0x1f5c], R56 ;  /* 0x001f5c3801007387 */ /* 0x000fe80000100800 */
[----:B------:R-:W4:Y:S01]  /*9e500*/  LDL.LU R19, [R1+0x1f44] ;  /* 0x001f440001137983 */ /* 0x000f220000300800 */
[----:B------:R-:W-:-:S03]  /*9e510*/  IADD3 R59, P4, PT, R59, UR42, RZ ;  /* 0x0000002a3b3b7c10 */ /* 0x000fc6000ff9e0ff */
        /* <DEDUP_REMOVED lines=28> */
[----:B---3--:R-:W-:-:S05]  /*9e6e0*/  IADD3 R61, P5, PT, R61, UR42, RZ ;  /* 0x0000002a3d3d7c10 */ /* 0x008fca000ffbe0ff */
[----:B------:R1:W-:Y:S04]  /*9e6f0*/  STL [R1+0x1f18], R61 ;  /* 0x001f183d01007387 */ /* 0x0003e80000100800 */
[----:B------:R-:W3:Y:S04]  /*9e700*/  LDL.LU R55, [R1+0x1ee4] ;  /* 0x001ee40001377983 */ /* 0x000ee80000300800 */
[----:B------:R-:W3:Y:S04]  /*9e710*/  LDL.LU R56, [R1+0x1eb0] ;  /* 0x001eb00001387983 */ /* 0x000ee80000300800 */
[----:B------:R-:W3:Y:S04]  /*9e720*/  LDL.LU R57, [R1+0x1edc] ;  /* 0x001edc0001397983 */ /* 0x000ee80000300800 */
[----:B------:R-:W3:Y:S04]  /*9e730*/  LDL.LU R58, [R1+0x1ea8] ;  /* 0x001ea800013a7983 */ /* 0x000ee80000300800 */
[----:B-1----:R-:W3:Y:S01]  /*9e740*/  LDL.LU R61, [R1+0x1ed4] ;  /* 0x001ed400013d7983 */ /* 0x002ee20000300800 */
[----:B----4-:R-:W-:-:S02]  /*9e750*/  IADD3.X R19, PT, PT, R19, UR72, RZ, P6, !PT ;  /* 0x0000004813137c10 */ /* 0x010fc4000b7fe4ff */
        /* <DEDUP_REMOVED lines=11> */
[----:B-1----:R-:W4:Y:S01]  /*9e810*/  LDL.LU R59, [R1+0x1ea0] ;  /* 0x001ea000013b7983 */ /* 0x002f220000300800 */
[----:B------:R-:W-:Y:S02]  /*9e820*/  IADD3 R12, P1, PT, R12, UR42, RZ ;  /* 0x0000002a0c0c7c10 */ /* 0x000fe4000ff3e0ff */
[----:B------:R-:W-:-:S02]  /*9e830*/  IADD3 R13, P2, PT, R13, UR42, RZ ;  /* 0x0000002a0d0d7c10 */ /* 0x000fc4000ff5e0ff */
        /* <DEDUP_REMOVED lines=9> */
[----:B------:R-:W-:Y:S02]  /*9e8d0*/  IADD3 R7, P5, PT, R7, UR42, RZ ;  /* 0x0000002a07077c10 */ /* 0x000fe4000ffbe0ff */
[----:B------:R-:W-:Y:S01]  /*9e8e0*/  IADD3.X R4, PT, PT, R4, UR72, RZ, P6, !PT ;  /* 0x0000004804047c10 */ /* 0x000fe2000b7fe4ff */
        /* <DEDUP_REMOVED lines=14> */
[----:B------:R-:W-:Y:S01]  /*9e9d0*/  STL [R1+0x1efc], R50 ;  /* 0x001efc3201007387 */ /* 0x000fe20000100800 */
[----:B------:R-:W-:-:S02]  /*9e9e0*/  IADD3 R51, P1, PT, R51, UR42, RZ ;  /* 0x0000002a33337c10 */ /* 0x000fc4000ff3e0ff */
[----:B------:R-:W-:Y:S02]  /*9e9f0*/  IADD3 R52, P2, PT, R52, UR42, RZ ;  /* 0x0000002a34347c10 */ /* 0x000fe4000ff5e0ff */
[----:B------:R-:W-:Y:S02]  /*9ea00*/  IADD3.X R53, PT, PT, R53, UR72, RZ, P3, !PT ;  /* 0x0000004835357c10 */ /* 0x000fe40009ffe4ff */
[----:B------:R-:W-:Y:S01]  /*9ea10*/  IADD3 R54, P3, PT, R54, UR42, RZ ;  /* 0x0000002a36367c10 */ /* 0x000fe2000ff7e0ff */
[----:B-1----:R-:W2:Y:S04]  /*9ea20*/  LDL.LU R60, [R1+0x1ecc] ;  /* 0x001ecc00013c7983 */ /* 0x002ea80000300800 */
[----:B------:R-:W-:Y:S04]  /*9ea30*/  STL [R1+0x1ec8], R51 ;  /* 0x001ec83301007387 */ /* 0x000fe80000100800 */
[----:B------:R-:W-:Y:S04]  /*9ea40*/  STL [R1+0x1ec0], R52 ;  /* 0x001ec03401007387 */ /* 0x000fe80000100800 */
[----:B------:R-:W-:Y:S01]  /*9ea50*/  STL [R1+0x1eec], R53 ;  /* 0x001eec3501007387 */ /* 0x000fe20000100800 */
[----:B---3--:R-:W-:-:S02]  /*9ea60*/  IADD3.X R55, PT, PT, R55, UR72, RZ, P4, !PT ;  /* 0x0000004837377c10 */ /* 0x008fc4000a7fe4ff */
[----:B------:R-:W-:Y:S02]  /*9ea70*/  IADD3 R56, P4, PT, R56, UR42, RZ ;  /* 0x0000002a38387c10 */ /* 0x000fe4000ff9e0ff */
[----:B------:R-:W-:Y:S01]  /*9ea80*/  IADD3.X R57, PT, PT, R57, UR72, RZ, P5, !PT ;  /* 0x0000004839397c10 */ /* 0x000fe2000affe4ff */
[----:B------:R-:W-:Y:S01]  /*9ea90*/  STL [R1+0x1eb8], R54 ;  /* 0x001eb83601007387 */ /* 0x000fe20000100800 */
[----:B------:R-:W-:-:S03]  /*9eaa0*/  IADD3 R58, P5, PT, R58, UR42, RZ ;  /* 0x0000002a3a3a7c10 */ /* 0x000fc6000ffbe0ff */
[----:B------:R-:W-:Y:S04]  /*9eab0*/  STL [R1+0x1ee4], R55 ;  /* 0x001ee43701007387 */ /* 0x000fe80000100800 */
[----:B------:R-:W-:Y:S04]  /*9eac0*/  STL [R1+0x1eb0], R56 ;  /* 0x001eb03801007387 */ /* 0x000fe80000100800 */
[----:B------:R-:W3:Y:S04]  /*9ead0*/  LDL.LU R19, [R1+0x1e98] ;  /* 0x001e980001137983 */ /* 0x000ee80000300800 */
[----:B------:R-:W-:Y:S01]  /*9eae0*/  STL [R1+0x1edc], R57 ;  /* 0x001edc3901007387 */ /* 0x000fe20000100800 */
[----:B------:R-:W-:-:S03]  /*9eaf0*/  IADD3.X R61, PT, PT, R61, UR72, RZ, P6, !PT ;  /* 0x000000483d3d7c10 */ /* 0x000fc6000b7fe4ff */
        /* <DEDUP_REMOVED lines=11> */
[----:B----4-:R-:W-:-:S05]  /*9ebb0*/  IADD3 R59, P6, PT, R59, UR42, RZ ;  /* 0x0000002a3b3b7c10 */ /* 0x010fca000ffde0ff */
        /* <DEDUP_REMOVED lines=21> */
[----:B-1----:R-:W2:Y:S01]  /*9ed10*/  LDL.LU R60, [R1+0x1e28] ;  /* 0x001e2800013c7983 */ /* 0x002ea20000300800 */
[----:B---3--:R-:W-:-:S02]  /*9ed20*/  IADD3 R19, P0, PT, R19, UR42, RZ ;  /* 0x0000002a13137c10 */ /* 0x008fc4000ff1e0ff */
        /* <DEDUP_REMOVED lines=19> */
[----:B------:R-:W-:-:S02]  /*9ee60*/  IADD3.X R9, PT, PT, R9, UR72, RZ, P6, !PT ;  /* 0x0000004809097c10 */ /* 0x000fc4000b7fe4ff */
        /* <DEDUP_REMOVED lines=37> */
[----:B------:R-:W-:-:S03]  /*9f0c0*/  IADD3 R60, P0, PT, R60, UR42, RZ ;  /* 0x0000002a3c3c7c10 */ /* 0x000fc6000ff1e0ff */
[----:B------:R-:W2:Y:S04]  /*9f0d0*/  LDL.LU R16, [R1+0x1e18] ;  /* 0x001e180001107983 */ /* 0x000ea80000300800 */
[----:B------:R-:W-:Y:S04]  /*9f0e0*/  STL [R1+0x1e5c], R58 ;  /* 0x001e5c3a01007387 */ /* 0x000fe80000100800 */
[----:B------:R-:W2:Y:S04]  /*9f0f0*/  LDL.LU R17, [R1+0x1e44] ;  /* 0x001e440001117983 */ /* 0x000ea80000300800 */
[----:B------:R1:W-:Y:S04]  /*9f100*/  STL [R1+0x1e28], R60 ;  /* 0x001e283c01007387 */ /* 0x0003e80000100800 */
        /* <DEDUP_REMOVED lines=29> */
[----:B-1----:R-:W4:Y:S01]  /*9f2e0*/  LDL.LU R59, [R1+0x1ddc] ;  /* 0x001ddc00013b7983 */ /* 0x002f220000300800 */
[----:B--2---:R-:W-:-:S02]  /*9f2f0*/  IADD3.X R19, PT, PT, R19, UR72, RZ, P2, !PT ;  /* 0x0000004813137c10 */ /* 0x004fc400097fe4ff */
[----:B------:R-:W-:Y:S02]  /*9f300*/  IADD3 R16, P2, PT, R16, UR42, RZ ;  /* 0x0000002a10107c10 */ /* 0x000fe4000ff5e0ff */
        /* <DEDUP_REMOVED lines=43> */
[----:B------:R-:W-:Y:S01]  /*9f5c0*/  IADD3 R54, P6, PT, R54, UR42, RZ ;  /* 0x0000002a36367c10 */ /* 0x000fe2000ffde0ff */
[----:B------:R-:W-:Y:S04]  /*9f5d0*/  STL [R1+0x1dd0], R51 ;  /* 0x001dd03301007387 */ /* 0x000fe80000100800 */
[----:B------:R-:W-:Y:S01]  /*9f5e0*/  STL [R1+0x1dc8], R52 ;  /* 0x001dc83401007387 */ /* 0x000fe20000100800 */
[----:B----4-:R-:W-:-:S02]  /*9f5f0*/  IADD3.X R55, PT, PT, R55, UR72, RZ, P0, !PT ;  /* 0x0000004837377c10 */ /* 0x010fc400087fe4ff */
[----:B------:R-:W-:Y:S01]  /*9f600*/  IADD3 R56, P0, PT, R56, UR42, RZ ;  /* 0x0000002a38387c10 */ /* 0x000fe2000ff1e0ff */
[----:B------:R-:W-:Y:S01]  /*9f610*/  STL [R1+0x1df4], R53 ;  /* 0x001df43501007387 */ /* 0x000fe20000100800 */
[----:B------:R-:W-:-:S03]  /*9f620*/  IADD3.X R57, PT, PT, R57, UR72, RZ, P1, !PT ;  /* 0x0000004839397c10 */ /* 0x000fc60008ffe4ff */
[----:B------:R-:W-:Y:S01]  /*9f630*/  STL [R1+0x1dc0], R54 ;  /* 0x001dc03601007387 */ /* 0x000fe20000100800 */
[----:B------:R-:W-:-:S03]  /*9f640*/  IADD3 R58, P1, PT, R58, UR42, RZ ;  /* 0x0000002a3a3a7c10 */ /* 0x000fc6000ff3e0ff */
[----:B------:R-:W-:Y:S04]  /*9f650*/  STL [R1+0x1dec], R55 ;  /* 0x001dec3701007387 */ /* 0x000fe80000100800 */
[----:B------:R-:W-:Y:S04]  /*9f660*/  STL [R1+0x1db8], R56 ;  /* 0x001db83801007387 */ /* 0x000fe80000100800 */
[----:B------:R-:W4:Y:S01]  /*9f670*/  LDL.LU R19, [R1+0x1da0] ;  /* 0x001da00001137983 */ /* 0x000f220000300800 */
[----:B------:R-:W-:-:S03]  /*9f680*/  IADD3.X R59, PT, PT, R59, UR72, RZ, P2, !PT ;  /* 0x000000483b3b7c10 */ /* 0x000fc600097fe4ff */
        /* <DEDUP_REMOVED lines=82> */
[----:B------:R-:W-:Y:S04]  /*9fbb0*/  STL [R1+0x1d7c], R52 ;  /* 0x001d7c3401007387 */ /* 0x000fe80000100800 */
[----:B------:R-:W-:Y:S01]  /*9fbc0*/  STL [R1+0x1d48], R53 ;  /* 0x001d483501007387 */ /* 0x000fe20000100800 */
[----:B---3--:R-:W-:-:S02]  /*9fbd0*/  IADD3 R55, P1, PT, R55, UR42, RZ ;  /* 0x0000002a37377c10 */ /* 0x008fc4000ff3e0ff */
[----:B------:R-:W-:Y:S02]  /*9fbe0*/  IADD3.X R56, PT, PT, R56, UR72, RZ, P2, !PT ;  /* 0x0000004838387c10 */ /* 0x000fe400097fe4ff */
[----:B------:R-:W-:Y:S01]  /*9fbf0*/  IADD3 R57, P2, PT, R57, UR42, RZ ;  /* 0x0000002a39397c10 */ /* 0x000fe2000ff5e0ff */
[----:B------:R-:W-:Y:S01]  /*9fc00*/  STL [R1+0x1d74], R54 ;  /* 0x001d743601007387 */ /* 0x000fe20000100800 */
[----:B------:R-:W-:-:S03]  /*9fc10*/  IADD3.X R58, PT, PT, R58, UR72, RZ, P3, !PT ;  /* 0x000000483a3a7c10 */ /* 0x000fc60009ffe4ff */
[----:B------:R-:W-:Y:S04]  /*9fc20*/  STL [R1+0x1d40], R55 ;  /* 0x001d403701007387 */ /* 0x000fe80000100800 */
[----:B------:R-:W-:Y:S04]  /*9fc30*/  STL [R1+0x1d6c], R56 ;  /* 0x001d6c3801007387 */ /* 0x000fe80000100800 */
[----:B------:R-:W3:Y:S04]  /*9fc40*/  LDL.LU R19, [R1+0x1d54] ;  /* 0x001d540001137983 */ /* 0x000ee80000300800 */
[----:B------:R-:W-:Y:S01]  /*9fc50*/  STL [R1+0x1d38], R57 ;  /* 0x001d383901007387 */ /* 0x000fe20000100800 */
[----:B------:R-:W-:-:S03]  /*9fc60*/  IADD3 R61, P3, PT, R61, UR42, RZ ;  /* 0x0000002a3d3d7c10 */ /* 0x000fc6000ff7e0ff */
        /* <DEDUP_REMOVED lines=33> */
[----:B-1----:R-:W2:Y:S01]  /*9fe80*/  LDL.LU R60, [R1+0x1ce4] ;  /* 0x001ce400013c7983 */ /* 0x002ea20000300800 */
[----:B---3--:R-:W-:-:S02]  /*9fe90*/  IADD3.X R19, PT, PT, R19, UR72, RZ, P5, !PT ;  /* 0x0000004813137c10 */ /* 0x008fc4000affe4ff */
        /* <DEDUP_REMOVED lines=16> */
[----:B------:R-:W-:Y:S04]  /*9ffa0*/  STL [R1+0x1d10], R12 ;  /* 0x001d100c01007387 */ /* 0x000fe80000100800 */
[----:B------:R-:W-:Y:S04]  /*9ffb0*/  STL [R1+0x1d08], R13 ;  /* 0x001d080d01007387 */ /* 0x000fe80000100800 */
[----:B------:R-:W-:Y:S01]  /*9ffc0*/  STL [R1+0x1d34], R10 ;  /* 0x001d340a01007387 */ /* 0x000fe20000100800 */
[----:B----4-:R-:W-:-:S02]  /*9ffd0*/  IADD3.X R8, PT, PT, R8, UR72, RZ, P3, !PT ;  /* 0x0000004808087c10 */ /* 0x010fc40009ffe4ff */
        /* <DEDUP_REMOVED lines=37> */
[----:B------:R-:W-:-:S03]  /*a0230*/  IADD3.X R60, PT, PT, R60, UR72, RZ, P5, !PT ;  /* 0x000000483c3c7c10 */ /* 0x000fc6000affe4ff */
        /* <DEDUP_REMOVED lines=35> */
[----:B------:R-:W-:Y:S02]  /*a0470*/  IADD3.X R16, PT, PT, R16, UR72, RZ, P0, !PT ;  /* 0x0000004810107c10 */ /* 0x000fe400087fe4ff */
        /* <DEDUP_REMOVED lines=17> */
[----:B---3--:R-:W-:-:S02]  /*a0590*/  IADD3 R8, P4, PT, R8, UR42, RZ ;  /* 0x0000002a08087c10 */ /* 0x008fc4000ff9e0ff */
        /* <DEDUP_REMOVED lines=27> */
[----:B------:R-:W-:Y:S04]  /*a0750*/  STL [R1+0x1c84], R52 ;  /* 0x001c843401007387 */ /* 0x000fe80000100800 */
[----:B------:R-:W-:Y:S01]  /*a0760*/  STL [R1+0x1c50], R53 ;  /* 0x001c503501007387 */ /* 0x000fe20000100800 */
[----:B----4-:R-:W-:-:S02]  /*a0770*/  IADD3 R55, P4, PT, R55, UR42, RZ ;  /* 0x0000002a37377c10 */ /* 0x010fc4000ff9e0ff */
[----:B------:R-:W-:Y:S02]  /*a0780*/  IADD3.X R56, PT, PT, R56, UR72, RZ, P5, !PT ;  /* 0x0000004838387c10 */ /* 0x000fe4000affe4ff */
[----:B------:R-:W-:Y:S01]  /*a0790*/  IADD3 R57, P5, PT, R57, UR42, RZ ;  /* 0x0000002a39397c10 */ /* 0x000fe2000ffbe0ff */
[----:B------:R-:W-:Y:S01]  /*a07a0*/  STL [R1+0x1c7c], R54 ;  /* 0x001c7c3601007387 */ /* 0x000fe20000100800 */
[----:B------:R-:W-:-:S03]  /*a07b0*/  IADD3.X R58, PT, PT, R58, UR72, RZ, P6, !PT ;  /* 0x000000483a3a7c10 */ /* 0x000fc6000b7fe4ff */
[----:B------:R-:W-:Y:S04]  /*a07c0*/  STL [R1+0x1c48], R55 ;  /* 0x001c483701007387 */ /* 0x000fe80000100800 */
[----:B------:R-:W-:Y:S04]  /*a07d0*/  STL [R1+0x1c74], R56 ;  /* 0x001c743801007387 */ /* 0x000fe80000100800 */
[----:B------:R-:W4:Y:S04]  /*a07e0*/  LDL.LU R19, [R1+0x1c5c] ;  /* 0x001c5c0001137983 */ /* 0x000f280000300800 */
[----:B------:R-:W-:Y:S01]  /*a07f0*/  STL [R1+0x1c40], R57 ;  /* 0x001c403901007387 */ /* 0x000fe20000100800 */
[----:B------:R-:W-:-:S03]  /*a0800*/  IADD3 R59, P6, PT, R59, UR42, RZ ;  /* 0x0000002a3b3b7c10 */ /* 0x000fc6000ffde0ff */
        /* <DEDUP_REMOVED lines=82> */
[----:B------:R-:W-:Y:S04]  /*a0d30*/  STL [R1+0x1c04], R53 ;  /* 0x001c043501007387 */ /* 0x000fe80000100800 */
[----:B------:R-:W-:Y:S01]  /*a0d40*/  STL [R1+0x1bd0], R54 ;  /* 0x001bd03601007387 */ /* 0x000fe20000100800 */
[----:B---3--:R-:W-:-:S02]  /*a0d50*/  IADD3.X R55, PT, PT, R55, UR72, RZ, P6, !PT ;  /* 0x0000004837377c10 */ /* 0x008fc4000b7fe4ff */
[----:B------:R-:W-:Y:S02]  /*a0d60*/  IADD3 R56, P6, PT, R56, UR42, RZ ;  /* 0x0000002a38387c10 */ /* 0x000fe4000ffde0ff */
[----:B------:R-:W-:Y:S02]  /*a0d70*/  IADD3.X R57, PT, PT, R57, UR72, RZ, P0, !PT ;  /* 0x0000004839397c10 */ /* 0x000fe400087fe4ff */
[----:B------:R-:W-:Y:S01]  /*a0d80*/  IADD3 R58, P0, PT, R58, UR42, RZ ;  /* 0x0000002a3a3a7c10 */ /* 0x000fe2000ff1e0ff */
        /* <DEDUP_REMOVED lines=179> */
[----:B------:R-:W-:Y:S04]  /*a18c0*/  STL [R1+0x1ae0], R52 ;  /* 0x001ae03401007387 */ /* 0x000fe80000100800 */
[----:B------:R-:W-:Y:S01]  /*a18d0*/  STL [R1+0x1b0c], R53 ;  /* 0x001b0c3501007387 */ /* 0x000fe20000100800 */
[----:B----4-:R-:W-:-:S02]  /*a18e0*/  IADD3.X R55, PT, PT, R55, UR72, RZ, P2, !PT ;  /* 0x0000004837377c10 */ /* 0x010fc400097fe4ff */
[----:B------:R-:W-:Y:S02]  /*a18f0*/  IADD3 R56, P2, PT, R56, UR42, RZ ;  /* 0x0000002a38387c10 */ /* 0x000fe4000ff5e0ff */
[----:B------:R-:W-:Y:S01]  /*a1900*/  IADD3.X R57, PT, PT, R57, UR72, RZ, P3, !PT ;  /* 0x0000004839397c10 */ /* 0x000fe20009ffe4ff */
[----:B------:R-:W-:Y:S01]  /*a1910*/  STL [R1+0x1ad8], R54 ;  /* 0x001ad83601007387 */ /* 0x000fe20000100800 */
[----:B------:R-:W-:-:S03]  /*a1920*/  IADD3 R58, P3, PT, R58, UR42, RZ ;  /* 0x0000002a3a3a7c10 */ /* 0x000fc6000ff7e0ff */
[----:B------:R-:W-:Y:S04]  /*a1930*/  STL [R1+0x1b04], R55 ;  /* 0x001b043701007387 */ /* 0x000fe80000100800 */
[----:B------:R-:W-:Y:S04]  /*a1940*/  STL [R1+0x1ad0], R56 ;  /* 0x001ad03801007387 */ /* 0x000fe80000100800 */
[----:B------:R-:W4:Y:S04]  /*a1950*/  LDL.LU R19, [R1+0x1ab8] ;  /* 0x001ab80001137983 */ /* 0x000f280000300800 */
[----:B------:R-:W-:Y:S01]  /*a1960*/  STL [R1+0x1afc], R57 ;  /* 0x001afc3901007387 */ /* 0x000fe20000100800 */
[----:B------:R-:W-:-:S03]  /*a1970*/  IADD3.X R59, PT, PT, R59, UR72, RZ, P4, !PT ;  /* 0x000000483b3b7c10 */ /* 0x000fc6000a7fe4ff */
        /* <DEDUP_REMOVED lines=120> */
[----:B--2---:R-:W-:-:S05]  /*a2100*/  IADD3 R60, P6, PT, R60, UR42, RZ ;  /* 0x0000002a3c3c7c10 */ /* 0x004fca000ffde0ff */
[----:B------:R2:W-:Y:S04]  /*a2110*/  STL [R1+0x1a40], R60 ;  /* 0x001a403c01007387 */ /* 0x0005e80000100800 */
[----:B------:R-:W4:Y:S04]  /*a2120*/  LDL.LU R56, [R1+0x1a0c] ;  /* 0x001a0c0001387983 */ /* 0x000f280000300800 */
[----:B------:R-:W4:Y:S04]  /*a2130*/  LDL.LU R57, [R1+0x19d8] ;  /* 0x0019d80001397983 */ /* 0x000f280000300800 */
[----:B------:R-:W4:Y:S04]  /*a2140*/  LDL.LU R58, [R1+0x1a04] ;  /* 0x001a0400013a7983 */ /* 0x000f280000300800 */
[----:B-1----:R-:W4:Y:S04]  /*a2150*/  LDL.LU R59, [R1+0x21dc] ;  /* 0x0021dc00013b7983 */ /* 0x002f280000300800 */
[----:B--2---:R-:W2:Y:S01]  /*a2160*/  LDL.LU R60, [R1+0x19fc] ;  /* 0x0019fc00013c7983 */ /* 0x004ea20000300800 */
        /* <DEDUP_REMOVED lines=34> */
[----:B------:R-:W-:Y:S04]  /*a2390*/  STL [R1+0x1a34], R4 ;  /* 0x001a340401007387 */ /* 0x000fe80000100800 */
[----:B------:R-:W-:Y:S04]  /*a23a0*/  STL [R1+0x1a00], R5 ;  /* 0x001a000501007387 */ /* 0x000fe80000100800 */
[----:B------:R-:W-:Y:S04]  /*a23b0*/  STL [R1+0x1a2c], R2 ;  /* 0x001a2c0201007387 */ /* 0x000fe80000100800 */
[----:B------:R-:W-:Y:S04]  /*a23c0*/  STL [R1+0x19f8], R3 ;  /* 0x0019f80301007387 */ /* 0x000fe80000100800 */
[----:B------:R1:W-:Y:S02]  /*a23d0*/  STL [R1+0x1a1c], R55 ;  /* 0x001a1c3701007387 */ /* 0x0003e40000100800 */
[----:B-1----:R-:W1:Y:S01]  /*a23e0*/  LDC R55, c[0x0][0x3ac] ;  /* 0x0000eb00ff377b82 */ /* 0x002e620000000800 */
[----:B------:R-:W-:-:S02]  /*a23f0*/  IADD3.X R50, PT, PT, R50, UR72, RZ, P2, !PT ;  /* 0x0000004832327c10 */ /* 0x000fc400097fe4ff */
[----:B------:R-:W-:Y:S02]  /*a2400*/  IADD3 R51, P2, PT, R51, UR42, RZ ;  /* 0x0000002a33337c10 */ /* 0x000fe4000ff5e0ff */
[----:B------:R-:W-:Y:S02]  /*a2410*/  IADD3 R52, P3, PT, R52, UR42, RZ ;  /* 0x0000002a34347c10 */ /* 0x000fe4000ff7e0ff */
[----:B------:R-:W-:Y:S02]  /*a2420*/  IADD3.X R53, PT, PT, R53, UR72, RZ, P4, !PT ;  /* 0x0000004835357c10 */ /* 0x000fe4000a7fe4ff */
[----:B------:R-:W-:Y:S01]  /*a2430*/  IADD3 R54, P4, PT, R54, UR42, RZ ;  /* 0x0000002a36367c10 */ /* 0x000fe2000ff9e0ff */
[----:B------:R4:W-:Y:S04]  /*a2440*/  STL [R1+0x1a24], R50 ;  /* 0x001a243201007387 */ /* 0x0009e80000100800 */
[----:B------:R0:W-:Y:S04]  /*a2450*/  STL [R1+0x19f0], R51 ;  /* 0x0019f03301007387 */ /* 0x0001e80000100800 */
[----:B------:R0:W-:Y:S04]  /*a2460*/  STL [R1+0x19e8], R52 ;  /* 0x0019e83401007387 */ /* 0x0001e80000100800 */
[----:B------:R0:W-:Y:S04]  /*a2470*/  STL [R1+0x1a14], R53 ;  /* 0x001a143501007387 */ /* 0x0001e80000100800 */
[----:B------:R0:W-:Y:S01]  /*a2480*/  STL [R1+0x19e0], R54 ;  /* 0x0019e03601007387 */ /* 0x0001e20000100800 */
[----:B-1----:R-:W-:Y:S01]  /*a2490*/  IMAD.SHL.U32 R3, R55, 0x80, RZ ;  /* 0x0000008037037824 */ /* 0x002fe200078e00ff */
[----:B------:R-:W-:-:S02]  /*a24a0*/  IADD3.X R56, PT, PT, R56, UR72, RZ, P5, !PT ;  /* 0x0000004838387c10 */ /* 0x000fc4000affe4ff */
[----:B------:R-:W-:Y:S02]  /*a24b0*/  IADD3 R57, P5, PT, R57, UR42, RZ ;  /* 0x0000002a39397c10 */ /* 0x000fe4000ffbe0ff */
[----:B------:R-:W-:Y:S02]  /*a24c0*/  IADD3.X R58, PT, PT, R58, UR72, RZ, P6, !PT ;  /* 0x000000483a3a7c10 */ /* 0x000fe4000b7fe4ff */
[----:B------:R-:W-:Y:S01]  /*a24d0*/  IADD3 R59, P6, PT, R3, R59, RZ ;  /* 0x0000003b033b7210 */ /* 0x000fe20007fde0ff */
[----:B------:R1:W-:Y:S04]  /*a24e0*/  STL [R1+0x1a0c], R56 ;  /* 0x001a0c3801007387 */ /* 0x0003e80000100800 */
[----:B------:R0:W-:Y:S04]  /*a24f0*/  STL [R1+0x19d8], R57 ;  /* 0x0019d83901007387 */ /* 0x0001e80000100800 */
[----:B------:R-:W4:Y:S04]  /*a2500*/  LDL.LU R21, [R1+0x19f4] ;  /* 0x0019f40001157983 */ /* 0x000f280000300800 */
[----:B------:R0:W-:Y:S01]  /*a2510*/  STL [R1+0x1a04], R58 ;  /* 0x001a043a01007387 */ /* 0x0001e20000100800 */
[----:B--2---:R-:W-:-:S03]  /*a2520*/  IADD3.X R60, PT, PT, R60, UR72, RZ, P0, !PT ;  /* 0x000000483c3c7c10 */ /* 0x004fc600087fe4ff */
[----:B------:R-:W2:Y:S04]  /*a2530*/  LDL.LU R18, [R1+0x21ec] ;  /* 0x0021ec0001127983 */ /* 0x000ea80000300800 */
[----:B------:R0:W-:Y:S04]  /*a2540*/  STL [R1+0x21dc], R59 ;  /* 0x0021dc3b01007387 */ /* 0x0001e80000100800 */
[----:B------:R-:W2:Y:S04]  /*a2550*/  LDL.LU R19, [R1+0x19ec] ;  /* 0x0019ec0001137983 */ /* 0x000ea80000300800 */
[----:B------:R0:W-:Y:S04]  /*a2560*/  STL [R1+0x19fc], R60 ;  /* 0x0019fc3c01007387 */ /* 0x0001e80000100800 */
[----:B------:R-:W2:Y:S04]  /*a2570*/  LDL.LU R16, [R1+0x21f4] ;  /* 0x0021f40001107983 */ /* 0x000ea80000300800 */
[----:B------:R-:W2:Y:S04]  /*a2580*/  LDL.LU R17, [R1+0x19e4] ;  /* 0x0019e40001117983 */ /* 0x000ea80000300800 */
[----:B------:R-:W2:Y:S04]  /*a2590*/  LDL.LU R14, [R1+0x3874] ;  /* 0x00387400010e7983 */ /* 0x000ea80000300800 */
[----:B------:R-:W2:Y:S04]  /*a25a0*/  LDL.LU R2, [R1+0x19dc] ;  /* 0x0019dc0001027983 */ /* 0x000ea80000300800 */
[----:B------:R-:W2:Y:S04]  /*a25b0*/  LDL.LU R15, [R1+0x3870] ;  /* 0x00387000010f7983 */ /* 0x000ea80000300800 */
[----:B------:R-:W2:Y:S04]  /*a25c0*/  LDL.LU R12, [R1+0x19d4] ;  /* 0x0019d400010c7983 */ /* 0x000ea80000300800 */
[----:B------:R-:W2:Y:S01]  /*a25d0*/  LDL.LU R13, [R1+0x386c] ;  /* 0x00386c00010d7983 */ /* 0x000ea20000300800 */
[----:B---3--:R-:W-:-:S05]  /*a25e0*/  IADD3 R61, P0, PT, R3, R61, RZ ;  /* 0x0000003d033d7210 */ /* 0x008fca0007f1e0ff */
        /* <DEDUP_REMOVED lines=9> */
[----:B----4-:R-:W4:Y:S04]  /*a2680*/  LDL.LU R50, [R1+0x21d8] ;  /* 0x0021d80001327983 */ /* 0x010f280000300800 */
[----:B0-----:R-:W4:Y:S04]  /*a2690*/  LDL.LU R51, [R1+0x3854] ;  /* 0x0038540001337983 */ /* 0x001f280000300800 */
[----:B------:R-:W4:Y:S04]  /*a26a0*/  LDL.LU R52, [R1+0x21d4] ;  /* 0x0021d40001347983 */ /* 0x000f280000300800 */
[----:B------:R-:W4:Y:S04]  /*a26b0*/  LDL.LU R53, [R1+0x384c] ;  /* 0x00384c0001357983 */ /* 0x000f280000300800 */
[----:B------:R-:W4:Y:S04]  /*a26c0*/  LDL.LU R54, [R1+0x21d0] ;  /* 0x0021d00001367983 */ /* 0x000f280000300800 */
[----:B------:R-:W4:Y:S04]  /*a26d0*/  LDL.LU R55, [R1+0x3844] ;  /* 0x0038440001377983 */ /* 0x000f280000300800 */
[----:B-1----:R-:W4:Y:S04]  /*a26e0*/  LDL.LU R56, [R1+0x21e0] ;  /* 0x0021e00001387983 */ /* 0x002f280000300800 */
[----:B------:R-:W4:Y:S04]  /*a26f0*/  LDL.LU R57, [R1+0x383c] ;  /* 0x00383c0001397983 */ /* 0x000f280000300800 */
[----:B------:R-:W4:Y:S04]  /*a2700*/  LDL.LU R58, [R1+0x21e8] ;  /* 0x0021e800013a7983 */ /* 0x000f280000300800 */
[----:B------:R-:W4:Y:S04]  /*a2710*/  LDL.LU R59, [R1+0x3834] ;  /* 0x00383400013b7983 */ /* 0x000f280000300800 */
[----:B------:R-:W4:Y:S04]  /*a2720*/  LDL.LU R60, [R1+0x21f0] ;  /* 0x0021f000013c7983 */ /* 0x000f280000300800 */
[----:B---3--:R-:W3:Y:S01]  /*a2730*/  LDL.LU R61, [R1+0x382c] ;  /* 0x00382c00013d7983 */ /* 0x008ee20000300800 */
[----:B------:R-:W-:-:S02]  /*a2740*/  IADD3.X R21, PT, PT, R21, UR72, RZ, P1, !PT ;  /* 0x0000004815157c10 */ /* 0x000fc40008ffe4ff */
[----:B--2---:R-:W-:Y:S02]  /*a2750*/  IADD3 R18, P1, PT, R3, R18, RZ ;  /* 0x0000001203127210 */ /* 0x004fe40007f3e0ff */
[----:B------:R-:W-:Y:S01]  /*a2760*/  IADD3.X R19, PT, PT, R19, UR72, RZ, P2, !PT ;  /* 0x0000004813137c10 */ /* 0x000fe200097fe4ff */
[----:B------:R-:W-:Y:S01]  /*a2770*/  STL [R1+0x19f4], R21 ;  /* 0x0019f41501007387 */ /* 0x000fe20000100800 */
[----:B------:R-:W-:-:S03]  /*a2780*/  IADD3 R16, P2, PT, R3, R16, RZ ;  /* 0x0000001003107210 */ /* 0x000fc60007f5e0ff */
[----:B------:R-:W-:Y:S01]  /*a2790*/  STL [R1+0x21ec], R18 ;  /* 0x0021ec1201007387 */ /* 0x000fe20000100800 */
[----:B------:R-:W-:-:S03]  /*a27a0*/  IADD3.X R2, PT, PT, R2, UR72, RZ, P4, !PT ;  /* 0x0000004802027c10 */ /* 0x000fc6000a7fe4ff */
[----:B------:R-:W-:Y:S04]  /*a27b0*/  STL [R1+0x19ec], R19 ;  /* 0x0019ec1301007387 */ /* 0x000fe80000100800 */
[----:B------:R-:W-:Y:S01]  /*a27c0*/  STL [R1+0x21f4], R16 ;  /* 0x0021f41001007387 */ /* 0x000fe20000100800 */
[----:B------:R-:W-:-:S03]  /*a27d0*/  IADD3.X R17, PT, PT, R17, UR72, RZ, P3, !PT ;  /* 0x0000004811117c10 */ /* 0x000fc60009ffe4ff */
[----:B------:R0:W-:Y:S01]  /*a27e0*/  STL [R1+0x19dc], R2 ;  /* 0x0019dc0201007387 */ /* 0x0001e20000100800 */
[C---:B------:R-:W-:Y:S02]  /*a27f0*/  IADD3 R14, P3, PT, R3.reuse, R14, RZ ;  /* 0x0000000e030e7210 */ /* 0x040fe40007f7e0ff */
[C---:B------:R-:W-:Y:S02]  /*a2800*/  IADD3 R15, P4, PT, R3.reuse, R15, RZ ;  /* 0x0000000f030f7210 */ /* 0x040fe40007f9e0ff */
[----:B------:R-:W-:Y:S02]  /*a2810*/  IADD3.X R12, PT, PT, R12, UR72, RZ, P5, !PT ;  /* 0x000000480c0c7c10 */ /* 0x000fe4000affe4ff */
[----:B------:R-:W-:Y:S01]  /*a2820*/  IADD3 R13, P5, PT, R3, R13, RZ ;  /* 0x0000000d030d7210 */ /* 0x000fe20007fbe0ff */
[----:B------:R1:W-:Y:S01]  /*a2830*/  STL [R1+0x19e4], R17 ;  /* 0x0019e41101007387 */ /* 0x0003e20000100800 */
[----:B0-----:R-:W-:-:S03]  /*a2840*/  SHF.R.S32.HI R2, RZ, 0x1f, R3 ;  /* 0x0000001fff027819 */ /* 0x001fc60000011403 */
[----:B------:R0:W-:Y:S04]  /*a2850*/  STL [R1+0x3874], R14 ;  /* 0x0038740e01007387 */ /* 0x0001e80000100800 */
[----:B------:R2:W-:Y:S04]  /*a2860*/  STL [R1+0x3870], R15 ;  /* 0x0038700f01007387 */ /* 0x0005e80000100800 */
[----:B------:R0:W-:Y:S04]  /*a2870*/  STL [R1+0x19d4], R12 ;  /* 0x0019d40c01007387 */ /* 0x0001e80000100800 */
[----:B------:R0:W-:Y:S01]  /*a2880*/  STL [R1+0x386c], R13 ;  /* 0x00386c0d01007387 */ /* 0x0001e20000100800 */
[C---:B------:R-:W-:Y:S01]  /*a2890*/  IMAD.X R10, R2.reuse, 0x1, R10, P6 ;  /* 0x00000001020a7824 */ /* 0x040fe200030e060a */
[C---:B------:R-:W-:Y:S01]  /*a28a0*/  IADD3 R11, P6, PT, R3.reuse, R11, RZ ;  /* 0x0000000b030b7210 */ /* 0x040fe20007fde0ff */
[C---:B------:R-:W-:Y:S01]  /*a28b0*/  IMAD.X R8, R2.reuse, 0x1, R8, P0 ;  /* 0x0000000102087824 */ /* 0x040fe200000e0608 */
[C---:B------:R-:W-:Y:S01]  /*a28c0*/  IADD3 R9, P0, PT, R3.reuse, R9, RZ ;  /* 0x0000000903097210 */ /* 0x040fe20007f1e0ff */
[----:B------:R-:W-:Y:S01]  /*a28d0*/  IMAD.X R6, R2, 0x1, R6, P1 ;  /* 0x0000000102067824 */ /* 0x000fe200008e0606 */
[----:B------:R0:W-:Y:S01]  /*a28e0*/  STL [R1+0x19d0], R10 ;  /* 0x0019d00a01007387 */ /* 0x0001e20000100800 */
[----:B------:R-:W-:-:S03]  /*a28f0*/  IADD3 R7, P1, PT, R3, R7, RZ ;  /* 0x0000000703077210 */ /* 0x000fc60007f3e0ff */
[----:B------:R0:W-:Y:S01]  /*a2900*/  STL [R1+0x3868], R11 ;  /* 0x0038680b01007387 */ /* 0x0001e20000100800 */
[----:B------:R-:W-:-:S03]  /*a2910*/  IMAD.X R4, R2, 0x1, R4, P2 ;  /* 0x0000000102047824 */ /* 0x000fc600010e0604 */
[----:B------:R0:W-:Y:S01]  /*a2920*/  STL [R1+0x21c4], R8 ;  /* 0x0021c40801007387 */ /* 0x0001e20000100800 */
[----:B------:R-:W-:-:S03]  /*a2930*/  IADD3 R5, P2, PT, R3, R5, RZ ;  /* 0x0000000503057210 */ /* 0x000fc60007f5e0ff */
[----:B------:R0:W-:Y:S01]  /*a2940*/  STL [R1+0x3864], R9 ;  /* 0x0038640901007387 */ /* 0x0001e20000100800 */
[----:B----4-:R-:W-:-:S03]  /*a2950*/  IMAD.X R50, R2, 0x1, R50, P3 ;  /* 0x0000000102327824 */ /* 0x010fc600018e0632 */
[----:B------:R4:W-:Y:S01]  /*a2960*/  STL [R1+0x21c8], R6 ;  /* 0x0021c80601007387 */ /* 0x0009e20000100800 */
[----:B------:R-:W-:-:S03]  /*a2970*/  IADD3 R51, P3, PT, R3, R51, RZ ;  /* 0x0000003303337210 */ /* 0x000fc60007f7e0ff */
[----:B------:R0:W-:Y:S01]  /*a2980*/  STL [R1+0x3860], R7 ;  /* 0x0038600701007387 */ /* 0x0001e20000100800 */
[----:B------:R-:W-:-:S03]  /*a2990*/  IMAD.X R52, R2, 0x1, R52, P4 ;  /* 0x0000000102347824 */ /* 0x000fc600020e0634 */
        /* <DEDUP_REMOVED lines=12> */
[----:B------:R0:W-:Y:S04]  /*a2a60*/  STL [R1+0x21d0], R54 ;  /* 0x0021d03601007387 */ /* 0x0001e80000100800 */
[----:B------:R0:W-:Y:S01]  /*a2a70*/  STL [R1+0x3844], R55 ;  /* 0x0038443701007387 */ /* 0x0001e20000100800 */
[----:B------:R-:W-:-:S03]  /*a2a80*/  IADD3 R59, P0, PT, R3, R59, RZ ;  /* 0x0000003b033b7210 */ /* 0x000fc60007f1e0ff */
[----:B------:R0:W-:Y:S01]  /*a2a90*/  STL [R1+0x21e0], R56 ;  /* 0x0021e03801007387 */ /* 0x0001e20000100800 */
[----:B------:R-:W-:-:S03]  /*a2aa0*/  IMAD.X R60, R2, 0x1, R60, P1 ;  /* 0x00000001023c7824 */ /* 0x000fc600008e063c */
[----:B------:R0:W-:Y:S04]  /*a2ab0*/  STL [R1+0x383c], R57 ;  /* 0x00383c3901007387 */ /* 0x0001e80000100800 */
[----:B------:R0:W-:Y:S01]  /*a2ac0*/  STL [R1+0x21e8], R58 ;  /* 0x0021e83a01007387 */ /* 0x0001e20000100800 */
[----:B---3--:R-:W-:-:S03]  /*a2ad0*/  IADD3 R61, P1, PT, R3, R61, RZ ;  /* 0x0000003d033d7210 */ /* 0x008fc60007f3e0ff */
[----:B------:R-:W3:Y:S04]  /*a2ae0*/  LDL.LU R23, [R1+0x3858] ;  /* 0x0038580001177983 */ /* 0x000ee80000300800 */
[----:B------:R0:W-:Y:S04]  /*a2af0*/  STL [R1+0x3834], R59 ;  /* 0x0038343b01007387 */ /* 0x0001e80000100800 */
[----:B------:R-:W3:Y:S04]  /*a2b00*/  LDL.LU R20, [R1+0x3824] ;  /* 0x0038240001147983 */ /* 0x000ee80000300800 */
[----:B------:R0:W-:Y:S04]  /*a2b10*/  STL [R1+0x21f0], R60 ;  /* 0x0021f03c01007387 */ /* 0x0001e80000100800 */
[----:B------:R-:W3:Y:S04]  /*a2b20*/  LDL.LU R21, [R1+0x3850] ;  /* 0x0038500001157983 */ /* 0x000ee80000300800 */
[----:B------:R0:W-:Y:S04]  /*a2b30*/  STL [R1+0x382c], R61 ;  /* 0x00382c3d01007387 */ /* 0x0001e80000100800 */
[----:B------:R-:W3:Y:S04]  /*a2b40*/  LDL.LU R18, [R1+0x381c] ;  /* 0x00381c0001127983 */ /* 0x000ee80000300800 */
[----:B------:R-:W3:Y:S04]  /*a2b50*/  LDL.LU R19, [R1+0x3848] ;  /* 0x0038480001137983 */ /* 0x000ee80000300800 */
[----:B------:R-:W3:Y:S04]  /*a2b60*/  LDL.LU R16, [R1+0x3814] ;  /* 0x0038140001107983 */ /* 0x000ee80000300800 */
[----:B-1----:R-:W3:Y:S04]  /*a2b70*/  LDL.LU R17, [R1+0x3840] ;  /* 0x0038400001117983 */ /* 0x002ee80000300800 */
[----:B0-----:R-:W3:Y:S04]  /*a2b80*/  LDL.LU R14, [R1+0x380c] ;  /* 0x00380c00010e7983 */ /* 0x001ee80000300800 */
[----:B--2---:R-:W2:Y:S04]  /*a2b90*/  LDL.LU R15, [R1+0x3838] ;  /* 0x00383800010f7983 */ /* 0x004ea80000300800 */
[----:B------:R-:W2:Y:S04]  /*a2ba0*/  LDL.LU R12, [R1+0x3804] ;  /* 0x00380400010c7983 */ /* 0x000ea80000300800 */
[----:B------:R-:W2:Y:S04]  /*a2bb0*/  LDL.LU R13, [R1+0x3830] ;  /* 0x00383000010d7983 */ /* 0x000ea80000300800 */
[----:B------:R-:W2:Y:S04]  /*a2bc0*/  LDL.LU R10, [R1+0x37fc] ;  /* 0x0037fc00010a7983 */ /* 0x000ea80000300800 */
[----:B------:R-:W2:Y:S04]  /*a2bd0*/  LDL.LU R11, [R1+0x3828] ;  /* 0x00382800010b7983 */ /* 0x000ea80000300800 */
[----:B------:R-:W2:Y:S04]  /*a2be0*/  LDL.LU R8, [R1+0x37f4] ;  /* 0x0037f40001087983 */ /* 0x000ea80000300800 */
[----:B------:R-:W2:Y:S04]  /*a2bf0*/  LDL.LU R9, [R1+0x3820] ;  /* 0x0038200001097983 */ /* 0x000ea80000300800 */
        /* <DEDUP_REMOVED lines=16> */
[C---:B---3--:R-:W-:Y:S01]  /*a2d00*/  IMAD.X R23, R2.reuse, 0x1, R23, P2 ;  /* 0x0000000102177824 */ /* 0x048fe200010e0617 */
        /* <DEDUP_REMOVED lines=11> */
[----:B--2---:R-:W-:-:S03]  /*a2dc0*/  IMAD.X R15, R2, 0x1, R15, P6 ;  /* 0x00000001020f7824 */ /* 0x004fc600030e060f */
        /* <DEDUP_REMOVED lines=13> */
[----:B----4-:R-:W-:-:S03]  /*a2ea0*/  IADD3 R6, P2, PT, R3, R6, RZ ;  /* 0x0000000603067210 */ /* 0x010fc60007f5e0ff */
        /* <DEDUP_REMOVED lines=24> */
[----:B------:R0:W-:Y:S04]  /*a3030*/  STL [R1+0x37e4], R54 ;  /* 0x0037e43601007387 */ /* 0x0001e80000100800 */
[----:B------:R0:W-:Y:S01]  /*a3040*/  STL [R1+0x37f8], R55 ;  /* 0x0037f83701007387 */ /* 0x0001e20000100800 */
[----:B------:R-:W-:-:S03]  /*a3050*/  IMAD.X R59, R2, 0x1, R59, P2 ;  /* 0x00000001023b7824 */ /* 0x000fc600010e063b */
[----:B------:R0:W-:Y:S01]  /*a3060*/  STL [R1+0x37dc], R56 ;  /* 0x0037dc3801007387 */ /* 0x0001e20000100800 */
[----:B------:R-:W-:-:S03]  /*a3070*/  IADD3 R60, P2, PT, R3, R60, RZ ;  /* 0x0000003c033c7210 */ /* 0x000fc60007f5e0ff */
[----:B------:R1:W-:Y:S04]  /*a3080*/  STL [R1+0x37f0], R57 ;  /* 0x0037f03901007387 */ /* 0x0003e80000100800 */
[----:B------:R1:W-:Y:S01]  /*a3090*/  STL [R1+0x37d4], R58 ;  /* 0x0037d43a01007387 */ /* 0x0003e20000100800 */
[----:B------:R-:W-:-:S03]  /*a30a0*/  IMAD.X R61, R2, 0x1, R61, P3 ;  /* 0x00000001023d7824 */ /* 0x000fc600018e063d */
[----:B0-----:R-:W4:Y:S04]  /*a30b0*/  LDL.LU R23, [R1+0x37c4] ;  /* 0x0037c40001177983 */ /* 0x001f280000300800 */
[----:B------:R0:W-:Y:S04]  /*a30c0*/  STL [R1+0x3888], R59 ;  /* 0x0038883b01007387 */ /* 0x0001e80000100800 */
[----:B-1----:R-:W4:Y:S04]  /*a30d0*/  LDL.LU R20, [R1+0x3878] ;  /* 0x0038780001147983 */ /* 0x002f280000300800 */
[----:B------:R1:W-:Y:S04]  /*a30e0*/  STL [R1+0x37cc], R60 ;  /* 0x0037cc3c01007387 */ /* 0x0003e80000100800 */
[----:B---3--:R-:W3:Y:S04]  /*a30f0*/  LDL.LU R21, [R1+0x37bc] ;  /* 0x0037bc0001157983 */ /* 0x008ee80000300800 */
[----:B------:R0:W-:Y:S04]  /*a3100*/  STL [R1+0x3880], R61 ;  /* 0x0038803d01007387 */ /* 0x0001e80000100800 */
        /* <DEDUP_REMOVED lines=27> */
[----:B------:R-:W4:Y:S01]  /*a32c0*/  LDL.LU R61, [R1+0x374c] ;  /* 0x00374c00013d7983 */ /* 0x000f220000300800 */
[C---:B------:R-:W-:Y:S01]  /*a32d0*/  IADD3 R23, P3, PT, R3.reuse, R23, RZ ;  /* 0x0000001703177210 */ /* 0x040fe20007f7e0ff */
[C---:B------:R-:W-:Y:S01]  /*a32e0*/  IMAD.X R20, R2.reuse, 0x1, R20, P4 ;  /* 0x0000000102147824 */ /* 0x040fe200020e0614 */
[C---:B---3--:R-:W-:Y:S01]  /*a32f0*/  IADD3 R21, P4, PT, R3.reuse, R21, RZ ;  /* 0x0000001503157210 */ /* 0x048fe20007f9e0ff */
[C---:B------:R-:W-:Y:S01]  /*a3300*/  IMAD.X R18, R2.reuse, 0x1, R18, P5 ;  /* 0x0000000102127824 */ /* 0x040fe200028e0612 */
[----:B--2---:R-:W-:Y:S01]  /*a3310*/  IADD3 R19, P5, PT, R3, R19, RZ ;  /* 0x0000001303137210 */ /* 0x004fe20007fbe0ff */
        /* <DEDUP_REMOVED lines=53> */
[----:B------:R-:W-:-:S03]  /*a3670*/  IADD3 R61, P4, PT, R3, R61, RZ ;  /* 0x0000003d033d7210 */ /* 0x000fc60007f9e0ff */
[----:B0-----:R-:W4:Y:S04]  /*a3680*/  LDL.LU R23, [R1+0x3778] ;  /* 0x0037780001177983 */ /* 0x001f280000300800 */
[----:B------:R0:W-:Y:S04]  /*a3690*/  STL [R1+0x3754], R59 ;  /* 0x0037543b01007387 */ /* 0x0001e80000100800 */
[----:B-1----:R-:W4:Y:S04]  /*a36a0*/  LDL.LU R20, [R1+0x3744] ;  /* 0x0037440001147983 */ /* 0x002f280000300800 */
[----:B------:R1:W-:Y:S04]  /*a36b0*/  STL [R1+0x3780], R60 ;  /* 0x0037803c01007387 */ /* 0x0003e80000100800 */
[----:B--2---:R-:W2:Y:S04]  /*a36c0*/  LDL.LU R21, [R1+0x3770] ;  /* 0x0037700001157983 */ /* 0x004ea80000300800 */
[----:B------:R0:W-:Y:S04]  /*a36d0*/  STL [R1+0x374c], R61 ;  /* 0x00374c3d01007387 */ /* 0x0001e80000100800 */
[----:B---3--:R-:W3:Y:S04]  /*a36e0*/  LDL.LU R18, [R1+0x373c] ;  /* 0x00373c0001127983 */ /* 0x008ee80000300800 */
        /* <DEDUP_REMOVED lines=27> */
[C---:B------:R-:W-:Y:S01]  /*a38a0*/  IMAD.X R23, R2.reuse, 0x1, R23, P5 ;  /* 0x0000000102177824 */ /* 0x040fe200028e0617 */
[C---:B------:R-:W-:Y:S01]  /*a38b0*/  IADD3 R20, P5, PT, R3.reuse, R20, RZ ;  /* 0x0000001403147210 */ /* 0x040fe20007fbe0ff */
[C---:B--2---:R-:W-:Y:S01]  /*a38c0*/  IMAD.X R21, R2.reuse, 0x1, R21, P6 ;  /* 0x0000000102157824 */ /* 0x044fe200030e0615 */
[C---:B---3--:R-:W-:Y:S01]  /*a38d0*/  IADD3 R18, P6, PT, R3.reuse, R18, RZ ;  /* 0x0000001203127210 */ /* 0x048fe20007fde0ff */
[----:B------:R-:W-:Y:S01]  /*a38e0*/  IMAD.X R19, R2, 0x1, R19, P0 ;  /* 0x0000000102137824 */ /* 0x000fe200000e0613 */
        /* <DEDUP_REMOVED lines=58> */
[----:B--2---:R-:W2:Y:S04]  /*a3c90*/  LDL.LU R21, [R1+0x36c4] ;  /* 0x0036c40001157983 */ /* 0x004ea80000300800 */
[----:B------:R0:W-:Y:S04]  /*a3ca0*/  STL [R1+0x3700], R61 ;  /* 0x0037003d01007387 */ /* 0x0001e80000100800 */
[----:B---3--:R-:W3:Y:S04]  /*a3cb0*/  LDL.LU R18, [R1+0x36f0] ;  /* 0x0036f00001127983 */ /* 0x008ee80000300800 */
        /* <DEDUP_REMOVED lines=29> */
[C---:B--2---:R-:W-:Y:S01]  /*a3e90*/  IADD3 R21, P0, PT, R3.reuse, R21, RZ ;  /* 0x0000001503157210 */ /* 0x044fe20007f1e0ff */
[C---:B---3--:R-:W-:Y:S01]  /*a3ea0*/  IMAD.X R18, R2.reuse, 0x1, R18, P1 ;  /* 0x0000000102127824 */ /* 0x048fe200008e0612 */
[----:B----4-:R-:W-:Y:S01]  /*a3eb0*/  IADD3 R19, P1, PT, R3, R19, RZ ;  /* 0x0000001303137210 */ /* 0x010fe20007f3e0ff */
        /* <DEDUP_REMOVED lines=92> */
[----:B----4-:R-:W-:Y:S01]  /*a4480*/  IMAD.X R19, R2, 0x1, R19, P3 ;  /* 0x0000000102137824 */ /* 0x010fe200018e0613 */
        /* <DEDUP_REMOVED lines=372> */
[----:B------:R-:W-:Y:S01]  /*a5bd0*/  STL [R1+0x3490], R23 ;  /* 0x0034901701007387 */ /* 0x000fe20000100800 */
[----:B------:R-:W-:-:S03]  /*a5be0*/  IADD3 R16, P2, PT, R3, R16, RZ ;  /* 0x0000001003107210 */ /* 0x000fc60007f5e0ff */
[----:B------:R-:W-:Y:S01]  /*a5bf0*/  STL [R1+0x345c], R20 ;  /* 0x00345c1401007387 */ /* 0x000fe20000100800 */
[----:B------:R-:W-:-:S03]  /*a5c00*/  IMAD.X R17, R2, 0x1, R17, P3 ;  /* 0x0000000102117824 */ /* 0x000fc600018e0611 */
        /* <DEDUP_REMOVED lines=48> */
[----:B------:R-:W-:Y:S04]  /*a5f10*/  STL [R1+0x3420], R57 ;  /* 0x0034203901007387 */ /* 0x000fe80000100800 */
[----:B------:R-:W-:Y:S04]  /*a5f20*/  STL [R1+0x3418], R58 ;  /* 0x0034183a01007387 */ /* 0x000fe80000100800 */
[----:B------:R-:W-:Y:S04]  /*a5f30*/  STL [R1+0x3400], R61 ;  /* 0x0034003d01007387 */ /* 0x000fe80000100800 */
[----:B------:R-:W-:Y:S04]  /*a5f40*/  STL [R1+0x3410], R59 ;  /* 0x0034103b01007387 */ /* 0x000fe80000100800 */
[----:B------:R0:W-:Y:S04]  /*a5f50*/  STL [R1+0x3408], R60 ;  /* 0x0034083c01007387 */ /* 0x0001e80000100800 */
[----:B0-----:R-:W2:Y:S04]  /*a5f60*/  LDL.LU R60, [R1+0x33fc] ;  /* 0x0033fc00013c7983 */ /* 0x001ea80000300800 */
[----:B------:R-:W3:Y:S04]  /*a5f70*/  LDL.LU R56, [R1+0x33f4] ;  /* 0x0033f40001387983 */ /* 0x000ee80000300800 */
[----:B------:R-:W4:Y:S04]  /*a5f80*/  LDL.LU R57, [R1+0x33ec] ;  /* 0x0033ec0001397983 */ /* 0x000f280000300800 */
[----:B------:R-:W4:Y:S04]  /*a5f90*/  LDL.LU R58, [R1+0x33e4] ;  /* 0x0033e400013a7983 */ /* 0x000f280000300800 */
[----:B------:R-:W4:Y:S04]  /*a5fa0*/  LDL.LU R59, [R1+0x33dc] ;  /* 0x0033dc00013b7983 */ /* 0x000f280000300800 */
[----:B------:R-:W4:Y:S04]  /*a5fb0*/  LDL.LU R61, [R1+0x33d4] ;  /* 0x0033d400013d7983 */ /* 0x000f280000300800 */
[----:B------:R-:W4:Y:S01]  /*a5fc0*/  LDL.LU R55, [R1+0x1968] ;  /* 0x0019680001377983 */ /* 0x000f220000300800 */
[----:B--2---:R-:W-:-:S02]  /*a5fd0*/  IADD3 R60, P1, PT, R3, R60, RZ ;  /* 0x0000003c033c7210 */ /* 0x004fc40007f3e0ff */
[----:B---3--:R-:W-:-:S03]  /*a5fe0*/  IADD3 R56, P2, PT, R3, R56, RZ ;  /* 0x0000003803387210 */ /* 0x008fc60007f5e0ff */
[----:B------:R0:W-:Y:S01]  /*a5ff0*/  STL [R1+0x33fc], R60 ;  /* 0x0033fc3c01007387 */ /* 0x0001e20000100800 */
[C---:B----4-:R-:W-:Y:S02]  /*a6000*/  IADD3 R57, P3, PT, R3.reuse, R57, RZ ;  /* 0x0000003903397210 */ /* 0x050fe40007f7e0ff */
[C---:B------:R-:W-:Y:S01]  /*a6010*/  IADD3 R58, P4, PT, R3.reuse, R58, RZ ;  /* 0x0000003a033a7210 */ /* 0x040fe20007f9e0ff */
[----:B0-----:R-:W2:Y:S01]  /*a6020*/  LDL.LU R60, [R1+0x33cc] ;  /* 0x0033cc00013c7983 */ /* 0x001ea20000300800 */
[----:B------:R-:W-:Y:S01]  /*a6030*/  IADD3 R59, P5, PT, R3, R59, RZ ;  /* 0x0000003b033b7210 */ /* 0x000fe20007fbe0ff */
[----:B------:R-:W-:Y:S01]  /*a6040*/  VIADD R55, R55, 0x1 ;  /* 0x0000000137377836 */ /* 0x000fe20000000000 */
[----:B------:R-:W-:-:S04]  /*a6050*/  IADD3 R61, P6, PT, R3, R61, RZ ;  /* 0x0000003d033d7210 */ /* 0x000fc80007fde0ff */
        /* <DEDUP_REMOVED lines=32> */
[----:B------:R-:W4:Y:S01]  /*a6260*/  LDL.LU R57, [R1+0x3390] ;  /* 0x0033900001397983 */ /* 0x000f220000300800 */
[----:B--2---:R-:W-:-:S05]  /*a6270*/  IADD3 R60, P0, PT, R3, R60, RZ ;  /* 0x0000003c033c7210 */ /* 0x004fca0007f1e0ff */
[----:B------:R0:W-:Y:S04]  /*a6280*/  STL [R1+0x33cc], R60 ;  /* 0x0033cc3c01007387 */ /* 0x0001e80000100800 */
[----:B------:R-:W2:Y:S04]  /*a6290*/  LDL.LU R58, [R1+0x335c] ;  /* 0x00335c00013a7983 */ /* 0x000ea80000300800 */
[----:B------:R-:W2:Y:S04]  /*a62a0*/  LDL.LU R59, [R1+0x3388] ;  /* 0x00338800013b7983 */ /* 0x000ea80000300800 */
[----:B0-----:R-:W2:Y:S01]  /*a62b0*/  LDL.LU R60, [R1+0x3354] ;  /* 0x00335400013c7983 */ /* 0x001ea20000300800 */
[----:B---3--:R-:W-:Y:S01]  /*a62c0*/  IMAD.X R23, R2, 0x1, R23, P1 ;  /* 0x0000000102177824 */ /* 0x008fe200008e0617 */
[----:B----4-:R-:W-:-:S04]  /*a62d0*/  IADD3 R20, P1, PT, R3, R20, RZ ;  /* 0x0000001403147210 */ /* 0x010fc80007f3e0ff */
        /* <DEDUP_REMOVED lines=39> */
[C---:B------:R-:W-:Y:S01]  /*a6550*/  IADD3 R52, P4, PT, R3.reuse, R52, RZ ;  /* 0x0000003403347210 */ /* 0x040fe20007f9e0ff */
[C---:B------:R-:W-:Y:S01]  /*a6560*/  IMAD.X R53, R2.reuse, 0x1, R53, P5 ;  /* 0x0000000102357824 */ /* 0x040fe200028e0635 */
[C---:B------:R-:W-:Y:S01]  /*a6570*/  IADD3 R61, P5, PT, R3.reuse, R61, RZ ;  /* 0x0000003d033d7210 */ /* 0x040fe20007fbe0ff */
[----:B------:R-:W-:Y:S04]  /*a6580*/  STL [R1+0x33a8], R51 ;  /* 0x0033a83301007387 */ /* 0x000fe80000100800 */
[----:B------:R0:W-:Y:S04]  /*a6590*/  STL [R1+0x336c], R61 ;  /* 0x00336c3d01007387 */ /* 0x0001e80000100800 */
[----:B------:R1:W-:Y:S04]  /*a65a0*/  STL [R1+0x3374], R52 ;  /* 0x0033743401007387 */ /* 0x0003e80000100800 */
[----:B0-----:R-:W3:Y:S01]  /*a65b0*/  LDL.LU R61, [R1+0x3380] ;  /* 0x00338000013d7983 */ /* 0x001ee20000300800 */
[C---:B------:R-:W-:Y:S01]  /*a65c0*/  IMAD.X R54, R2.reuse, 0x1, R54, P6 ;  /* 0x0000000102367824 */ /* 0x040fe200030e0636 */
[C---:B------:R-:W-:Y:S01]  /*a65d0*/  IADD3 R56, P6, PT, R3.reuse, R56, RZ ;  /* 0x0000003803387210 */ /* 0x040fe20007fde0ff */
[C---:B------:R-:W-:Y:S01]  /*a65e0*/  IMAD.X R57, R2.reuse, 0x1, R57, P0 ;  /* 0x0000000102397824 */ /* 0x040fe200000e0639 */
[----:B------:R0:W-:Y:S04]  /*a65f0*/  STL [R1+0x33a0], R53 ;  /* 0x0033a03501007387 */ /* 0x0001e80000100800 */
[----:B------:R-:W-:Y:S04]  /*a6600*/  STL [R1+0x3398], R54 ;  /* 0x0033983601007387 */ /* 0x000fe80000100800 */
[----:B------:R-:W-:Y:S04]  /*a6610*/  STL [R1+0x3364], R56 ;  /* 0x0033643801007387 */ /* 0x000fe80000100800 */
[----:B------:R-:W-:Y:S04]  /*a6620*/  STL [R1+0x3390], R57 ;  /* 0x0033903901007387 */ /* 0x000fe80000100800 */
[----:B------:R-:W4:Y:S01]  /*a6630*/  LDL.LU R23, [R1+0x334c] ;  /* 0x00334c0001177983 */ /* 0x000f220000300800 */
[----:B--2---:R-:W-:Y:S01]  /*a6640*/  IADD3 R58, P0, PT, R3, R58, RZ ;  /* 0x0000003a033a7210 */ /* 0x004fe20007f1e0ff */
[----:B------:R-:W-:-:S04]  /*a6650*/  IMAD.X R59, R2, 0x1, R59, P1 ;  /* 0x00000001023b7824 */ /* 0x000fc800008e063b */
[----:B------:R-:W-:Y:S01]  /*a6660*/  STL [R1+0x335c], R58 ;  /* 0x00335c3a01007387 */ /* 0x000fe20000100800 */
[----:B------:R-:W-:-:S03]  /*a6670*/  IADD3 R60, P1, PT, R3, R60, RZ ;  /* 0x0000003c033c7210 */ /* 0x000fc60007f3e0ff */
[----:B------:R-:W2:Y:S04]  /*a6680*/  LDL.LU R20, [R1+0x3378] ;  /* 0x0033780001147983 */ /* 0x000ea80000300800 */
[----:B------:R-:W-:Y:S04]  /*a6690*/  STL [R1+0x3388], R59 ;  /* 0x0033883b01007387 */ /* 0x000fe80000100800 */
        /* <DEDUP_REMOVED lines=21> */
[----:B0-----:R-:W2:Y:S04]  /*a67f0*/  LDL.LU R53, [R1+0x32f4] ;  /* 0x0032f40001357983 */ /* 0x001ea80000300800 */
[----:B------:R-:W2:Y:S04]  /*a6800*/  LDL.LU R60, [R1+0x3320] ;  /* 0x00332000013c7983 */ /* 0x000ea80000300800 */
[----:B------:R-:W2:Y:S04]  /*a6810*/  LDL.LU R54, [R1+0x32ec] ;  /* 0x0032ec0001367983 */ /* 0x000ea80000300800 */
[----:B------:R-:W2:Y:S04]  /*a6820*/  LDL.LU R56, [R1+0x3318] ;  /* 0x0033180001387983 */ /* 0x000ea80000300800 */
[----:B------:R-:W2:Y:S01]  /*a6830*/  LDL.LU R57, [R1+0x32e4] ;  /* 0x0032e40001397983 */ /* 0x000ea20000300800 */
[----:B---3--:R-:W-:-:S05]  /*a6840*/  IMAD.X R61, R2, 0x1, R61, P2 ;  /* 0x00000001023d7824 */ /* 0x008fca00010e063d */
[----:B------:R0:W-:Y:S04]  /*a6850*/  STL [R1+0x3380], R61 ;  /* 0x0033803d01007387 */ /* 0x0001e80000100800 */
[----:B------:R-:W3:Y:S04]  /*a6860*/  LDL.LU R58, [R1+0x3310] ;  /* 0x00331000013a7983 */ /* 0x000ee80000300800 */
[----:B------:R-:W3:Y:S04]  /*a6870*/  LDL.LU R59, [R1+0x32dc] ;  /* 0x0032dc00013b7983 */ /* 0x000ee80000300800 */
[----:B0-----:R-:W3:Y:S01]  /*a6880*/  LDL.LU R61, [R1+0x3308] ;  /* 0x00330800013d7983 */ /* 0x001ee20000300800 */
[----:B----4-:R-:W-:-:S05]  /*a6890*/  IADD3 R23, P2, PT, R3, R23, RZ ;  /* 0x0000001703177210 */ /* 0x010fca0007f5e0ff */
[----:B------:R-:W-:Y:S01]  /*a68a0*/  STL [R1+0x334c], R23 ;  /* 0x00334c1701007387 */ /* 0x000fe20000100800 */
[----:B--2---:R-:W-:Y:S01]  /*a68b0*/  IMAD.X R20, R2, 0x1, R20, P3 ;  /* 0x0000000102147824 */ /* 0x004fe200018e0614 */
[----:B------:R-:W-:-:S04]  /*a68c0*/  IADD3 R21, P3, PT, R3, R21, RZ ;  /* 0x0000001503157210 */ /* 0x000fc80007f7e0ff */
        /* <DEDUP_REMOVED lines=40> */
[----:B------:R-:W-:Y:S01]  /*a6b50*/  IMAD.X R60, R2, 0x1, R60, P0 ;  /* 0x00000001023c7824 */ /* 0x000fe200000e063c */
[----:B------:R-:W-:-:S04]  /*a6b60*/  IADD3 R54, P0, PT, R3, R54, RZ ;  /* 0x0000003603367210 */ /* 0x000fc80007f1e0ff */
[----:B------:R0:W-:Y:S01]  /*a6b70*/  STL [R1+0x3320], R60 ;  /* 0x0033203c01007387 */ /* 0x0001e20000100800 */
[----:B------:R-:W-:-:S03]  /*a6b80*/  IMAD.X R56, R2, 0x1, R56, P1 ;  /* 0x0000000102387824 */ /* 0x000fc600008e0638 */
[----:B------:R1:W-:Y:S01]  /*a6b90*/  STL [R1+0x3328], R52 ;  /* 0x0033283401007387 */ /* 0x0003e20000100800 */
[----:B------:R-:W-:-:S03]  /*a6ba0*/  IADD3 R57, P1, PT, R3, R57, RZ ;  /* 0x0000003903397210 */ /* 0x000fc60007f3e0ff */
[----:B0-----:R-:W2:Y:S04]  /*a6bb0*/  LDL.LU R60, [R1+0x32d4] ;  /* 0x0032d400013c7983 */ /* 0x001ea80000300800 */
[----:B------:R0:W-:Y:S04]  /*a6bc0*/  STL [R1+0x32f4], R53 ;  /* 0x0032f43501007387 */ /* 0x0001e80000100800 */
[----:B------:R-:W-:Y:S04]  /*a6bd0*/  STL [R1+0x32ec], R54 ;  /* 0x0032ec3601007387 */ /* 0x000fe80000100800 */
[----:B------:R-:W-:Y:S04]  /*a6be0*/  STL [R1+0x3318], R56 ;  /* 0x0033183801007387 */ /* 0x000fe80000100800 */
[----:B------:R-:W-:Y:S04]  /*a6bf0*/  STL [R1+0x32e4], R57 ;  /* 0x0032e43901007387 */ /* 0x000fe80000100800 */
[----:B------:R-:W4:Y:S01]  /*a6c00*/  LDL.LU R23, [R1+0x3300] ;  /* 0x0033000001177983 */ /* 0x000f220000300800 */
[----:B---3--:R-:W-:Y:S01]  /*a6c10*/  IMAD.X R58, R2, 0x1, R58, P2 ;  /* 0x00000001023a7824 */ /* 0x008fe200010e063a */
[----:B------:R-:W-:-:S04]  /*a6c20*/  IADD3 R59, P2, PT, R3, R59, RZ ;  /* 0x0000003b033b7210 */ /* 0x000fc80007f5e0ff */
[----:B------:R-:W-:Y:S01]  /*a6c30*/  STL [R1+0x3310], R58 ;  /* 0x0033103a01007387 */ /* 0x000fe20000100800 */
[----:B------:R-:W-:-:S03]  /*a6c40*/  IMAD.X R61, R2, 0x1, R61, P3 ;  /* 0x00000001023d7824 */ /* 0x000fc600018e063d */
[----:B------:R-:W3:Y:S04]  /*a6c50*/  LDL.LU R20, [R1+0x32cc] ;  /* 0x0032cc0001147983 */ /* 0x000ee80000300800 */
[----:B------:R-:W-:Y:S04]  /*a6c60*/  STL [R1+0x32dc], R59 ;  /* 0x0032dc3b01007387 */ /* 0x000fe80000100800 */
[----:B------:R-:W3:Y:S04]  /*a6c70*/  LDL.LU R21, [R1+0x32f8] ;  /* 0x0032f80001157983 */ /* 0x000ee80000300800 */
        /* <DEDUP_REMOVED lines=20> */
[----:B0-----:R-:W3:Y:S04]  /*a6dc0*/  LDL.LU R53, [R1+0x32a8] ;  /* 0x0032a80001357983 */ /* 0x001ee80000300800 */
[----:B------:R-:W3:Y:S04]  /*a6dd0*/  LDL.LU R61, [R1+0x3274] ;  /* 0x00327400013d7983 */ /* 0x000ee80000300800 */
[----:B------:R-:W3:Y:S04]  /*a6de0*/  LDL.LU R54, [R1+0x32a0] ;  /* 0x0032a00001367983 */ /* 0x000ee80000300800 */
[----:B------:R-:W3:Y:S04]  /*a6df0*/  LDL.LU R56, [R1+0x326c] ;  /* 0x00326c0001387983 */ /* 0x000ee80000300800 */
[----:B------:R-:W3:Y:S01]  /*a6e00*/  LDL.LU R57, [R1+0x3298] ;  /* 0x0032980001397983 */ /* 0x000ee20000300800 */
[----:B--2---:R-:W-:-:S05]  /*a6e10*/  IADD3 R60, P3, PT, R3, R60, RZ ;  /* 0x0000003c033c7210 */ /* 0x004fca0007f7e0ff */
[----:B------:R0:W-:Y:S04]  /*a6e20*/  STL [R1+0x32d4], R60 ;  /* 0x0032d43c01007387 */ /* 0x0001e80000100800 */
[----:B------:R-:W2:Y:S04]  /*a6e30*/  LDL.LU R58, [R1+0x3264] ;  /* 0x00326400013a7983 */ /* 0x000ea80000300800 */
[----:B------:R-:W2:Y:S04]  /*a6e40*/  LDL.LU R59, [R1+0x3290] ;  /* 0x00329000013b7983 */ /* 0x000ea80000300800 */
[----:B0-----:R-:W2:Y:S01]  /*a6e50*/  LDL.LU R60, [R1+0x325c] ;  /* 0x00325c00013c7983 */ /* 0x001ea20000300800 */
[----:B----4-:R-:W-:-:S05]  /*a6e60*/  IMAD.X R23, R2, 0x1, R23, P4 ;  /* 0x0000000102177824 */ /* 0x010fca00020e0617 */
[----:B------:R-:W-:Y:S01]  /*a6e70*/  STL [R1+0x3300], R23 ;  /* 0x0033001701007387 */ /* 0x000fe20000100800 */
[----:B---3--:R-:W-:Y:S01]  /*a6e80*/  IADD3 R20, P4, PT, R3, R20, RZ ;  /* 0x0000001403147210 */ /* 0x008fe20007f9e0ff */
[----:B------:R-:W-:-:S04]  /*a6e90*/  IMAD.X R21, R2, 0x1, R21, P5 ;  /* 0x0000000102157824 */ /* 0x000fc800028e0615 */
        /* <DEDUP_REMOVED lines=4884> */
[----:B------:R4:W-:Y:S04]  /*b9fe0*/  STL [R1+0x4104], R54 ;  /* 0x0041043601007387 */ /* 0x0009e80000100800 */
[----:B------:R0:W-:Y:S04]  /*b9ff0*/  STL [R1+0x416c], R56 ;  /* 0x00416c3801007387 */ /* 0x0001e80000100800 */
[----:B------:R0:W-:Y:S04]  /*ba000*/  STL [R1+0x4100], R57 ;  /* 0x0041003901007387 */ /* 0x0001e80000100800 */
[----:B------:R-:W3:Y:S01]  /*ba010*/  LDL.LU R23, [R1+0x4174] ;  /* 0x0041740001177983 */ /* 0x000ee20000300800 */
[----:B--2---:R-:W-:Y:S01]  /*ba020*/  IADD3 R58, P4, PT, R3, R58, RZ ;  /* 0x0000003a033a7210 */ /* 0x004fe20007f9e0ff */
[----:B------:R-:W-:-:S04]  /*ba030*/  IMAD.X R59, R2, 0x1, R59, P5 ;  /* 0x00000001023b7824 */ /* 0x000fc800028e063b */
[----:B------:R2:W-:Y:S01]  /*ba040*/  STL [R1+0x4168], R58 ;  /* 0x0041683a01007387 */ /* 0x0005e20000100800 */
[----:B------:R-:W-:-:S03]  /*ba050*/  IADD3 R60, P5, PT, R3, R60, RZ ;  /* 0x0000003c033c7210 */ /* 0x000fc60007fbe0ff */
[----:B------:R-:W3:Y:S04]  /*ba060*/  LDL.LU R20, [R1+0x4124] ;  /* 0x0041240001147983 */ /* 0x000ee80000300800 */
[----:B------:R0:W-:Y:S04]  /*ba070*/  STL [R1+0x40fc], R59 ;  /* 0x0040fc3b01007387 */ /* 0x0001e80000100800 */
        /* <DEDUP_REMOVED lines=22> */
[----:B----4-:R-:W4:Y:S04]  /*ba1e0*/  LDL.LU R54, [R1+0x4170] ;  /* 0x0041700001367983 */ /* 0x010f280000300800 */
[----:B------:R-:W4:Y:S04]  /*ba1f0*/  LDL.LU R56, [R1+0x4184] ;  /* 0x0041840001387983 */ /* 0x000f280000300800 */
[----:B------:R-:W4:Y:S04]  /*ba200*/  LDL.LU R57, [R1+0x4180] ;  /* 0x0041800001397983 */ /* 0x000f280000300800 */
[----:B--2---:R-:W2:Y:S01]  /*ba210*/  LDL.LU R58, [R1+0x417c] ;  /* 0x00417c00013a7983 */ /* 0x004ea20000300800 */
[----:B---3--:R-:W-:-:S05]  /*ba220*/  IMAD.X R61, R2, 0x1, R61, P6 ;  /* 0x00000001023d7824 */ /* 0x008fca00030e063d */
[----:B------:R0:W-:Y:S04]  /*ba230*/  STL [R1+0x4110], R61 ;  /* 0x0041103d01007387 */ /* 0x0001e80000100800 */
[----:B------:R-:W3:Y:S04]  /*ba240*/  LDL.LU R59, [R1+0x4190] ;  /* 0x00419000013b7983 */ /* 0x000ee80000300800 */
[----:B------:R-:W3:Y:S04]  /*ba250*/  LDL.LU R60, [R1+0x41a0] ;  /* 0x0041a000013c7983 */ /* 0x000ee80000300800 */
[----:B0-----:R-:W3:Y:S01]  /*ba260*/  LDL.LU R61, [R1+0x419c] ;  /* 0x00419c00013d7983 */ /* 0x001ee20000300800 */
[----:B------:R-:W-:-:S05]  /*ba270*/  IADD3 R23, P6, PT, R3, R23, RZ ;  /* 0x0000001703177210 */ /* 0x000fca0007fde0ff */
[----:B------:R0:W-:Y:S01]  /*ba280*/  STL [R1+0x4174], R23 ;  /* 0x0041741701007387 */ /* 0x0001e20000100800 */
[----:B------:R-:W-:Y:S01]  /*ba290*/  IMAD.X R20, R2, 0x1, R20, P0 ;  /* 0x0000000102147824 */ /* 0x000fe200000e0614 */
[----:B------:R-:W-:-:S04]  /*ba2a0*/  IADD3 R21, P0, PT, R3, R21, RZ ;  /* 0x0000001503157210 */ /* 0x000fc80007f1e0ff */
        /* <DEDUP_REMOVED lines=43> */
[----:B------:R-:W-:-:S03]  /*ba560*/  IMAD.X R56, R2, 0x1, R56, P5 ;  /* 0x0000000102387824 */ /* 0x000fc600028e0638 */
[----:B------:R0:W-:Y:S01]  /*ba570*/  STL [R1+0x4170], R54 ;  /* 0x0041703601007387 */ /* 0x0001e20000100800 */
[----:B------:R-:W-:-:S03]  /*ba580*/  IMAD.X R57, R2, 0x1, R57, P6 ;  /* 0x0000000102397824 */ /* 0x000fc600030e0639 */
[----:B------:R0:W-:Y:S01]  /*ba590*/  STL [R1+0x4184], R56 ;  /* 0x0041843801007387 */ /* 0x0001e20000100800 */
[----:B--2---:R-:W-:-:S03]  /*ba5a0*/  IMAD.X R58, R2, 0x1, R58, P0 ;  /* 0x00000001023a7824 */ /* 0x004fc600000e063a */
[----:B------:R0:W-:Y:S04]  /*ba5b0*/  STL [R1+0x4180], R57 ;  /* 0x0041803901007387 */ /* 0x0001e80000100800 */
[----:B------:R0:W-:Y:S01]  /*ba5c0*/  STL [R1+0x417c], R58 ;  /* 0x00417c3a01007387 */ /* 0x0001e20000100800 */
[----:B------:R-:W-:Y:S01]  /*ba5d0*/  ISETP.NE.U32.AND P4, PT, R55, UR75, PT ;  /* 0x0000004b37007c0c */ /* 0x000fe2000bf85070 */
[C---:B---3--:R-:W-:Y:S02]  /*ba5e0*/  IMAD.X R59, R2.reuse, 0x1, R59, P1 ;  /* 0x00000001023b7824 */ /* 0x048fe400008e063b */
[C---:B------:R-:W-:Y:S02]  /*ba5f0*/  IMAD.X R60, R2.reuse, 0x1, R60, P2 ;  /* 0x00000001023c7824 */ /* 0x040fe400010e063c */
[----:B------:R-:W-:-:S05]  /*ba600*/  IMAD.X R61, R2, 0x1, R61, P3 ;  /* 0x00000001023d7824 */ /* 0x000fca00018e063d */
[----:B------:R0:W-:Y:S04]  /*ba610*/  STL [R1+0x419c], R61 ;  /* 0x00419c3d01007387 */ /* 0x0001e80000100800 */
[----:B------:R0:W-:Y:S04]  /*ba620*/  STL [R1+0x4190], R59 ;  /* 0x0041903b01007387 */ /* 0x0001e80000100800 */
[----:B------:R0:W-:Y:S01]  /*ba630*/  STL [R1+0x41a0], R60 ;  /* 0x0041a03c01007387 */ /* 0x0001e20000100800 */
[----:B------:R-:W-:Y:S05]  /*ba640*/  @P4 BRA `(.L_x_1) ;  /* 0xfffff7a800504947 */ /* 0x000fea000383ffff */
.L_x_0:
[----:B0-----:R-:W2:Y:S01]  /*ba650*/  LDL.LU R10, [R1+0xc44] ;  /* 0x000c4400010a7983 */ /* 0x001ea20000300800 */
[----:B------:R-:W0:Y:S03]  /*ba660*/  LDCU UR34, c[0x0][0x3b8] ;  /* 0x00007700ff2277ac */ /* 0x000e260008000800 */
[----:B------:R-:W3:Y:S01]  /*ba670*/  LDL.LU R9, [R1+0xc4c] ;  /* 0x000c4c0001097983 */ /* 0x000ee20000300800 */
[----:B------:R-:W4:Y:S03]  /*ba680*/  LDCU UR35, c[0x0][0x3b8] ;  /* 0x00007700ff2377ac */ /* 0x000f260008000800 */
[----:B------:R-:W4:Y:S01]  /*ba690*/  LDL.LU R7, [R1+0xe80] ;  /* 0x000e800001077983 */ /* 0x000f220000300800 */
[----:B------:R-:W1:Y:S03]  /*ba6a0*/  LDCU UR36, c[0x0][0x3b8] ;  /* 0x00007700ff2477ac */ /* 0x000e660008000800 */
[----:B------:R-:W4:Y:S01]  /*ba6b0*/  LDL.LU R8, [R1+0xe94] ;  /* 0x000e940001087983 */ /* 0x000f220000300800 */
[----:B------:R-:W0:Y:S03]  /*ba6c0*/  LDCU UR37, c[0x0][0x3b8] ;  /* 0x00007700ff2577ac */ /* 0x000e260008000800 */
[----:B------:R-:W4:Y:S01]  /*ba6d0*/  LDL.LU R5, [R1+0xe64] ;  /* 0x000e640001057983 */ /* 0x000f220000300800 */
[----:B------:R-:W0:Y:S03]  /*ba6e0*/  LDCU UR38, c[0x0][0x3b8] ;  /* 0x00007700ff2677ac */ /* 0x000e260008000800 */
[----:B------:R-:W4:Y:S01]  /*ba6f0*/  LDL.LU R6, [R1+0xc30] ;  /* 0x000c300001067983 */ /* 0x000f220000300800 */
[----:B------:R-:W0:Y:S03]  /*ba700*/  LDCU UR39, c[0x0][0x3b8] ;  /* 0x00007700ff2777ac */ /* 0x000e260008000800 */
[----:B------:R-:W4:Y:S01]  /*ba710*/  LDL.LU R4, [R1+0xe50] ;  /* 0x000e500001047983 */ /* 0x000f220000300800 */
[----:B------:R-:W0:Y:S03]  /*ba720*/  LDCU UR40, c[0x0][0x3b8] ;  /* 0x00007700ff2877ac */ /* 0x000e260008000800 */
[----:B------:R-:W-:Y:S01]  /*ba730*/  STL [R1+0x4618], R50 ;  /* 0x0046183201007387 */ /* 0x000fe20000100800 */
[----:B------:R-:W0:Y:S03]  /*ba740*/  LDCU UR23, c[0x0][0x3b8] ;  /* 0x00007700ff1777ac */ /* 0x000e260008000800 */
[----:B-----5:R1:W-:Y:S01]  /*ba750*/  STL [R1+0x4444], R0 ;  /* 0x0044440001007387 */ /* 0x0203e20000100800 */
[----:B------:R-:W0:Y:S03]  /*ba760*/  LDCU UR41, c[0x0][0x3b8] ;  /* 0x00007700ff2977ac */ /* 0x000e260008000800 */
[----:B------:R-:W-:Y:S01]  /*ba770*/  STL [R1+0x4420], R61 ;  /* 0x0044203d01007387 */ /* 0x000fe20000100800 */
[----:B------:R-:W0:Y:S03]  /*ba780*/  LDCU UR42, c[0x0][0x3b8] ;  /* 0x00007700ff2a77ac */ /* 0x000e260008000800 */
[----:B------:R-:W-:Y:S01]  /*ba790*/  STL [R1+0x43fc], R51 ;  /* 0x0043fc3301007387 */ /* 0x000fe20000100800 */
[----:B------:R-:W0:Y:S01]  /*ba7a0*/  LDCU UR43, c[0x0][0x3b8] ;  /* 0x00007700ff2b77ac */ /* 0x000e220008000800 */
[----:B-1----:R-:W-:-:S02]  /*ba7b0*/  MOV.SPILL R0, UR54 ;  /* 0x0000003600007c02 */ /* 0x002fc40009000f00 */
[----:B------:R-:W-:Y:S01]  /*ba7c0*/  STL [R1+0x43e4], R52 ;  /* 0x0043e43401007387 */ /* 0x000fe20000100800 */
[----:B------:R-:W1:Y:S03]  /*ba7d0*/  LDCU UR17, c[0x0][0x3b8] ;  /* 0x00007700ff1177ac */ /* 0x000e660008000800 */
[----:B------:R-:W-:Y:S01]  /*ba7e0*/  STL [R1+0x43d8], R53 ;  /* 0x0043d83501007387 */ /* 0x000fe20000100800 */
[----:B------:R-:W0:Y:S03]  /*ba7f0*/  LDCU UR16, c[0x0][0x3b8] ;  /* 0x00007700ff1077ac */ /* 0x000e260008000800 */
        /* <DEDUP_REMOVED lines=10> */
[----:B------:R1:W-:Y:S01]  /*ba8a0*/  STL [R1+0x439c], R3 ;  /* 0x00439c0301007387 */ /* 0x0003e20000100800 */
[----:B------:R-:W0:Y:S01]  /*ba8b0*/  LDCU UR58, c[0x0][0x3b8] ;  /* 0x00007700ff3a77ac */ /* 0x000e220008000800 */
[----:B------:R-:W0:Y:S01]  /*ba8c0*/  LDCU UR51, c[0x0][0x3b8] ;  /* 0x00007700ff3377ac */ /* 0x000e220008000800 */
[----:B------:R-:W0:Y:S01]  /*ba8d0*/  LDCU UR50, c[0x0][0x3b8] ;  /* 0x00007700ff3277ac */ /* 0x000e220008000800 */
[----:B-1----:R-:W-:Y:S01]  /*ba8e0*/  MOV.SPILL R3, UR55 ;  /* 0x0000003700037c02 */ /* 0x002fe20009000f00 */
[----:B------:R-:W1:Y:S04]  /*ba8f0*/  LDCU UR59, c[0x0][0x3b8] ;  /* 0x00007700ff3b77ac */ /* 0x000e680008000800 */
[----:B------:R-:W-:Y:S01]  /*ba900*/  STL [R1+0x13f8], R3 ;  /* 0x0013f80301007387 */ /* 0x000fe20000100800 */
[----:B------:R-:W0:Y:S03]  /*ba910*/  LDCU UR60, c[0x0][0x3b8] ;  /* 0x00007700ff3c77ac */ /* 0x000e260008000800 */
[----:B------:R0:W-:Y:S01]  /*ba920*/  STL [R1+0x13f4], R0 ;  /* 0x0013f40001007387 */ /* 0x0001e20000100800 */
        /* <DEDUP_REMOVED lines=49> */
[----:B------:R-:W0:Y:S01]  /*bac40*/  LDCU.64 UR54, c[0x0][0x398] ;  /* 0x00007300ff3677ac */ /* 0x000e220008000a00 */
[----:B--2---:R-:W-:-:S02]  /*bac50*/  IMAD.MOV.U32 R11, RZ, RZ, R10 ;  /* 0x000000ffff0b7224 */ /* 0x004fc400078e000a */
[----:B---3--:R-:W-:Y:S02]  /*bac60*/  IMAD.MOV.U32 R12, RZ, RZ, R9 ;  /* 0x000000ffff0c7224 */ /* 0x008fe400078e0009 */
[----:B----4-:R-:W-:Y:S02]  /*bac70*/  IMAD.MOV.U32 R9, RZ, RZ, R8 ;  /* 0x000000ffff097224 */ /* 0x010fe400078e0008 */
[----:B------:R-:W-:Y:S02]  /*bac80*/  IMAD.MOV.U32 R8, RZ, RZ, R6 ;  /* 0x000000ffff087224 */ /* 0x000fe400078e0006 */
[----:B------:R-:W0:Y:S01]  /*bac90*/  LDL.LU R6, [R1+0xa1c] ;  /* 0x000a1c0001067983 */ /* 0x000e220000300800 */
[----:B------:R-:W-:Y:S02]  /*baca0*/  IMAD.MOV.U32 R28, RZ, RZ, R11 ;  /* 0x000000ffff1c7224 */ /* 0x000fe400078e000b */
[----:B------:R-:W-:Y:S02]  /*bacb0*/  IMAD.MOV.U32 R29, RZ, RZ, R12 ;  /* 0x000000ffff1d7224 */ /* 0x000fe400078e000c */
[----:B0-----:R-:W-:Y:S01]  /*bacc0*/  IMAD R0, R6, UR34, RZ ;  /* 0x0000002206007c24 */ /* 0x001fe2000f8e02ff */
[----:B------:R-:W0:Y:S04]  /*bacd0*/  LDCU UR34, c[0x0][0x3b8] ;  /* 0x00007700ff2277ac */ /* 0x000e280008000800 */
[----:B------:R2:W-:Y:S02]  /*bace0*/  STL [R1+0x20], R0 ;  /* 0x0000200001007387 */ /* 0x0005e40000100800 */
[----:B--2---:R-:W-:Y:S01]  /*bacf0*/  VIADD R0, R0, UR35 ;  /* 0x0000002300007c36 */ /* 0x004fe20008000000 */
[----:B------:R-:W2:Y:S04]  /*bad00*/  LDCU UR35, c[0x0][0x3b8] ;  /* 0x00007700ff2377ac */ /* 0x000ea80008000800 */
[----:B------:R3:W-:Y:S02]  /*bad10*/  STL [R1+0x10], R0 ;  /* 0x0000100001007387 */ /* 0x0007e40000100800 */
[----:B---3--:R-:W-:Y:S01]  /*bad20*/  VIADD R0, R0, UR36 ;  /* 0x0000002400007c36 */ /* 0x008fe20008000000 */
[----:B------:R-:W3:Y:S04]  /*bad30*/  LDCU UR36, c[0x0][0x3b8] ;  /* 0x00007700ff2477ac */ /* 0x000ee80008000800 */
[----:B------:R4:W-:Y:S02]  /*bad40*/  STL [R1+0xc], R0 ;  /* 0x00000c0001007387 */ /* 0x0009e40000100800 */
[----:B----4-:R-:W-:Y:S01]  /*bad50*/  VIADD R0, R0, UR37 ;  /* 0x0000002500007c36 */ /* 0x010fe20008000000 */
[----:B------:R-:W4:Y:S03]  /*bad60*/  LDCU UR37, c[0x0][0x3b8] ;  /* 0x00007700ff2577ac */ /* 0x000f260008000800 */
[----:B------:R-:W-:Y:S01]  /*bad70*/  VIADD R10, R0, UR38 ;  /* 0x00000026000a7c36 */ /* 0x000fe20008000000 */
[----:B------:R0:W-:Y:S01]  /*bad80*/  STL [R1+0x8], R0 ;  /* 0x0000080001007387 */ /* 0x0001e20000100800 */
[----:B------:R-:W-:Y:S01]  /*bad90*/  IMAD.MOV.U32 R30, RZ, RZ, R29 ;  /* 0x000000ffff1e7224 */ /* 0x000fe200078e001d */
[----:B------:R-:W0:Y:S01]  /*bada0*/  LDCU UR38, c[0x0][0x3b8] ;  /* 0x00007700ff2677ac */ /* 0x000e220008000800 */
[----:B------:R-:W-:-:S02]  /*badb0*/  VIADD R11, R10, UR39 ;  /* 0x000000270a0b7c36 */ /* 0x000fc40008000000 */
[----:B------:R-:W-:Y:S01]  /*badc0*/  IMAD.MOV.U32 R29, RZ, RZ, R9 ;  /* 0x000000ffff1d7224 */ /* 0x000fe200078e0009 */
[----:B------:R-:W0:Y:S01]  /*badd0*/  LDCU UR39, c[0x0][0x3b8] ;  /* 0x00007700ff2777ac */ /* 0x000e220008000800 */
[----:B------:R-:W-:Y:S02]  /*bade0*/  VIADD R12, R11, UR40 ;  /* 0x000000280b0c7c36 */ /* 0x000fe40008000000 */
[----:B------:R-:W-:Y:S01]  /*badf0*/  IMAD.MOV.U32 R9, RZ, RZ, R8 ;  /* 0x000000ffff097224 */ /* 0x000fe200078e0008 */
[----:B------:R-:W0:Y:S01]  /*bae00*/  LDCU UR40, c[0x0][0x3b8] ;  /* 0x00007700ff2877ac */ /* 0x000e220008000800 */
[----:B------:R-:W-:Y:S02]  /*bae10*/  VIADD R13, R12, UR23 ;  /* 0x000000170c0d7c36 */ /* 0x000fe40008000000 */
[----:B------:R-:W-:Y:S01]  /*bae20*/  IMAD.MOV.U32 R8, RZ, RZ, R5 ;  /* 0x000000ffff087224 */ /* 0x000fe200078e0005 */
[----:B------:R-:W0:Y:S01]  /*bae30*/  LDCU UR23, c[0x0][0x3b8] ;  /* 0x00007700ff1777ac */ /* 0x000e220008000800 */
[----:B------:R-:W-:Y:S01]  /*bae40*/  VIADD R14, R13, UR41 ;  /* 0x000000290d0e7c36 */ /* 0x000fe20008000000 */
[----:B------:R-:W-:Y:S01]  /*bae50*/  STL.64 [R1+0x4610], R12 ;  /* 0x0046100c01007387 */ /* 0x000fe20000100a00 */
[----:B------:R-:W0:Y:S02]  /*bae60*/  LDCU UR41, c[0x0][0x3b8] ;  /* 0x00007700ff2977ac */ /* 0x000e240008000800 */
[----:B------:R-:W-:Y:S01]  /*bae70*/  VIADD R15, R14, UR42 ;  /* 0x0000002a0e0f7c36 */ /* 0x000fe20008000000 */
[----:B------:R-:W0:Y:S03]  /*bae80*/  LDCU UR42, c[0x0][0x3b8] ;  /* 0x00007700ff2a77ac */ /* 0x000e260008000800 */
        /* <DEDUP_REMOVED lines=19> */
[----:B------:R-:W-:Y:S01]  /*bafc0*/  STL [R1+0x45e8], R21 ;  /* 0x0045e81501007387 */ /* 0x000fe20000100800 */
[----:B------:R-:W0:Y:S02]  /*bafd0*/  LDCU UR56, c[0x0][0x3b8] ;  /* 0x00007700ff3877ac */ /* 0x000e240008000800 */
[----:B------:R-:W-:Y:S01]  /*bafe0*/  VIADD R24, R23, UR58 ;  /* 0x0000003a17187c36 */ /* 0x000fe20008000000 */
[----:B------:R-:W-:Y:S01]  /*baff0*/  STL.64 [R1+0x45e0], R22 ;  /* 0x0045e01601007387 */ /* 0x000fe20000100a00 */
[----:B------:R-:W2:Y:S02]  /*bb000*/  LDCU UR58, c[0x0][0x3b8] ;  /* 0x00007700ff3a77ac */ /* 0x000ea40008000800 */
[----:B------:R-:W-:Y:S01]  /*bb010*/  VIADD R25, R24, UR51 ;  /* 0x0000003318197c36 */ /* 0x000fe20008000000 */
[----:B------:R-:W2:Y:S03]  /*bb020*/  LDCU UR51, c[0x0][0x3b8] ;  /* 0x00007700ff3377ac */ /* 0x000ea60008000800 */
[----:B------:R-:W-:Y:S01]  /*bb030*/  VIADD R26, R25, UR50 ;  /* 0x00000032191a7c36 */ /* 0x000fe20008000000 */
[----:B------:R-:W-:Y:S01]  /*bb040*/  STL.64 [R1+0x4600], R24 ;  /* 0x0046001801007387 */ /* 0x000fe20000100a00 */
[----:B------:R-:W2:Y:S02]  /*bb050*/  LDCU UR50, c[0x0][0x3b8] ;  /* 0x00007700ff3277ac */ /* 0x000ea40008000800 */
[----:B-1----:R-:W-:Y:S01]  /*bb060*/  VIADD R27, R26, UR59 ;  /* 0x0000003b1a1b7c36 */ /* 0x002fe20008000000 */
[----:B------:R-:W1:Y:S03]  /*bb070*/  LDCU UR59, c[0x0][0x3b8] ;  /* 0x00007700ff3b77ac */ /* 0x000e660008000800 */
[----:B0-----:R-:W-:Y:S01]  /*bb080*/  VIADD R0, R27, UR60 ;  /* 0x0000003c1b007c36 */ /* 0x001fe20008000000 */
[----:B------:R-:W0:Y:S04]  /*bb090*/  LDCU UR60, c[0x0][0x3b8] ;  /* 0x00007700ff3c77ac */ /* 0x000e280008000800 */
[----:B------:R1:W-:Y:S02]  /*bb0a0*/  STL [R1], R0 ;  /* 0x0000000001007387 */ /* 0x0003e40000100800 */
[----:B-1----:R-:W-:Y:S01]  /*bb0b0*/  VIADD R0, R0, UR61 ;  /* 0x0000003d00007c36 */ /* 0x002fe20008000000 */
[----:B------:R-:W1:Y:S04]  /*bb0c0*/  LDCU UR61, c[0x0][0x3b8] ;  /* 0x00007700ff3d77ac */ /* 0x000e680008000800 */
[----:B------:R0:W-:Y:S02]  /*bb0d0*/  STL [R1+0x4], R0 ;  /* 0x0000040001007387 */ /* 0x0001e40000100800 */
[----:B0-----:R-:W-:Y:S01]  /*bb0e0*/  VIADD R0, R0, UR62 ;  /* 0x0000003e00007c36 */ /* 0x001fe20008000000 */
[----:B------:R-:W0:Y:S04]  /*bb0f0*/  LDCU UR62, c[0x0][0x3b8] ;  /* 0x00007700ff3e77ac */ /* 0x000e280008000800 */
[----:B------:R1:W-:Y:S02]  /*bb100*/  STL [R1+0x18], R0 ;  /* 0x0000180001007387 */ /* 0x0003e40000100800 */
        /* <DEDUP_REMOVED lines=98> */
[----:B------:R0:W-:Y:S04]  /*bb730*/  STL [R1+0x1bc], R0 ;  /* 0x0001bc0001007387 */ /* 0x0001e80000100800 */
[----:B------:R-:W2:Y:S01]  /*bb740*/  LDL R3, [R1+0xf74] ;  /* 0x000f740001037983 */ /* 0x000ea20000100800 */
        /* <DEDUP_REMOVED lines=8> */
[----:B------:R1:W-:Y:S04]  /*bb7d0*/  STL [R1+0x1cc], R0 ;  /* 0x0001cc0001007387 */ /* 0x0003e80000100800 */
[----:B------:R-:W3:Y:S01]  /*bb7e0*/  LDL.LU R32, [R1+0x810] ;  /* 0x0008100001207983 */ /* 0x000ee20000300800 */
[----:B-1----:R-:W-:Y:S01]  /*bb7f0*/  VIADD R0, R0, UR44 ;  /* 0x0000002c00007c36 */ /* 0x002fe20008000000 */
[----:B------:R-:W1:Y:S04]  /*bb800*/  LDCU UR44, c[0x0][0x3b8] ;  /* 0x00007700ff2c77ac */ /* 0x000e680008000800 */
[----:B------:R0:W-:Y:S04]  /*bb810*/  STL [R1+0x1d4], R0 ;  /* 0x0001d40001007387 */ /* 0x0001e80000100800 */
[----:B------:R-:W3:Y:S01]  /*bb820*/  LDL.LU R31, [R1+0x814] ;  /* 0x00081400011f7983 */ /* 0x000ee20000300800 */
        /* <DEDUP_REMOVED lines=9> */
[----:B------:R-:W4:Y:S04]  /*bb8c0*/  LDL.LU R39, [R1+0x818] ;  /* 0x0008180001277983 */ /* 0x000f280000300800 */
[----:B------:R-:W4:Y:S01]  /*bb8d0*/  LDL.LU R37, [R1+0x81c] ;  /* 0x00081c0001257983 */ /* 0x000f220000300800 */
[----:B-1----:R-:W-:Y:S01]  /*bb8e0*/  VIADD R0, R0, UR29 ;  /* 0x0000001d00007c36 */ /* 0x002fe20008000000 */
[----:B------:R-:W1:Y:S02]  /*bb8f0*/  LDCU UR29, c[0x0][0x3b8] ;  /* 0x00007700ff1d77ac */ /* 0x000e640008000800 */
[----:B------:R-:W4:Y:S04]  /*bb900*/  LDL.LU R36, [R1+0x800] ;  /* 0x0008000001247983 */ /* 0x000f280000300800 */
[----:B------:R0:W-:Y:S04]  /*bb910*/  STL [R1+0x1ec], R0 ;  /* 0x0001ec0001007387 */ /* 0x0001e80000100800 */
[----:B------:R-:W4:Y:S01]  /*bb920*/  LDL.LU R35, [R1+0x804] ;  /* 0x0008040001237983 */ /* 0x000f220000300800 */
[----:B0-----:R-:W-:Y:S01]  /*bb930*/  VIADD R0, R0, UR30 ;  /* 0x0000001e00007c36 */ /* 0x001fe20008000000 */
[----:B------:R-:W0:Y:S04]  /*bb940*/  LDCU UR30, c[0x0][0x3b8] ;  /* 0x00007700ff1e77ac */ /* 0x000e280008000800 */
[----:B------:R1:W-:Y:S04]  /*bb950*/  STL [R1+0x1f0], R0 ;  /* 0x0001f00001007387 */ /* 0x0003e80000100800 */
[----:B------:R-:W4:Y:S01]  /*bb960*/  LDL.LU R59, [R1+0x808] ;  /* 0x00080800013b7983 */ /* 0x000f220000300800 */
[----:B-1----:R-:W-:Y:S01]  /*bb970*/  VIADD R0, R0, UR77 ;  /* 0x0000004d00007c36 */ /* 0x002fe20008000000 */
[----:B------:R-:W-:Y:S01]  /*bb980*/  LOP3.LUT R49, R49, 0xf7ffffff, RZ, 0xc0, !PT ;  /* 0xf7ffffff31317812 */ /* 0x000fe200078ec0ff */
[----:B------:R-:W1:Y:S03]  /*bb990*/  LDCU UR77, c[0x0][0x3b8] ;  /* 0x00007700ff4d77ac */ /* 0x000e660008000800 */
[----:B------:R0:W-:Y:S04]  /*bb9a0*/  STL [R1+0x1f8], R0 ;  /* 0x0001f80001007387 */ /* 0x0001e80000100800 */
[----:B------:R-:W4:Y:S04]  /*bb9b0*/  LDL.LU R47, [R1+0x80c] ;  /* 0x00080c00012f7983 */ /* 0x000f280000300800 */
[----:B------:R-:W4:Y:S04]  /*bb9c0*/  LDL.LU R34, [R1+0x7f0] ;  /* 0x0007f00001227983 */ /* 0x000f280000300800 */
[----:B------:R-:W4:Y:S01]  /*bb9d0*/  LDL.LU R33, [R1+0x7f4] ;  /* 0x0007f40001217983 */ /* 0x000f220000300800 */
[----:B0-----:R-:W-:Y:S01]  /*bb9e0*/  VIADD R0, R0, UR32 ;  /* 0x0000002000007c36 */ /* 0x001fe20008000000 */
[----:B------:R-:W0:Y:S01]  /*bb9f0*/  LDCU UR32, c[0x0][0x3b8] ;  /* 0x00007700ff2077ac */ /* 0x000e220008000800 */
[----:B--2---:R-:W-:Y:S01]  /*bba00*/  IMAD R5, R3, UR31, RZ ;  /* 0x0000001f03057c24 */ /* 0x004fe2000f8e02ff */
[----:B------:R-:W2:Y:S01]  /*bba10*/  LDCU UR31, c[0x0][0x3b8] ;  /* 0x00007700ff1f77ac */ /* 0x000ea20008000800 */
[----:B---3--:R-:W-:-:S05]  /*bba20*/  F2FP.SATFINITE.E5M2.F32.PACK_AB_MERGE_C R3, R31, R32, RZ ;  /* 0x000000201f03723e */ /* 0x008fca00048060ff */
[----:B------:R-:W-:Y:S04]  /*bba30*/  STL [R1+0x1508], R3 ;  /* 0x0015080301007387 */ /* 0x000fe80000100800 */
[----:B------:R-:W3:Y:S04]  /*bba40*/  LDL.LU R46, [R1+0x7f8] ;  /* 0x0007f800012e7983 */ /* 0x000ee80000300800 */
[----:B------:R0:W-:Y:S04]  /*bba50*/  STL [R1+0x1f4], R0 ;  /* 0x0001f40001007387 */ /* 0x0001e80000100800 */
[----:B------:R-:W3:Y:S04]  /*bba60*/  LDL.LU R45, [R1+0x7fc] ;  /* 0x0007fc00012d7983 */ /* 0x000ee80000300800 */
[----:B------:R-:W2:Y:S04]  /*bba70*/  LDL.LU R44, [R1+0x7e0] ;  /* 0x0007e000012c7983 */ /* 0x000ea80000300800 */
[----:B------:R-:W2:Y:S04]  /*bba80*/  LDL.LU R43, [R1+0x7e4] ;  /* 0x0007e400012b7983 */ /* 0x000ea80000300800 */
[----:B------:R-:W2:Y:S04]  /*bba90*/  LDL.LU R40, [R1+0x7e8] ;  /* 0x0007e80001287983 */ /* 0x000ea80000300800 */
[----:B------:R-:W2:Y:S01]  /*bbaa0*/  LDL.LU R38, [R1+0x7ec] ;  /* 0x0007ec0001267983 */ /* 0x000ea20000300800 */
[----:B0-----:R-:W-:Y:S01]  /*bbab0*/  VIADD R0, R0, UR33 ;  /* 0x0000002100007c36 */ /* 0x001fe20008000000 */
[----:B------:R-:W0:Y:S02]  /*bbac0*/  LDCU UR33, c[0x0][0x3b8] ;  /* 0x00007700ff2177ac */ /* 0x000e240008000800 */
[----:B------:R-:W2:Y:S04]  /*bbad0*/  LDL.LU R32, [R1+0x7d0] ;  /* 0x0007d00001207983 */ /* 0x000ea80000300800 */
[----:B------:R-:W2:Y:S01]  /*bbae0*/  LDL.LU R31, [R1+0x7d4] ;  /* 0x0007d400011f7983 */ /* 0x000ea20000300800 */
[----:B----4-:R-:W-:-:S05]  /*bbaf0*/  F2FP.SATFINITE.E5M2.F32.PACK_AB_MERGE_C R12, R37, R39, RZ ;  /* 0x00000027250c723e */ /* 0x010fca00048060ff */
[----:B------:R4:W-:Y:S04]  /*bbb00*/  STL [R1+0x1520], R12 ;  /* 0x0015200c01007387 */ /* 0x0009e80000100800 */
[----:B------:R-:W2:Y:S01]  /*bbb10*/  LDL.LU R42, [R1+0x7d8] ;  /* 0x0007d800012a7983 */ /* 0x000ea20000300800 */
[----:B------:R-:W-:-:S05]  /*bbb20*/  F2FP.SATFINITE.E5M2.F32.PACK_AB_MERGE_C R3, R35, R36, RZ ;  /* 0x000000242303723e */ /* 0x000fca00048060ff */
[----:B------:R-:W-:Y:S04]  /*bbb30*/  STL [R1+0x1540], R3 ;  /* 0x0015400301007387 */ /* 0x000fe80000100800 */
[----:B------:R-:W2:Y:S04]  /*bbb40*/  LDL.LU R41, [R1+0x7dc] ;  /* 0x0007dc0001297983 */ /* 0x000ea80000300800 */
[----:B------:R-:W2:Y:S04]  /*bbb50*/  LDL.LU R39, [R1+0x7c0] ;  /* 0x0007c00001277983 */ /* 0x000ea80000300800 */
[----:B------:R0:W-:Y:S04]  /*bbb60*/  STL [R1+0x1e8], R0 ;  /* 0x0001e80001007387 */ /* 0x0001e80000100800 */
[----:B------:R-:W2:Y:S04]  /*bbb70*/  LDL.LU R37, [R1+0x7c4] ;  /* 0x0007c40001257983 */ /* 0x000ea80000300800 */
[----:B------:R-:W2:Y:S04]  /*bbb80*/  LDL.LU R36, [R1+0x7c8] ;  /* 0x0007c80001247983 */ /* 0x000ea80000300800 */
[----:B------:R-:W2:Y:S01]  /*bbb90*/  LDL.LU R35, [R1+0x7cc] ;  /* 0x0007cc0001237983 */ /* 0x000ea20000300800 */
[----:B----4-:R-:W-:Y:S01]  /*bbba0*/  F2FP.SATFINITE.E5M2.F32.PACK_AB_MERGE_C R12, R47, R59, RZ ;  /* 0x0000003b2f0c723e */ /* 0x010fe200048060ff */
[----:B0-----:R-:W-:Y:S01]  /*bbbb0*/  VIADD R0, R0, UR34 ;  /* 0x0000002200007c36 */ /* 0x001fe20008000000 */
[----:B------:R-:W0:Y:S01]  /*bbbc0*/  LDCU UR34, c[0x0][0x3b8] ;  /* 0x00007700ff2277ac */ /* 0x000e220008000800 */
[----:B------:R-:W-:-:S02]  /*bbbd0*/  F2FP.SATFINITE.E5M2.F32.PACK_AB_MERGE_C R3, R33, R34, RZ ;  /* 0x000000222103723e */ /* 0x000fc400048060ff */
[----:B------:R-:W-:Y:S04]  /*bbbe0*/  STL [R1+0x153c], R12 ;  /* 0x00153c0c01007387 */ /* 0x000fe80000100800 */
[----:B------:R-:W-:Y:S04]  /*bbbf0*/  STL [R1+0x156c], R3 ;  /* 0x00156c0301007387 */ /* 0x000fe80000100800 */
[----:B------:R4:W-:Y:S04]  /*bbc00*/  STL [R1+0x1d8], R0 ;  /* 0x0001d80001007387 */ /* 0x0009e80000100800 */
[----:B------:R-:W2:Y:S04]  /*bbc10*/  LDL.LU R34, [R1+0x7b0] ;  /* 0x0007b00001227983 */ /* 0x000ea80000300800 */
[----:B------:R-:W2:Y:S01]  /*bbc20*/  LDL.LU R33, [R1+0x7b4] ;  /* 0x0007b40001217983 */ /* 0x000ea20000300800 */
[----:B----4-:R-:W-:Y:S01]  /*bbc30*/  VIADD R0, R0, UR35 ;  /* 0x0000002300007c36 */ /* 0x010fe20008000000 */
[----:B------:R-:W4:Y:S01]  /*bbc40*/  LDCU UR35, c[0x0][0x3b8] ;  /* 0x00007700ff2377ac */ /* 0x000f220008000800 */
[----:B---3--:R-:W-:-:S05]  /*bbc50*/  F2FP.SATFINITE.E5M2.F32.PACK_AB_MERGE_C R12, R45, R46, RZ ;  /* 0x0000002e2d0c723e */ /* 0x008fca00048060ff */
[----:B------:R3:W-:Y:S01]  /*bbc60*/  STL [R1+0x1568], R12 ;  /* 0x0015680c01007387 */ /* 0x0007e20000100800 */
[----:B--2---:R-:W-:-:S05]  /*bbc70*/  F2FP.SATFINITE.E5M2.F32.PACK_AB_MERGE_C R3, R43, R44, RZ ;  /* 0x0000002c2b03723e */ /* 0x004fca00048060ff */
[----:B------:R2:W-:Y:S01]  /*bbc80*/  STL [R1+0x159c], R3 ;  /* 0x00159c0301007387 */ /* 0x0005e20000100800 */
[----:B---3--:R-:W-:-:S03]  /*bbc90*/  F2FP.SATFINITE.E5M2.F32.PACK_AB_MERGE_C R12, R38, R40, RZ ;  /* 0x00000028260c723e */ /* 0x008fc600048060ff */
[----:B------:R3:W-:Y:S04]  /*bbca0*/  STL [R1+0x1d0], R0 ;  /* 0x0001d00001007387 */ /* 0x0007e80000100800 */
[----:B------:R0:W-:Y:S01]  /*bbcb0*/  STL [R1+0x1594], R12 ;  /* 0x0015940c01007387 */ /* 0x0001e20000100800 */
[----:B--2---:R-:W-:-:S03]  /*bbcc0*/  F2FP.SATFINITE.E5M2.F32.PACK_AB_MERGE_C R3, R31, R32, RZ ;  /* 0x000000201f03723e */ /* 0x004fc600048060ff */
[----:B------:R-:W2:Y:S01]  /*bbcd0*/  LDL.LU R40, [R1+0x7b8] ;  /* 0x0007b80001287983 */ /* 0x000ea20000300800 */
[----:B---3--:R-:W-:Y:S01]  /*bbce0*/  VIADD R0, R0, UR36 ;  /* 0x0000002400007c36 */ /* 0x008fe20008000000 */
[----:B------:R-:W3:Y:S02]  /*bbcf0*/  LDCU UR36, c[0x0][0x3b8] ;  /* 0x00007700ff2477ac */ /* 0x000ee40008000800 */
[----:B------:R-:W-:Y:S04]  /*bbd00*/  STL [R1+0x15cc], R3 ;  /* 0x0015cc0301007387 */ /* 0x000fe80000100800 */
[----:B------:R-:W2:Y:S04]  /*bbd10*/  LDL.LU R38, [R1+0x7bc] ;  /* 0x0007bc0001267983 */ /* 0x000ea80000300800 */
[----:B------:R-:W3:Y:S04]  /*bbd20*/  LDL.LU R32, [R1+0x7a0] ;  /* 0x0007a00001207983 */ /* 0x000ee80000300800 */
[----:B------:R0:W-:Y:S04]  /*bbd30*/  STL [R1+0x1c4], R0 ;  /* 0x0001c40001007387 */ /* 0x0001e80000100800 */
[----:B------:R-:W3:Y:S01]  /*bbd40*/  LDL.LU R31, [R1+0x7a4] ;  /* 0x0007a400011f7983 */ /* 0x000ee20000300800 */
[----:B0-----:R-:W-:Y:S01]  /*bbd50*/  F2FP.SATFINITE.E5M2.F32.PACK_AB_MERGE_C R12, R41, R42, RZ ;  /* 0x0000002a290c723e */ /* 0x001fe200048060ff */
[----:B------:R-:W-:Y:S01]  /*bbd60*/  VIADD R0, R0, UR37 ;  /* 0x0000002500007c36 */ /* 0x000fe20008000000 */
[----:B------:R-:W0:Y:S03]  /*bbd70*/  LDCU UR37, c[0x0][0x3b8] ;  /* 0x00007700ff2577ac */ /* 0x000e260008000800 */
[----:B------:R-:W-:Y:S01]  /*bbd80*/  STL [R1+0x15c4], R12 ;  /* 0x0015c40c01007387 */ /* 0x000fe20000100800 */
[----:B------:R-:W-:-:S05]  /*bbd90*/  F2FP.SATFINITE.E5M2.F32.PACK_AB_MERGE_C R3, R37, R39, RZ ;  /* 0x000000272503723e */ /* 0x000fca00048060ff */
[----:B------:R0:W-:Y:S04]  /*bbda0*/  STL [R1+0x15e4], R3 ;  /* 0x0015e40301007387 */ /* 0x0001e80000100800 */
[----:B------:R-:W4:Y:S01]  /*bbdb0*/  LDL.LU R59, [R1+0x7a8] ;  /* 0x0007a800013b7983 */ /* 0x000f220000300800 */
[----:B0-----:R-:W-:-:S03]  /*bbdc0*/  F2FP.SATFINITE.E5M2.F32.PACK_AB_MERGE_C R3, R35, R36, RZ ;  /* 0x000000242303723e */ /* 0x001fc600048060ff */
[----:B------:R-:W-:Y:S04]  /*bbdd0*/  STL [R1+0x1b4], R0 ;  /* 0x0001b40001007387 */ /* 0x000fe80000100800 */
[----:B------:R0:W-:Y:S04]  /*bbde0*/  STL [R1+0x15ec], R3 ;  /* 0x0015ec0301007387 */ /* 0x0001e80000100800 */
[----:B------:R-:W4:Y:S04]  /*bbdf0*/  LDL.LU R47, [R1+0x7ac] ;  /* 0x0007ac00012f7983 */ /* 0x000f280000300800 */
[----:B------:R-:W4:Y:S04]  /*bbe00*/  LDL.LU R37, [R1+0x790] ;  /* 0x0007900001257983 */ /* 0x000f280000300800 */
[----:B------:R-:W4:Y:S01]  /*bbe10*/  LDL.LU R35, [R1+0x794] ;  /* 0x0007940001237983 */ /* 0x000f220000300800 */
[----:B0-----:R-:W-:Y:S01]  /*bbe20*/  F2FP.SATFINITE.E5M2.F32.PACK_AB_MERGE_C R3, R33, R34, RZ ;  /* 0x000000222103723e */ /* 0x001fe200048060ff */
[----:B------:R-:W-:Y:S01]  /*bbe30*/  VIADD R0, R0, UR38 ;  /* 0x0000002600007c36 */ /* 0x000fe20008000000 */
[----:B------:R-:W0:Y:S03]  /*bbe40*/  LDCU UR38, c[0x0][0x3b8] ;  /* 0x00007700ff2677ac */ /* 0x000e260008000800 */
        /* <DEDUP_REMOVED lines=9> */
[----:B------:R-:W4:Y:S01]  /*bbee0*/  LDL.LU R33, [R1+0x774] ;  /* 0x0007740001217983 */ /* 0x000f220000300800 */
[----:B0-----:R-:W-:Y:S01]  /*bbef0*/  VIADD R0, R0, UR39 ;  /* 0x0000002700007c36 */ /* 0x001fe20008000000 */
[----:B------:R-:W0:Y:S01]  /*bbf00*/  LDCU UR39, c[0x0][0x3b8] ;  /* 0x00007700ff2777ac */ /* 0x000e220008000800 */
[----:B--2---:R-:W-:-:S05]  /*bbf10*/  F2FP.SATFINITE.E5M2.F32.PACK_AB_MERGE_C R12, R38, R40, RZ ;  /* 0x00000028260c723e */ /* 0x004fca00048060ff */
[----:B------:R-:W-:Y:S04]  /*bbf20*/  STL [R1+0x160c], R12 ;  /* 0x00160c0c01007387 */ /* 0x000fe80000100800 */
[----:B------:R-:W2:Y:S01]  /*bbf30*/  LDL.LU R42, [R1+0x778] ;  /* 0x00077800012a7983 */ /* 0x000ea20000300800 */
[----:B---3--:R-:W-:-:S05]  /*bbf40*/  F2FP.SATFINITE.E5M2.F32.PACK_AB_MERGE_C R3, R31, R32, RZ ;  /* 0x000000201f03723e */ /* 0x008fca00048060ff */
[----:B------:R-:W-:Y:S04]  /*bbf50*/  STL [R1+0x1644], R3 ;  /* 0x0016440301007387 */ /* 0x000fe80000100800 */
[----:B------:R-:W2:Y:S04]  /*bbf60*/  LDL.LU R41, [R1+0x77c] ;  /* 0x00077c0001297983 */ /* 0x000ea80000300800 */
[----:B------:R-:W3:Y:S04]  /*bbf70*/  LDL.LU R40, [R1+0x760] ;  /* 0x0007600001287983 */ /* 0x000ee80000300800 */
[----:B------:R0:W-:Y:S04]  /*bbf80*/  STL [R1+0x1a0], R0 ;  /* 0x0001a00001007387 */ /* 0x0001e80000100800 */
[----:B------:R-:W3:Y:S04]  /*bbf90*/  LDL.LU R38, [R1+0x764] ;  /* 0x0007640001267983 */ /* 0x000ee80000300800 */
[----:B------:R-:W3:Y:S01]  /*bbfa0*/  LDL.LU R32, [R1+0x768] ;  /* 0x0007680001207983 */ /* 0x000ee20000300800 */
[----:B0-----:R-:W-:Y:S01]  /*bbfb0*/  VIADD R0, R0, UR40 ;  /* 0x0000002800007c36 */ /* 0x001fe20008000000 */
[----:B------:R-:W0:Y:S02]  /*bbfc0*/  LDCU UR40, c[0x0][0x3b8] ;  /* 0x00007700ff2877ac */ /* 0x000e240008000800 */
[----:B------:R-:W3:Y:S01]  /*bbfd0*/  LDL.LU R31, [R1+0x76c] ;  /* 0x00076c00011f7983 */ /* 0x000ee20000300800 */
[----:B----4-:R-:W-:-:S02]  /*bbfe0*/  F2FP.SATFINITE.E5M2.F32.PACK_AB_MERGE_C R12, R47, R59, RZ ;  /* 0x0000003b2f0c723e */ /* 0x010fc400048060ff */
[----:B------:R-:W-:-:S03]  /*bbff0*/  F2FP.SATFINITE.E5M2.F32.PACK_AB_MERGE_C R3, R35, R37, RZ ;  /* 0x000000252303723e */ /* 0x000fc600048060ff */
[----:B------:R4:W-:Y:S04]  /*bc000*/  STL [R1+0x1650], R12 ;  /* 0x0016500c01007387 */ /* 0x0009e80000100800 */
[----:B------:R-:W-:Y:S04]  /*bc010*/  STL [R1+0x1660], R3 ;  /* 0x0016600301007387 */ /* 0x000fe80000100800 */
[----:B------:R0:W-:Y:S04]  /*bc020*/  STL [R1+0x190], R0 ;  /* 0x0001900001007387 */ /* 0x0001e80000100800 */
[----:B------:R-:W3:Y:S04]  /*bc030*/  LDL.LU R37, [R1+0x750] ;  /* 0x0007500001257983 */ /* 0x000ee80000300800 */
[----:B------:R-:W3:Y:S01]  /*bc040*/  LDL.LU R35, [R1+0x754] ;  /* 0x0007540001237983 */ /* 0x000ee20000300800 */
[----:B----4-:R-:W-:Y:S01]  /*bc050*/  F2FP.SATFINITE.E5M2.F32.PACK_AB_MERGE_C R12, R45, R46, RZ ;  /* 0x0000002e2d0c723e */ /* 0x010fe200048060ff */
[----:B0-----:R-:W-:Y:S01]  /*bc060*/  VIADD R0, R0, UR23 ;  /* 0x0000001700007c36 */ /* 0x001fe20008000000 */
[----:B------:R-:W0:Y:S03]  /*bc070*/  LDCU UR23, c[0x0][0x3b8] ;  /* 0x00007700ff1777ac */ /* 0x000e260008000800 */
[----:B------:R4:W-:Y:S01]  /*bc080*/  STL [R1+0x1664], R12 ;  /* 0x0016640c01007387 */ /* 0x0009e20000100800 */
[----:B------:R-:W-:-:S05]  /*bc090*/  F2FP.SATFINITE.E5M2.F32.PACK_AB_MERGE_C R3, R43, R44, RZ ;  /* 0x0000002c2b03723e */ /* 0x000fca00048060ff */
[----:B------:R0:W-:Y:S01]  /*bc0a0*/  STL [R1+0x1658], R3 ;  /* 0x0016580301007387 */ /* 0x0001e20000100800 */
[----:B----4-:R-:W-:-:S03]  /*bc0b0*/  F2FP.SATFINITE.E5M2.F32.PACK_AB_MERGE_C R12, R36, R39, RZ ;  /* 0x00000027240c723e */ /* 0x010fc600048060ff */
[----:B------:R4:W-:Y:S04]  /*bc0c0*/  STL [R1+0x188], R0 ;  /* 0x0001880001007387 */ /* 0x0009e80000100800 */
[----:B------:R-:W-:Y:S01]  /*bc0d0*/  STL [R1+0x165c], R12 ;  /* 0x00165c0c01007387 */ /* 0x000fe20000100800 */
[----:B0-----:R-:W-:-:S03]  /*bc0e0*/  F2FP.SATFINITE.E5M2.F32.PACK_AB_MERGE_C R3, R33, R34, RZ ;  /* 0x000000222103723e */ /* 0x001fc600048060ff */
[----:B------:R-:W3:Y:S01]  /*bc0f0*/  LDL.LU R39, [R1+0x758] ;  /* 0x0007580001277983 */ /* 0x000ee20000300800 */
[----:B----4-:R-:W-:Y:S01]  /*bc100*/  VIADD R0, R0, UR41 ;  /* 0x0000002900007c36 */ /* 0x010fe20008000000 */
[----:B------:R-:W0:Y:S02]  /*bc110*/  LDCU UR41, c[0x0][0x3b8] ;  /* 0x00007700ff2977ac */ /* 0x000e240008000800 */
[----:B------:R-:W-:Y:S04]  /*bc120*/  STL [R1+0x1630], R3 ;  /* 0x0016300301007387 */ /* 0x000fe80000100800 */
[----:B------:R-:W4:Y:S04]  /*bc130*/  LDL.LU R36, [R1+0x75c] ;  /* 0x00075c0001247983 */ /* 0x000f280000300800 */
[----:B------:R-:W4:Y:S04]  /*bc140*/  LDL.LU R34, [R1+0x740] ;  /* 0x0007400001227983 */ /* 0x000f280000300800 */
[----:B------:R0:W-:Y:S04]  /*bc150*/  STL [R1+0x17c], R0 ;  /* 0x00017c0001007387 */ /* 0x0001e80000100800 */
[----:B------:R-:W4:Y:S01]  /*bc160*/  LDL.LU R33, [R1+0x744] ;  /* 0x0007440001217983 */ /* 0x000f220000300800 */
[----:B0-----:R-:W-:Y:S01]  /*bc170*/  VIADD R0, R0, UR42 ;  /* 0x0000002a00007c36 */ /* 0x001fe20008000000 */
[----:B------:R-:W0:Y:S01]  /*bc180*/  LDCU UR42, c[0x0][0x3b8] ;  /* 0x00007700ff2a77ac */ /* 0x000e220008000800 */
[----:B--2---:R-:W-:-:S05]  /*bc190*/  F2FP.SATFINITE.E5M2.F32.PACK_AB_MERGE_C R12, R41, R42, RZ ;  /* 0x0000002a290c723e */ /* 0x004fca00048060ff */
[----:B------:R-:W-:Y:S01]  /*bc1a0*/  STL [R1+0x1654], R12 ;  /* 0x0016540c01007387 */ /* 0x000fe20000100800 */
[----:B---3--:R-:W-:-:S05]  /*bc1b0*/  F2FP.SATFINITE.E5M2.F32.PACK_AB_MERGE_C R3, R38, R40, RZ ;  /* 0x000000282603723e */ /* 0x008fca00048060ff */
[----:B------:R2:W-:Y:S04]  /*bc1c0*/  STL [R1+0x1604], R3 ;  /* 0x0016040301007387 */ /* 0x0005e80000100800 */
[----:B------:R-:W3:Y:S01]  /*bc1d0*/  LDL.LU R59, [R1+0x748] ;  /* 0x00074800013b7983 */ /* 0x000ee20000300800 */
[----:B--2---:R-:W-:-:S03]  /*bc1e0*/  F2FP.SATFINITE.E5M2.F32.PACK_AB_MERGE_C R3, R31, R32, RZ ;  /* 0x000000201f03723e */ /* 0x004fc600048060ff */
[----:B------:R2:W-:Y:S04]  /*bc1f0*/  STL [R1+0x16c], R0 ;  /* 0x00016c0001007387 */ /* 0x0005e80000100800 */
[----:B------:R0:W-:Y:S04]  /*bc200*/  STL [R1+0x1600], R3 ;  /* 0x0016000301007387 */ /* 0x0001e80000100800 */
[----:B------:R-:W3:Y:S01]  /*bc210*/  LDL.LU R47, [R1+0x74c] ;  /* 0x00074c00012f7983 */ /* 0x000ee20000300800 */
[----:B--2---:R-:W-:Y:S01]  /*bc220*/  VIADD R0, R0, UR43 ;  /* 0x0000002b00007c36 */ /* 0x004fe20008000000 */
[----:B------:R-:W2:Y:S02]  /*bc230*/  LDCU UR43, c[0x0][0x3b8] ;  /* 0x00007700ff2b77ac */ /* 0x000ea40008000800 */
[----:B------:R-:W2:Y:S04]  /*bc240*/  LDL.LU R32, [R1+0x730] ;  /* 0x0007300001207983 */ /* 0x000ea80000300800 */
[----:B------:R-:W2:Y:S01]  /*bc250*/  LDL.LU R31, [R1+0x734] ;  /* 0x00073400011f7983 */ /* 0x000ea20000300800 */
[----:B0-----:R-:W-:-:S05]  /*bc260*/  F2FP.SATFINITE.E5M2.F32.PACK_AB_MERGE_C R3, R35, R37, RZ ;  /* 0x000000252303723e */ /* 0x001fca00048060ff */
        /* <DEDUP_REMOVED lines=15> */
[----:B------:R-:W4:Y:S04]  /*bc360*/  LDL.LU R42, [R1+0x718] ;  /* 0x00071800012a7983 */ /* 0x000f280000300800 */
[----:B------:R-:W-:Y:S04]  /*bc370*/  STL [R1+0x15a4], R3 ;  /* 0x0015a40301007387 */ /* 0x000fe80000100800 */
[----:B------:R-:W4:Y:S04]  /*bc380*/  LDL.LU R41, [R1+0x71c] ;  /* 0x00071c0001297983 */ /* 0x000f280000300800 */
[----:B------:R-:W4:Y:S04]  /*bc390*/  LDL.LU R39, [R1+0x700] ;  /* 0x0007000001277983 */ /* 0x000f280000300800 */
[----:B------:R0:W-:Y:S04]  /*bc3a0*/  STL [R1+0x158], R0 ;  /* 0x0001580001007387 */ /* 0x0001e80000100800 */
[----:B------:R-:W4:Y:S04]  /*bc3b0*/  LDL.LU R36, [R1+0x704] ;  /* 0x0007040001247983 */ /* 0x000f280000300800 */
[----:B------:R-:W4:Y:S04]  /*bc3c0*/  LDL.LU R34, [R1+0x708] ;  /* 0x0007080001227983 */ /* 0x000f280000300800 */
[----:B------:R-:W4:Y:S01]  /*bc3d0*/  LDL.LU R33, [R1+0x70c] ;  /* 0x00070c0001217983 */ /* 0x000f220000300800 */
[----:B0-----:R-:W-:Y:S01]  /*bc3e0*/  VIADD R0, R0, UR16 ;  /* 0x0000001000007c36 */ /* 0x001fe20008000000 */
[----:B------:R-:W0:Y:S01]  /*bc3f0*/  LDCU UR16, c[0x0][0x3b8] ;  /* 0x00007700ff1077ac */ /* 0x000e220008000800 */
[----:B---3--:R-:W-:-:S02]  /*bc400*/  F2FP.SATFINITE.E5M2.F32.PACK_AB_MERGE_C R12, R47, R59, RZ ;  /* 0x0000003b2f0c723e */ /* 0x008fc400048060ff */
[----:B--2---:R-:W-:-:S03]  /*bc410*/  F2FP.SATFINITE.E5M2.F32.PACK_AB_MERGE_C R3, R31, R32, RZ ;  /* 0x000000201f03723e */ /* 0x004fc600048060ff */
[----:B------:R-:W-:Y:S01]  /*bc420*/  STL [R1+0x15c0], R12 ;  /* 0x0015c00c01007387 */ /* 0x000fe20000100800 */
[----:B------:R-:W-:-:S03]  /*bc430*/  IMAD.MOV.U32 R32, RZ, RZ, R30 ;  /* 0x000000ffff207224 */ /* 0x000fc600078e001e */
[----:B------:R-:W-:Y:S04]  /*bc440*/  STL [R1+0x1590], R3 ;  /* 0x0015900301007387 */ /* 0x000fe80000100800 */
[----:B------:R2:W-:Y:S04]  /*bc450*/  STL [R1+0x148], R0 ;  /* 0x0001480001007387 */ /* 0x0005e80000100800 */
[----:B------:R-:W3:Y:S04]  /*bc460*/  LDL.LU R31, [R1+0x6f0] ;  /* 0x0006f000011f7983 */ /* 0x000ee80000300800 */
[----:B------:R-:W3:Y:S01]  /*bc470*/  LDL.LU R30, [R1+0x6f4] ;  /* 0x0006f400011e7983 */ /* 0x000ee20000300800 */
[----:B--2---:R-:W-:Y:S01]  /*bc480*/  VIADD R0, R0, UR45 ;  /* 0x0000002d00007c36 */ /* 0x004fe20008000000 */
[----:B------:R-:W2:Y:S01]  /*bc490*/  LDCU UR45, c[0x0][0x3b8] ;  /* 0x00007700ff2d77ac */ /* 0x000ea20008000800 */
[----:B------:R-:W-:-:S05]  /*bc4a0*/  F2FP.SATFINITE.E5M2.F32.PACK_AB_MERGE_C R12, R45, R46, RZ ;  /* 0x0000002e2d0c723e */ /* 0x000fca00048060ff */
[----:B------:R0:W-:Y:S01]  /*bc4b0*/  STL [R1+0x158c], R12 ;  /* 0x00158c0c01007387 */ /* 0x0001e20000100800 */
[----:B------:R-:W-:-:S05]  /*bc4c0*/  F2FP.SATFINITE.E5M2.F32.PACK_AB_MERGE_C R3, R43, R44, RZ ;  /* 0x0000002c2b03723e */ /* 0x000fca00048060ff */
[----:B------:R1:W-:Y:S01]  /*bc4d0*/  STL [R1+0x1564], R3 ;  /* 0x0015640301007387 */ /* 0x0003e20000100800 */
[----:B0-----:R-:W-:-:S03]  /*bc4e0*/  F2FP.SATFINITE.E5M2.F32.PACK_AB_MERGE_C R12, R38, R40, RZ ;  /* 0x00000028260c723e */ /* 0x001fc600048060ff */
[----:B------:R0:W-:Y:S04]  /*bc4f0*/  STL [R1+0x140], R0 ;  /* 0x0001400001007387 */ /* 0x0001e80000100800 */
[----:B------:R4:W-:Y:S01]  /*bc500*/  STL [R1+0x1560], R12 ;  /* 0x0015600c01007387 */ /* 0x0009e20000100800 */
[----:B-1----:R-:W-:-:S03]  /*bc510*/  F2FP.SATFINITE.E5M2.F32.PACK_AB_MERGE_C R3, R35, R37, RZ ;  /* 0x000000252303723e */ /* 0x002fc600048060ff */
[----:B------:R-:W2:Y:S01]  /*bc520*/  LDL.LU R40, [R1+0x6f8] ;  /* 0x0006f80001287983 */ /* 0x000ea20000300800 */
[----:B0-----:R-:W-:Y:S01]  /*bc530*/  VIADD R0, R0, UR46 ;  /* 0x0000002e00007c36 */ /* 0x001fe20008000000 */
[----:B------:R-:W0:Y:S02]  /*bc540*/  LDCU UR46, c[0x0][0x3b8] ;  /* 0x00007700ff2e77ac */ /* 0x000e240008000800 */
[----:B------:R1:W-:Y:S04]  /*bc550*/  STL [R1+0x152c], R3 ;  /* 0x00152c0301007387 */ /* 0x0003e80000100800 */
[----:B------:R-:W2:Y:S04]  /*bc560*/  LDL.LU R38, [R1+0x6fc] ;  /* 0x0006fc0001267983 */ /* 0x000ea80000300800 */
[----:B------:R-:W2:Y:S04]  /*bc570*/  LDL.LU R37, [R1+0x6e0] ;  /* 0x0006e00001257983 */ /* 0x000ea80000300800 */
[----:B------:R0:W-:Y:S04]  /*bc580*/  STL [R1+0x134], R0 ;  /* 0x0001340001007387 */ /* 0x0001e80000100800 */
[----:B------:R-:W2:Y:S01]  /*bc590*/  LDL.LU R35, [R1+0x6e4] ;  /* 0x0006e40001237983 */ /* 0x000ea20000300800 */
[----:B----4-:R-:W-:-:S05]  /*bc5a0*/  F2FP.SATFINITE.E5M2.F32.PACK_AB_MERGE_C R12, R41, R42, RZ ;  /* 0x0000002a290c723e */ /* 0x010fca00048060ff */
[----:B------:R-:W-:Y:S01]  /*bc5b0*/  STL [R1+0x1534], R12 ;  /* 0x0015340c01007387 */ /* 0x000fe20000100800 */
[----:B-1----:R-:W-:Y:S01]  /*bc5c0*/  F2FP.SATFINITE.E5M2.F32.PACK_AB_MERGE_C R3, R36, R39, RZ ;  /* 0x000000272403723e */ /* 0x002fe200048060ff */
[----:B0-----:R-:W-:Y:S01]  /*bc5d0*/  VIADD R0, R0, UR47 ;  /* 0x0000002f00007c36 */ /* 0x001fe20008000000 */
[----:B------:R-:W0:Y:S03]  /*bc5e0*/  LDCU UR47, c[0x0][0x3b8] ;  /* 0x00007700ff2f77ac */ /* 0x000e260008000800 */
[----:B------:R1:W-:Y:S04]  /*bc5f0*/  STL [R1+0x1500], R3 ;  /* 0x0015000301007387 */ /* 0x0003e80000100800 */
[----:B------:R-:W4:Y:S01]  /*bc600*/  LDL.LU R59, [R1+0x6e8] ;  /* 0x0006e800013b7983 */ /* 0x000f220000300800 */
[----:B-1----:R-:W-:-:S03]  /*bc610*/  F2FP.SATFINITE.E5M2.F32.PACK_AB_MERGE_C R3, R33, R34, RZ ;  /* 0x000000222103723e */ /* 0x002fc600048060ff */
[----:B------:R1:W-:Y:S04]  /*bc620*/  STL [R1+0x124], R0 ;  /* 0x0001240001007387 */ /* 0x0003e80000100800 */
[----:B------:R3:W-:Y:S04]  /*bc630*/  STL [R1+0x1504], R3 ;  /* 0x0015040301007387 */ /* 0x0007e80000100800 */
[----:B------:R-:W4:Y:S04]  /*bc640*/  LDL.LU R47, [R1+0x6ec] ;  /* 0x0006ec00012f7983 */ /* 0x000f280000300800 */
[----:B------:R-:W4:Y:S04]  /*bc650*/  LDL.LU R36, [R1+0x6d0] ;  /* 0x0006d00001247983 */ /* 0x000f280000300800 */
[----:B------:R-:W4:Y:S01]  /*bc660*/  LDL.LU R34, [R1+0x6d4] ;  /* 0x0006d40001227983 */ /* 0x000f220000300800 */
[----:B-1----:R-:W-:Y:S01]  /*bc670*/  VIADD R0, R0, UR57 ;  /* 0x0000003900007c36 */ /* 0x002fe20008000000 */
[----:B------:R-:W1:Y:S01]  /*bc680*/  LDCU UR57, c[0x0][0x3b8] ;  /* 0x00007700ff3977ac */ /* 0x000e620008000800 */
[----:B------:R-:W-:-:S02]  /*bc690*/  IMAD.MOV.U32 R33, RZ, RZ, R32 ;  /* 0x000000ffff217224 */ /* 0x000fc400078e0020 */
[----:B------:R-:W-:Y:S01]  /*bc6a0*/  IMAD.MOV.U32 R32, RZ, RZ, R8 ;  /* 0x000000ffff207224 */ /* 0x000fe200078e0008 */
[----:B---3--:R-:W-:-:S05]  /*bc6b0*/  F2FP.SATFINITE.E5M2.F32.PACK_AB_MERGE_C R3, R30, R31, RZ ;  /* 0x0000001f1e03723e */ /* 0x008fca00048060ff */
[----:B------:R3:W-:Y:S04]  /*bc6c0*/  STL [R1+0x14e0], R3 ;  /* 0x0014e00301007387 */ /* 0x0007e80000100800 */
[----:B------:R-:W4:Y:S04]  /*bc6d0*/  LDL.LU R46, [R1+0x6d8] ;  /* 0x0006d800012e7983 */ /* 0x000f280000300800 */
[----:B------:R0:W-:Y:S04]  /*bc6e0*/  STL [R1+0x11c], R0 ;  /* 0x00011c0001007387 */ /* 0x0001e80000100800 */
        /* <DEDUP_REMOVED lines=9> */
[----:B------:R-:W4:Y:S01]  /*bc780*/  LDL.LU R42, [R1+0x6b8] ;  /* 0x0006b800012a7983 */ /* 0x000f220000300800 */
[----:B--2---:R-:W-:-:S05]  /*bc790*/  F2FP.SATFINITE.E5M2.F32.PACK_AB_MERGE_C R12, R38, R40, RZ ;  /* 0x00000028260c723e */ /* 0x004fca00048060ff */
[----:B------:R4:W-:Y:S04]  /*bc7a0*/  STL [R1+0x14f4], R12 ;  /* 0x0014f40c01007387 */ /* 0x0009e80000100800 */
[----:B------:R-:W2:Y:S01]  /*bc7b0*/  LDL.LU R41, [R1+0x6bc] ;  /* 0x0006bc0001297983 */ /* 0x000ea20000300800 */
[----:B---3--:R-:W-:-:S05]  /*bc7c0*/  F2FP.SATFINITE.E5M2.F32.PACK_AB_MERGE_C R3, R35, R37, RZ ;  /* 0x000000252303723e */ /* 0x008fca00048060ff */
[----:B------:R-:W-:Y:S04]  /*bc7d0*/  STL [R1+0x14cc], R3 ;  /* 0x0014cc0301007387 */ /* 0x000fe80000100800 */
[----:B------:R-:W3:Y:S04]  /*bc7e0*/  LDL.LU R40, [R1+0x6a0] ;  /* 0x0006a00001287983 */ /* 0x000ee80000300800 */
[----:B------:R-:W3:Y:S01]  /*bc7f0*/  LDL.LU R38, [R1+0x6a4] ;  /* 0x0006a40001267983 */ /* 0x000ee20000300800 */
[----:B0-----:R-:W-:Y:S01]  /*bc800*/  VIADD R0, R0, UR56 ;  /* 0x0000003800007c36 */ /* 0x001fe20008000000 */
[----:B------:R-:W0:Y:S02]  /*bc810*/  LDCU UR56, c[0x0][0x3b8] ;  /* 0x00007700ff3877ac */ /* 0x000e240008000800 */
[----:B------:R-:W3:Y:S04]  /*bc820*/  LDL.LU R37, [R1+0x6a8] ;  /* 0x0006a80001257983 */ /* 0x000ee80000300800 */
[----:B------:R-:W3:Y:S04]  /*bc830*/  LDL.LU R35, [R1+0x6ac] ;  /* 0x0006ac0001237983 */ /* 0x000ee80000300800 */
[----:B------:R0:W-:Y:S01]  /*bc840*/  STL [R1+0x110], R0 ;  /* 0x0001100001007387 */ /* 0x0001e20000100800 */
[----:B----4-:R-:W-:Y:S01]  /*bc850*/  F2FP.SATFINITE.E5M2.F32.PACK_AB_MERGE_C R12, R47, R59, RZ ;  /* 0x0000003b2f0c723e */ /* 0x010fe200048060ff */
[----:B0-----:R-:W-:Y:S01]  /*bc860*/  VIADD R0, R0, UR58 ;  /* 0x0000003a00007c36 */ /* 0x001fe20008000000 */
[----:B------:R-:W0:Y:S01]  /*bc870*/  LDCU UR58, c[0x0][0x3b8] ;  /* 0x00007700ff3a77ac */ /* 0x000e220008000800 */
[----:B------:R-:W-:-:S02]  /*bc880*/  F2FP.SATFINITE.E5M2.F32.PACK_AB_MERGE_C R3, R34, R36, RZ ;  /* 0x000000242203723e */ /* 0x000fc400048060ff */
[----:B------:R-:W-:Y:S01]  /*bc890*/  STL [R1+0x14c8], R12 ;  /* 0x0014c80c01007387 */ /* 0x000fe20000100800 */
[----:B------:R-:W-:-:S03]  /*bc8a0*/  IMAD.MOV.U32 R34, RZ, RZ, R28 ;  /* 0x000000ffff227224 */ /* 0x000fc600078e001c */
[----:B------:R-:W-:Y:S04]  /*bc8b0*/  STL [R1+0x14b0], R3 ;  /* 0x0014b00301007387 */ /* 0x000fe80000100800 */
[----:B------:R4:W-:Y:S04]  /*bc8c0*/  STL [R1+0x100], R0 ;  /* 0x0001000001007387 */ /* 0x0009e80000100800 */
[----:B------:R-:W3:Y:S04]  /*bc8d0*/  LDL.LU R36, [R1+0x9e0] ;  /* 0x0009e00001247983 */ /* 0x000ee80000300800 */
[----:B------:R-:W3:Y:S01]  /*bc8e0*/  LDL.LU R28, [R1+0x9e4] ;  /* 0x0009e400011c7983 */ /* 0x000ee20000300800 */
[----:B----4-:R-:W-:Y:S01]  /*bc8f0*/  VIADD R0, R0, UR51 ;  /* 0x0000003300007c36 */ /* 0x010fe20008000000 */
[----:B------:R-:W4:Y:S01]  /*bc900*/  LDCU UR51, c[0x0][0x3b8] ;  /* 0x00007700ff3377ac */ /* 0x000f220008000800 */
[----:B------:R-:W-:-:S05]  /*bc910*/  F2FP.SATFINITE.E5M2.F32.PACK_AB_MERGE_C R12, R45, R46, RZ ;  /* 0x0000002e2d0c723e */ /* 0x000fca00048060ff */
[----:B------:R0:W-:Y:S01]  /*bc920*/  STL [R1+0x14b8], R12 ;  /* 0x0014b80c01007387 */ /* 0x0001e20000100800 */
[----:B------:R-:W-:-:S05]  /*bc930*/  F2FP.SATFINITE.E5M2.F32.PACK_AB_MERGE_C R3, R43, R44, RZ ;  /* 0x0000002c2b03723e */ /* 0x000fca00048060ff */
[----:B------:R1:W-:Y:S01]  /*bc940*/  STL [R1+0x149c], R3 ;  /* 0x00149c0301007387 */ /* 0x0003e20000100800 */
[----:B0-----:R-:W-:-:S03]  /*bc950*/  F2FP.SATFINITE.E5M2.F32.PACK_AB_MERGE_C R12, R29, R39, RZ ;  /* 0x000000271d0c723e */ /* 0x001fc600048060ff */
[----:B------:R0:W-:Y:S04]  /*bc960*/  STL [R1+0xfc], R0 ;  /* 0x0000fc0001007387 */ /* 0x0001e80000100800 */
[----:B------:R-:W4:Y:S01]  /*bc970*/  LDL.LU R39, [R1+0x9e8] ;  /* 0x0009e80001277983 */ /* 0x000f220000300800 */
[----:B-1----:R-:W-:-:S03]  /*bc980*/  F2FP.SATFINITE.E5M2.F32.PACK_AB_MERGE_C R3, R8, R9, RZ ;  /* 0x000000090803723e */ /* 0x002fc600048060ff */
[----:B------:R2:W-:Y:S01]  /*bc990*/  STL [R1+0x14a0], R12 ;  /* 0x0014a00c01007387 */ /* 0x0005e20000100800 */
[----:B0-----:R-:W-:Y:S01]  /*bc9a0*/  VIADD R0, R0, UR50 ;  /* 0x0000003200007c36 */ /* 0x001fe20008000000 */
[----:B------:R-:W0:Y:S02]  /*bc9b0*/  LDCU UR50, c[0x0][0x3b8] ;  /* 0x00007700ff3277ac */ /* 0x000e240008000800 */
[----:B------:R-:W4:Y:S04]  /*bc9c0*/  LDL.LU R29, [R1+0x9ec] ;  /* 0x0009ec00011d7983 */ /* 0x000f280000300800 */
[----:B------:R3:W-:Y:S04]  /*bc9d0*/  STL [R1+0x1490], R3 ;  /* 0x0014900301007387 */ /* 0x0007e80000100800 */
[----:B------:R-:W4:Y:S01]  /*bc9e0*/  LDL.LU R9, [R1+0xa90] ;  /* 0x000a900001097983 */ /* 0x000f220000300800 */
[----:B--2---:R-:W-:-:S03]  /*bc9f0*/  F2FP.SATFINITE.E5M2.F32.PACK_AB_MERGE_C R12, R41, R42, RZ ;  /* 0x0000002a290c723e */ /* 0x004fc600048060ff */
[----:B------:R-:W2:Y:S04]  /*bca00*/  LDL.LU R8, [R1+0xa94] ;  /* 0x000a940001087983 */ /* 0x000ea80000300800 */
[----:B------:R1:W-:Y:S04]  /*bca10*/  STL [R1+0xf8], R0 ;  /* 0x0000f80001007387 */ /* 0x0003e80000100800 */
[----:B------:R-:W-:Y:S01]  /*bca20*/  STL [R1+0x148c], R12 ;  /* 0x00148c0c01007387 */ /* 0x000fe20000100800 */
[----:B---3--:R-:W-:Y:S01]  /*bca30*/  F2FP.SATFINITE.E5M2.F32.PACK_AB_MERGE_C R3, R38, R40, RZ ;  /* 0x000000282603723e */ /* 0x008fe200048060ff */
[----:B-1----:R-:W-:Y:S01]  /*bca40*/  VIADD R0, R0, UR59 ;  /* 0x0000003b00007c36 */ /* 0x002fe20008000000 */
[----:B------:R-:W1:Y:S03]  /*bca50*/  LDCU UR59, c[0x0][0x3b8] ;  /* 0x00007700ff3b77ac */ /* 0x000e660008000800 */
[----:B------:R3:W-:Y:S04]  /*bca60*/  STL [R1+0x1480], R3 ;  /* 0x0014800301007387 */ /* 0x0007e80000100800 */
[----:B------:R-:W2:Y:S01]  /*bca70*/  LDL.LU R46, [R1+0xa98] ;  /* 0x000a9800012e7983 */ /* 0x000ea20000300800 */
[----:B---3--:R-:W-:-:S03]  /*bca80*/  F2FP.SATFINITE.E5M2.F32.PACK_AB_MERGE_C R3, R35, R37, RZ ;  /* 0x000000252303723e */ /* 0x008fc600048060ff */
[----:B------:R-:W-:Y:S04]  /*bca90*/  STL [R1+0xf4], R0 ;  /* 0x0000f40001007387 */ /* 0x000fe80000100800 */
[----:B------:R3:W-:Y:S04]  /*bcaa0*/  STL [R1+0x1478], R3 ;  /* 0x0014780301007387 */ /* 0x0007e80000100800 */
[----:B------:R-:W2:Y:S04]  /*bcab0*/  LDL.LU R45, [R1+0xa9c] ;  /* 0x000a9c00012d7983 */ /* 0x000ea80000300800 */
[----:B------:R-:W2:Y:S04]  /*bcac0*/  LDL.LU R38, [R1+0xa80] ;  /* 0x000a800001267983 */ /* 0x000ea80000300800 */
[----:B------:R-:W2:Y:S01]  /*bcad0*/  LDL.LU R35, [R1+0xa84] ;  /* 0x000a840001237983 */ /* 0x000ea20000300800 */
[----:B---3--:R-:W-:-:S05]  /*bcae0*/  F2FP.SATFINITE.E5M2.F32.PACK_AB_MERGE_C R3, R28, R36, RZ ;  /* 0x000000241c03723e */ /* 0x008fca00048060ff */
[----:B------:R4:W-:Y:S04]  /*bcaf0*/  STL [R1+0x1464], R3 ;  /* 0x0014640301007387 */ /* 0x0009e80000100800 */
        /* <DEDUP_REMOVED lines=8> */
[----:B------:R-:W3:Y:S01]  /*bcb80*/  LDL.LU R32, [R1+0xa64] ;  /* 0x000a640001207983 */ /* 0x000ee20000300800 */
[----:B------:R-:W-:Y:S01]  /*bcb90*/  VIADD R28, R0, UR60 ;  /* 0x0000003c001c7c36 */ /* 0x000fe20008000000 */
[----:B------:R-:W0:Y:S02]  /*bcba0*/  LDCU UR60, c[0x0][0x3b8] ;  /* 0x00007700ff3c77ac */ /* 0x000e240008000800 */
[----:B------:R-:W3:Y:S01]  /*bcbb0*/  LDL.LU R41, [R1+0xa68] ;  /* 0x000a680001297983 */ /* 0x000ee20000300800 */
[----:B----4-:R-:W-:-:S05]  /*bcbc0*/  F2FP.SATFINITE.E5M2.F32.PACK_AB_MERGE_C R3, R29, R39, RZ ;  /* 0x000000271d03723e */ /* 0x010fca00048060ff */
[----:B------:R-:W-:Y:S04]  /*bcbd0*/  STL [R1+0x1470], R3 ;  /* 0x0014700301007387 */ /* 0x000fe80000100800 */
[----:B------:R-:W4:Y:S01]  /*bcbe0*/  LDL.LU R40, [R1+0xa6c] ;  /* 0x000a6c0001287983 */ /* 0x000f220000300800 */
[----:B--2---:R-:W-:-:S05]  /*bcbf0*/  F2FP.SATFINITE.E5M2.F32.PACK_AB_MERGE_C R0, R8, R9, RZ ;  /* 0x000000090800723e */ /* 0x004fca00048060ff */
[----:B------:R2:W-:Y:S04]  /*bcc00*/  STL [R1+0x1448], R0 ;  /* 0x0014480001007387 */ /* 0x0005e80000100800 */
[----:B------:R-:W4:Y:S04]  /*bcc10*/  LDL.LU R39, [R1+0xa50] ;  /* 0x000a500001277983 */ /* 0x000f280000300800 */
[----:B------:R-:W4:Y:S01]  /*bcc20*/  LDL.LU R29, [R1+0xa54] ;  /* 0x000a5400011d7983 */ /* 0x000f220000300800 */
[----:B--2---:R-:W-:Y:S01]  /*bcc30*/  VIADD R0, R28, UR61 ;  /* 0x0000003d1c007c36 */ /* 0x004fe20008000000 */
[----:B------:R-:W2:Y:S04]  /*bcc40*/  LDCU UR61, c[0x0][0x3b8] ;  /* 0x00007700ff3d77ac */ /* 0x000ea80008000800 */
[----:B------:R0:W-:Y:S01]  /*bcc50*/  STL [R1+0xf0], R0 ;  /* 0x0000f00001007387 */ /* 0x0001e20000100800 */
[----:B------:R-:W-:-:S02]  /*bcc60*/  F2FP.SATFINITE.E5M2.F32.PACK_AB_MERGE_C R12, R45, R46, RZ ;  /* 0x0000002e2d0c723e */ /* 0x000fc400048060ff */
[----:B------:R-:W-:-:S03]  /*bcc70*/  F2FP.SATFINITE.E5M2.F32.PACK_AB_MERGE_C R3, R35, R38, RZ ;  /* 0x000000262303723e */ /* 0x000fc600048060ff */
[----:B------:R3:W-:Y:S01]  /*bcc80*/  STL [R1+0x1454], R12 ;  /* 0x0014540c01007387 */ /* 0x0007e20000100800 */
[----:B------:R-:W-:-:S03]  /*bcc90*/  IMAD.MOV.U32 R35, RZ, RZ, R33 ;  /* 0x000000ffff237224 */ /* 0x000fc600078e0021 */
[----:B------:R0:W-:Y:S04]  /*bcca0*/  STL [R1+0x143c], R3 ;  /* 0x00143c0301007387 */ /* 0x0001e80000100800 */
[----:B------:R-:W4:Y:S04]  /*bccb0*/  LDL.LU R46, [R1+0xa58] ;  /* 0x000a5800012e7983 */ /* 0x000f280000300800 */
[----:B------:R-:W4:Y:S04]  /*bccc0*/  LDL.LU R45, [R1+0xa5c] ;  /* 0x000a5c00012d7983 */ /* 0x000f280000300800 */
[----:B------:R-:W4:Y:S04]  /*bccd0*/  LDL.LU R38, [R1+0xa40] ;  /* 0x000a400001267983 */ /* 0x000f280000300800 */
[----:B------:R-:W4:Y:S01]  /*bcce0*/  LDL.LU R33, [R1+0xa44] ;  /* 0x000a440001217983 */ /* 0x000f220000300800 */
[----:B0-----:R-:W-:Y:S01]  /*bccf0*/  VIADD R0, R0, UR62 ;  /* 0x0000003e00007c36 */ /* 0x001fe20008000000 */
[----:B--2---:R-:W-:Y:S01]  /*bcd00*/  MOV.SPILL R9, UR61 ;  /* 0x0000003d00097c02 */ /* 0x004fe20009000f00 */
[----:B------:R-:W0:Y:S01]  /*bcd10*/  LDCU UR62, c[0x0][0x3b8] ;  /* 0x00007700ff3e77ac */ /* 0x000e220008000800 */
[----:B---3--:R-:W-:-:S02]  /*bcd20*/  F2FP.SATFINITE.E5M2.F32.PACK_AB_MERGE_C R12, R59, R60, RZ ;  /* 0x0000003c3b0c723e */ /* 0x008fc400048060ff */
[----:B------:R2:W-:Y:S04]  /*bcd30*/  STL [R1+0xec], R0 ;  /* 0x0000ec0001007387 */ /* 0x0005e80000100800 */
[----:B------:R3:W-:Y:S01]  /*bcd40*/  STL [R1+0x1438], R12 ;  /* 0x0014380c01007387 */ /* 0x0007e20000100800 */
[----:B------:R-:W-:Y:S01]  /*bcd50*/  F2FP.SATFINITE.E5M2.F32.PACK_AB_MERGE_C R3, R44, R47, RZ ;  /* 0x0000002f2c03723e */ /* 0x000fe200048060ff */
[----:B--2---:R-:W-:Y:S01]  /*bcd60*/  VIADD R0, R0, UR63 ;  /* 0x0000003f00007c36 */ /* 0x004fe20008000000 */
[----:B------:R-:W-:-:S03]  /*bcd70*/  MOV.SPILL R8, UR60 ;  /* 0x0000003c00087c02 */ /* 0x000fc60009000f00 */
[----:B------:R2:W-:Y:S01]  /*bcd80*/  STL [R1+0x1430], R3 ;  /* 0x0014300301007387 */ /* 0x0005e20000100800 */
[----:B------:R-:W0:Y:S01]  /*bcd90*/  LDCU.64 UR60, c[0x0][0x398] ;  /* 0x00007300ff3c77ac */ /* 0x000e220008000a00 */
[----:B---3--:R-:W-:Y:S02]  /*bcda0*/  F2FP.SATFINITE.E5M2.F32.PACK_AB_MERGE_C R12, R42, R43, RZ ;  /* 0x0000002b2a0c723e */ /* 0x008fe400048060ff */
[----:B------:R3:W-:Y:S01]  /*bcdb0*/  STL [R1+0xe8], R0 ;  /* 0x0000e80001007387 */ /* 0x0007e20000100800 */
[----:B------:R-:W0:Y:S03]  /*bcdc0*/  LDCU UR63, c[0x0][0x3b8] ;  /* 0x00007700ff3f77ac */ /* 0x000e260008000800 */
[----:B------:R4:W-:Y:S01]  /*bcdd0*/  STL [R1+0x142c], R12 ;  /* 0x00142c0c01007387 */ /* 0x0009e20000100800 */
[----:B--2---:R-:W-:-:S03]  /*bcde0*/  F2FP.SATFINITE.E5M2.F32.PACK_AB_MERGE_C R3, R32, R36, RZ ;  /* 0x000000242003723e */ /* 0x004fc600048060ff */
[----:B------:R-:W2:Y:S04]  /*bcdf0*/  LDL.LU R44, [R1+0xa48] ;  /* 0x000a4800012c7983 */ /* 0x000ea80000300800 */
[----:B------:R0:W-:Y:S04]  /*bce00*/  STL [R1+0x1420], R3 ;  /* 0x0014200301007387 */ /* 0x0001e80000100800 */
[----:B------:R-:W2:Y:S04]  /*bce10*/  LDL.LU R43, [R1+0xa4c] ;  /* 0x000a4c00012b7983 */ /* 0x000ea80000300800 */
[----:B------:R-:W2:Y:S04]  /*bce20*/  LDL.LU R36, [R1+0xad0] ;  /* 0x000ad00001247983 */ /* 0x000ea80000300800 */
[----:B------:R-:W2:Y:S01]  /*bce30*/  LDL.LU R32, [R1+0xad4] ;  /* 0x000ad40001207983 */ /* 0x000ea20000300800 */
[----:B---3--:R-:W-:Y:S01]  /*bce40*/  VIADD R0, R0, UR64 ;  /* 0x0000004000007c36 */ /* 0x008fe20008000000 */
[----:B------:R-:W3:Y:S04]  /*bce50*/  LDCU UR64, c[0x0][0x3b8] ;  /* 0x00007700ff4077ac */ /* 0x000ee80008000800 */
[----:B------:R-:W-:Y:S01]  /*bce60*/  STL [R1+0xe4], R0 ;  /* 0x0000e40001007387 */ /* 0x000fe20000100800 */
[----:B----4-:R-:W-:-:S05]  /*bce70*/  F2FP.SATFINITE.E5M2.F32.PACK_AB_MERGE_C R12, R40, R41, RZ ;  /* 0x00000029280c723e */ /* 0x010fca00048060ff */
[----:B------:R-:W-:Y:S04]  /*bce80*/  STL [R1+0x1404], R12 ;  /* 0x0014040c01007387 */ /* 0x000fe80000100800 */
[----:B------:R-:W4:Y:S01]  /*bce90*/  LDL.LU R42, [R1+0xad8] ;  /* 0x000ad800012a7983 */ /* 0x000f220000300800 */
[----:B0-----:R-:W-:-:S05]  /*bcea0*/  F2FP.SATFINITE.E5M2.F32.PACK_AB_MERGE_C R3, R29, R39, RZ ;  /* 0x000000271d03723e */ /* 0x001fca00048060ff */
[----:B------:R0:W-:Y:S04]  /*bceb0*/  STL [R1+0x13e8], R3 ;  /* 0x0013e80301007387 */ /* 0x0001e80000100800 */
[----:B------:R-:W4:Y:S04]  /*bcec0*/  LDL.LU R41, [R1+0xadc] ;  /* 0x000adc0001297983 */ /* 0x000f280000300800 */
[----:B------:R-:W3:Y:S04]  /*bced0*/  LDL.LU R40, [R1+0x9d0] ;  /* 0x0009d00001287983 */ /* 0x000ee80000300800 */
[----:B------:R-:W3:Y:S01]  /*bcee0*/  LDL.LU R39, [R1+0x9d4] ;  /* 0x0009d40001277983 */ /* 0x000ee20000300800 */
[----:B------:R-:W-:Y:S01]  /*bcef0*/  VIADD R29, R0, UR65 ;  /* 0x00000041001d7c36 */ /* 0x000fe20008000000 */
[----:B------:R-:W0:Y:S02]  /*bcf00*/  LDCU UR65, c[0x0][0x3b8] ;  /* 0x00007700ff4177ac */ /* 0x000e240008000800 */
[----:B0-----:R-:W-:-:S05]  /*bcf10*/  F2FP.SATFINITE.E5M2.F32.PACK_AB_MERGE_C R3, R45, R46, RZ ;  /* 0x0000002e2d03723e */ /* 0x001fca00048060ff */
[----:B------:R2:W-:Y:S01]  /*bcf20*/  STL [R1+0x13ec], R3 ;  /* 0x0013ec0301007387 */ /* 0x0005e20000100800 */
[----:B------:R-:W-:-:S03]  /*bcf30*/  F2FP.SATFINITE.E5M2.F32.PACK_AB_MERGE_C R0, R33, R38, RZ ;  /* 0x000000262100723e */ /* 0x000fc600048060ff */
[----:B------:R-:W3:Y:S01]  /*bcf40*/  LDL.LU R61, [R1+0x9d8] ;  /* 0x0009d800013d7983 */ /* 0x000ee20000300800 */
[----:B------:R-:W-:-:S03]  /*bcf50*/  IMAD.MOV.U32 R33, RZ, RZ, R31 ;  /* 0x000000ffff217224 */ /* 0x000fc600078e001f */
[----:B------:R0:W-:Y:S04]  /*bcf60*/  STL [R1+0x1410], R0 ;  /* 0x0014100001007387 */ /* 0x0001e80000100800 */
[----:B------:R-:W3:Y:S04]  /*bcf70*/  LDL.LU R50, [R1+0x9dc] ;  /* 0x0009dc0001327983 */ /* 0x000ee80000300800 */
[----:B------:R-:W3:Y:S04]  /*bcf80*/  LDL.LU R60, [R1+0x9c0] ;  /* 0x0009c000013c7983 */ /* 0x000ee80000300800 */
[----:B------:R-:W3:Y:S04]  /*bcf90*/  LDL.LU R31, [R1+0x9c4] ;  /* 0x0009c400011f7983 */ /* 0x000ee80000300800 */
[----:B------:R-:W3:Y:S04]  /*bcfa0*/  LDL.LU R59, [R1+0x9c8] ;  /* 0x0009c800013b7983 */ /* 0x000ee80000300800 */
[----:B------:R-:W3:Y:S04]  /*bcfb0*/  LDL.LU R47, [R1+0x9cc] ;  /* 0x0009cc00012f7983 */ /* 0x000ee80000300800 */
[----:B------:R-:W3:Y:S04]  /*bcfc0*/  LDL.LU R46, [R1+0x9b0] ;  /* 0x0009b000012e7983 */ /* 0x000ee80000300800 */
[----:B------:R-:W3:Y:S01]  /*bcfd0*/  LDL.LU R45, [R1+0x9b4] ;  /* 0x0009b400012d7983 */ /* 0x000ee20000300800 */
[----:B--2---:R-:W-:-:S03]  /*bcfe0*/  F2FP.SATFINITE.E5M2.F32.PACK_AB_MERGE_C R3, R43, R44, RZ ;  /* 0x0000002c2b03723e */ /* 0x004fc600048060ff */
[----:B------:R-:W2:Y:S01]  /*bcff0*/  LDL.LU R44, [R1+0x9b8] ;  /* 0x0009b800012c7983 */ /* 0x000ea20000300800 */
[----:B0-----:R-:W-:-:S03]  /*bd000*/  F2FP.SATFINITE.E5M2.F32.PACK_AB_MERGE_C R0, R32, R36, RZ ;  /* 0x000000242000723e */ /* 0x001fc600048060ff */
[----:B------:R-:W-:Y:S04]  /*bd010*/  STL [R1+0x13d8], R3 ;  /* 0x0013d80301007387 */ /* 0x000fe80000100800 */
[----:B------:R-:W2:Y:S04]  /*bd020*/  LDL.LU R43, [R1+0x9bc] ;  /* 0x0009bc00012b7983 */ /* 0x000ea80000300800 */
[----:B------:R0:W-:Y:S04]  /*bd030*/  STL [R1+0x140c], R0 ;  /* 0x00140c0001007387 */ /* 0x0001e80000100800 */
[----:B------:R-:W2:Y:S04]  /*bd040*/  LDL.LU R36, [R1+0x9a0] ;  /* 0x0009a00001247983 */ /* 0x000ea80000300800 */
[----:B------:R-:W2:Y:S01]  /*bd050*/  LDL.LU R32, [R1+0x9a4] ;  /* 0x0009a40001207983 */ /* 0x000ea20000300800 */
[----:B------:R-:W-:-:S02]  /*bd060*/  IMAD.MOV.U32 R38, RZ, RZ, R37 ;  /* 0x000000ffff267224 */ /* 0x000fc400078e0025 */
[----:B------:R-:W-:Y:S02]  /*bd070*/  IMAD.MOV.U32 R37, RZ, RZ, R30 ;  /* 0x000000ffff257224 */ /* 0x000fe400078e001e */
[----:B------:R-:W-:Y:S01]  /*bd080*/  VIADD R30, R29, UR66 ;  /* 0x000000421d1e7c36 */ /* 0x000fe20008000000 */
[----:B------:R-:W1:Y:S03]  /*bd090*/  LDCU UR66, c[0x0][0x3b8] ;  /* 0x00007700ff4277ac */ /* 0x000e660008000800 */
[----:B0-----:R-:W-:Y:S01]  /*bd0a0*/  VIADD R0, R30, UR52 ;  /* 0x000000341e007c36 */ /* 0x001fe20008000000 */
[----:B------:R-:W0:Y:S04]  /*bd0b0*/  LDCU UR52, c[0x0][0x3b8] ;  /* 0x00007700ff3477ac */ /* 0x000e280008000800 */
[----:B------:R1:W-:Y:S02]  /*bd0c0*/  STL [R1+0xe0], R0 ;  /* 0x0000e00001007387 */ /* 0x0003e40000100800 */
[----:B-1----:R-:W-:Y:S01]  /*bd0d0*/  VIADD R0, R0, UR53 ;  /* 0x0000003500007c36 */ /* 0x002fe20008000000 */
[----:B------:R-:W1:Y:S01]  /*bd0e0*/  LDCU UR53, c[0x0][0x3b8] ;  /* 0x00007700ff3577ac */ /* 0x000e620008000800 */
[----:B----4-:R-:W-:-:S02]  /*bd0f0*/  F2FP.SATFINITE.E5M2.F32.PACK_AB_MERGE_C R12, R41, R42, RZ ;  /* 0x0000002a290c723e */ /* 0x010fc400048060ff */
[----:B---3--:R-:W-:-:S03]  /*bd100*/  F2FP.SATFINITE.E5M2.F32.PACK_AB_MERGE_C R3, R39, R40, RZ ;  /* 0x000000282703723e */ /* 0x008fc600048060ff */
[----:B------:R3:W-:Y:S04]  /*bd110*/  STL [R1+0x13cc], R12 ;  /* 0x0013cc0c01007387 */ /* 0x0007e80000100800 */
[----:B------:R4:W-:Y:S04]  /*bd120*/  STL [R1+0x14c4], R3 ;  /* 0x0014c40301007387 */ /* 0x0009e80000100800 */
[----:B------:R-:W-:Y:S04]  /*bd130*/  STL [R1+0xdc], R0 ;  /* 0x0000dc0001007387 */ /* 0x000fe80000100800 */
[----:B------:R-:W2:Y:S04]  /*bd140*/  LDL.LU R42, [R1+0x9a8] ;  /* 0x0009a800012a7983 */ /* 0x000ea80000300800 */
[----:B------:R-:W2:Y:S04]  /*bd150*/  LDL.LU R41, [R1+0x9ac] ;  /* 0x0009ac0001297983 */ /* 0x000ea80000300800 */
[----:B------:R-:W2:Y:S04]  /*bd160*/  LDL.LU R40, [R1+0x990] ;  /* 0x0009900001287983 */ /* 0x000ea80000300800 */
[----:B------:R-:W2:Y:S01]  /*bd170*/  LDL.LU R39, [R1+0x994] ;  /* 0x0009940001277983 */ /* 0x000ea20000300800 */
[----:B---3--:R-:W-:-:S02]  /*bd180*/  F2FP.SATFINITE.E5M2.F32.PACK_AB_MERGE_C R12, R50, R61, RZ ;  /* 0x0000003d320c723e */ /* 0x008fc400048060ff */
[----:B----4-:R-:W-:-:S03]  /*bd190*/  F2FP.SATFINITE.E5M2.F32.PACK_AB_MERGE_C R3, R31, R60, RZ ;  /* 0x0000003c1f03723e */ /* 0x010fc600048060ff */
[----:B------:R-:W-:Y:S01]  /*bd1a0*/  STL [R1+0x14d0], R12 ;  /* 0x0014d00c01007387 */ /* 0x000fe20000100800 */
[----:B------:R-:W-:Y:S01]  /*bd1b0*/  VIADD R31, R0, UR48 ;  /* 0x00000030001f7c36 */ /* 0x000fe20008000000 */
[----:B------:R-:W3:Y:S02]  /*bd1c0*/  LDCU UR48, c[0x0][0x3b8] ;  /* 0x00007700ff3077ac */ /* 0x000ee40008000800 */
[----:B------:R4:W-:Y:S04]  /*bd1d0*/  STL [R1+0x14fc], R3 ;  /* 0x0014fc0301007387 */ /* 0x0009e80000100800 */
[----:B------:R-:W3:Y:S01]  /*bd1e0*/  LDL.LU R60, [R1+0x998] ;  /* 0x00099800013c7983 */ /* 0x000ee20000300800 */
[----:B----4-:R-:W-:Y:S02]  /*bd1f0*/  F2FP.SATFINITE.E5M2.F32.PACK_AB_MERGE_C R3, R47, R59, RZ ;  /* 0x0000003b2f03723e */ /* 0x010fe400048060ff */
[----:B------:R-:W-:-:S03]  /*bd200*/  F2FP.SATFINITE.E5M2.F32.PACK_AB_MERGE_C R0, R45, R46, RZ ;  /* 0x0000002e2d00723e */ /* 0x000fc600048060ff */
[----:B------:R-:W-:Y:S04]  /*bd210*/  STL [R1+0x14f8], R3 ;  /* 0x0014f80301007387 */ /* 0x000fe80000100800 */
[----:B------:R-:W3:Y:S04]  /*bd220*/  LDL.LU R59, [R1+0x99c] ;  /* 0x00099c00013b7983 */ /* 0x000ee80000300800 */
[----:B------:R4:W-:Y:S04]  /*bd230*/  STL [R1+0x1528], R0 ;  /* 0x0015280001007387 */ /* 0x0009e80000100800 */
[----:B------:R-:W3:Y:S04]  /*bd240*/  LDL.LU R47, [R1+0x980] ;  /* 0x00098000012f7983 */ /* 0x000ee80000300800 */
[----:B------:R-:W3:Y:S01]  /*bd250*/  LDL.LU R46, [R1+0x984] ;  /* 0x00098400012e7983 */ /* 0x000ee20000300800 */
[----:B--2---:R-:W-:Y:S01]  /*bd260*/  F2FP.SATFINITE.E5M2.F32.PACK_AB_MERGE_C R12, R43, R44, RZ ;  /* 0x0000002c2b0c723e */ /* 0x004fe200048060ff */
[----:B----4-:R-:W-:Y:S01]  /*bd270*/  VIADD R0, R31, UR49 ;  /* 0x000000311f007c36 */ /* 0x010fe20008000000 */
[----:B------:R-:W2:Y:S01]  /*bd280*/  LDCU UR49, c[0x0][0x3b8] ;  /* 0x00007700ff3177ac */ /* 0x000ea20008000800 */
[----:B------:R-:W-:Y:S04]  /*bd290*/  STL.64 [R1+0x45d0], R30 ;  /* 0x0045d01e01007387 */ /* 0x000fe80000100a00 */
[----:B------:R4:W-:Y:S01]  /*bd2a0*/  STL [R1+0xd8], R0 ;  /* 0x0000d80001007387 */ /* 0x0009e20000100800 */
[----:B------:R-:W-:-:S03]  /*bd2b0*/  F2FP.SATFINITE.E5M2.F32.PACK_AB_MERGE_C R3, R32, R36, RZ ;  /* 0x000000242003723e */ /* 0x000fc600048060ff */
[----:B------:R0:W-:Y:S04]  /*bd2c0*/  STL [R1+0x1524], R12 ;  /* 0x0015240c01007387 */ /* 0x0001e80000100800 */
[----:B------:R-:W2:Y:S01]  /*bd2d0*/  LDL.LU R44, [R1+0x988] ;  /* 0x00098800012c7983 */ /* 0x000ea20000300800 */
[----:B----4-:R-:W-:Y:S01]  /*bd2e0*/  VIADD R0, R0, UR70 ;  /* 0x0000004600007c36 */ /* 0x010fe20008000000 */
[----:B------:R-:W4:Y:S02]  /*bd2f0*/  LDCU UR70, c[0x0][0x3b8] ;  /* 0x00007700ff4677ac */ /* 0x000f240008000800 */
[----:B------:R0:W-:Y:S04]  /*bd300*/  STL [R1+0x1554], R3 ;  /* 0x0015540301007387 */ /* 0x0001e80000100800 */
[----:B------:R-:W2:Y:S04]  /*bd310*/  LDL.LU R43, [R1+0x98c] ;  /* 0x00098c00012b7983 */ /* 0x000ea80000300800 */
[----:B------:R-:W4:Y:S04]  /*bd320*/  LDL.LU R36, [R1+0x970] ;  /* 0x0009700001247983 */ /* 0x000f280000300800 */
[----:B------:R-:W-:Y:S04]  /*bd330*/  STL [R1+0xd4], R0 ;  /* 0x0000d40001007387 */ /* 0x000fe80000100800 */
[----:B------:R-:W4:Y:S04]  /*bd340*/  LDL.LU R32, [R1+0x974] ;  /* 0x0009740001207983 */ /* 0x000f280000300800 */
[----:B------:R-:W4:Y:S01]  /*bd350*/  LDL.LU R51, [R1+0x978] ;  /* 0x0009780001337983 */ /* 0x000f220000300800 */
[----:B0-----:R-:W-:-:S05]  /*bd360*/  F2FP.SATFINITE.E5M2.F32.PACK_AB_MERGE_C R12, R41, R42, RZ ;  /* 0x0000002a290c723e */ /* 0x001fca00048060ff */
[----:B------:R-:W-:Y:S01]  /*bd370*/  STL [R1+0x1550], R12 ;  /* 0x0015500c01007387 */ /* 0x000fe20000100800 */
[----:B------:R-:W-:-:S03]  /*bd380*/  F2FP.SATFINITE.E5M2.F32.PACK_AB_MERGE_C R3, R39, R40, RZ ;  /* 0x000000282703723e */ /* 0x000fc600048060ff */
[----:B------:R-:W4:Y:S04]  /*bd390*/  LDL.LU R45, [R1+0x97c] ;  /* 0x00097c00012d7983 */ /* 0x000f280000300800 */
[----:B------:R0:W-:Y:S04]  /*bd3a0*/  STL [R1+0x1584], R3 ;  /* 0x0015840301007387 */ /* 0x0001e80000100800 */
[----:B------:R-:W4:Y:S04]  /*bd3b0*/  LDL.LU R42, [R1+0x960] ;  /* 0x00096000012a7983 */ /* 0x000f280000300800 */
[----:B------:R-:W4:Y:S01]  /*bd3c0*/  LDL.LU R41, [R1+0x964] ;  /* 0x0009640001297983 */ /* 0x000f220000300800 */
[----:B0-----:R-:W-:Y:S01]  /*bd3d0*/  VIADD R3, R0, UR25 ;  /* 0x0000001900037c36 */ /* 0x001fe20008000000 */
[----:B------:R-:W0:Y:S02]  /*bd3e0*/  LDCU UR25, c[0x0][0x3b8] ;  /* 0x00007700ff1977ac */ /* 0x000e240008000800 */
[----:B------:R-:W4:Y:S04]  /*bd3f0*/  LDL.LU R61, [R1+0x968] ;  /* 0x00096800013d7983 */ /* 0x000f280000300800 */
[----:B------:R-:W4:Y:S04]  /*bd400*/  LDL.LU R0, [R1+0x96c] ;  /* 0x00096c0001007983 */ /* 0x000f280000300800 */
[----:B------:R0:W-:Y:S04]  /*bd410*/  STL [R1+0xd0], R3 ;  /* 0x0000d00301007387 */ /* 0x0001e80000100800 */
[----:B------:R-:W4:Y:S04]  /*bd420*/  LDL.LU R40, [R1+0x950] ;  /* 0x0009500001287983 */ /* 0x000f280000300800 */
[----:B------:R-:W4:Y:S01]  /*bd430*/  LDL.LU R39, [R1+0x954] ;  /* 0x0009540001277983 */ /* 0x000f220000300800 */
[----:B0-----:R-:W-:Y:S01]  /*bd440*/  VIADD R3, R3, UR21 ;  /* 0x0000001503037c36 */ /* 0x001fe20008000000 */
[----:B------:R-:W0:Y:S01]  /*bd450*/  LDCU UR21, c[0x0][0x3b8] ;  /* 0x00007700ff1577ac */ /* 0x000e220008000800 */
[----:B---3--:R-:W-:-:S05]  /*bd460*/  F2FP.SATFINITE.E5M2.F32.PACK_AB_MERGE_C R13, R59, R60, RZ ;  /* 0x0000003c3b0d723e */ /* 0x008fca00048060ff */
[----:B------:R2:W-:Y:S04]  /*bd470*/  STL [R1+0x1580], R13 ;  /* 0x0015800d01007387 */ /* 0x0005e80000100800 */
[----:B------:R-:W3:Y:S01]  /*bd480*/  LDL.LU R50, [R1+0x958] ;  /* 0x0009580001327983 */ /* 0x000ee20000300800 */
[----:B------:R-:W-:-:S05]  /*bd490*/  F2FP.SATFINITE.E5M2.F32.PACK_AB_MERGE_C R12, R46, R47, RZ ;  /* 0x0000002f2e0c723e */ /* 0x000fca00048060ff */
[----:B------:R4:W-:Y:S04]  /*bd4a0*/  STL [R1+0x15a0], R12 ;  /* 0x0015a00c01007387 */ /* 0x0009e80000100800 */
[----:B------:R-:W3:Y:S04]  /*bd4b0*/  LDL.LU R59, [R1+0x95c] ;  /* 0x00095c00013b7983 */ /* 0x000ee80000300800 */
[----:B------:R-:W3:Y:S04]  /*bd4c0*/  LDL.LU R47, [R1+0x940] ;  /* 0x00094000012f7983 */ /* 0x000ee80000300800 */
[----:B------:R-:W-:Y:S04]  /*bd4d0*/  STL [R1+0xcc], R3 ;  /* 0x0000cc0301007387 */ /* 0x000fe80000100800 */
[----:B------:R-:W3:Y:S01]  /*bd4e0*/  LDL.LU R46, [R1+0x944] ;  /* 0x00094400012e7983 */ /* 0x000ee20000300800 */
[----:B--2---:R-:W-:-:S05]  /*bd4f0*/  F2FP.SATFINITE.E5M2.F32.PACK_AB_MERGE_C R13, R43, R44, RZ ;  /* 0x0000002c2b0d723e */ /* 0x004fca00048060ff */
[----:B------:R-:W-:Y:S01]  /*bd500*/  STL [R1+0x15b4], R13 ;  /* 0x0015b40d01007387 */ /* 0x000fe20000100800 */
[----:B----4-:R-:W-:Y:S01]  /*bd510*/  F2FP.SATFINITE.E5M2.F32.PACK_AB_MERGE_C R12, R32, R36, RZ ;  /* 0x00000024200c723e */ /* 0x010fe200048060ff */
[----:B------:R-:W-:-:S04]  /*bd520*/  IMAD.MOV.U32 R36, RZ, RZ, R34 ;  /* 0x000000ffff247224 */ /* 0x000fc800078e0022 */
[----:B------:R2:W-:Y:S04]  /*bd530*/  STL [R1+0x15e0], R12 ;  /* 0x0015e00c01007387 */ /* 0x0005e80000100800 */
[----:B------:R-:W4:Y:S04]  /*bd540*/  LDL.LU R60, [R1+0x948] ;  /* 0x00094800013c7983 */ /* 0x000f280000300800 */
[----:B------:R-:W4:Y:S04]  /*bd550*/  LDL.LU R44, [R1+0x94c] ;  /* 0x00094c00012c7983 */ /* 0x000f280000300800 */
[----:B------:R-:W4:Y:S04]  /*bd560*/  LDL.LU R43, [R1+0x930] ;  /* 0x00093000012b7983 */ /* 0x000f280000300800 */
[----:B------:R-:W4:Y:S01]  /*bd570*/  LDL.LU R34, [R1+0x934] ;  /* 0x0009340001227983 */ /* 0x000f220000300800 */
[----:B------:R-:W-:Y:S01]  /*bd580*/  VIADD R32, R3, UR69 ;  /* 0x0000004503207c36 */ /* 0x000fe20008000000 */
[----:B------:R-:W0:Y:S01]  /*bd590*/  LDCU UR69, c[0x0][0x3b8] ;  /* 0x00007700ff4577ac */ /* 0x000e220008000800 */
[----:B--2---:R-:W-:-:S05]  /*bd5a0*/  F2FP.SATFINITE.E5M2.F32.PACK_AB_MERGE_C R12, R45, R51, RZ ;  /* 0x000000332d0c723e */ /* 0x004fca00048060ff */
[----:B------:R-:W-:Y:S01]  /*bd5b0*/  STL [R1+0x15dc], R12 ;  /* 0x0015dc0c01007387 */ /* 0x000fe20000100800 */
[----:B------:R-:W-:-:S05]  /*bd5c0*/  F2FP.SATFINITE.E5M2.F32.PACK_AB_MERGE_C R3, R41, R42, RZ ;  /* 0x0000002a2903723e */ /* 0x000fca00048060ff */
[----:B------:R2:W-:Y:S04]  /*bd5d0*/  STL [R1+0x15f4], R3 ;  /* 0x0015f40301007387 */ /* 0x0005e80000100800 */
[----:B------:R-:W4:Y:S04]  /*bd5e0*/  LDL.LU R45, [R1+0x938] ;  /* 0x00093800012d7983 */ /* 0x000f280000300800 */
[----:B------:R-:W4:Y:S01]  /*bd5f0*/  LDL.LU R41, [R1+0x93c] ;  /* 0x00093c0001297983 */ /* 0x000f220000300800 */
[----:B--2---:R-:W-:Y:S01]  /*bd600*/  F2FP.SATFINITE.E5M2.F32.PACK_AB_MERGE_C R3, R0, R61, RZ ;  /* 0x0000003d0003723e */ /* 0x004fe200048060ff */
[----:B------:R-:W-:Y:S01]  /*bd610*/  IMAD.MOV.U32 R42, RZ, RZ, R33 ;  /* 0x000000ffff2a7224 */ /* 0x000fe200078e0021 */
[----:B------:R-:W-:-:S03]  /*bd620*/  F2FP.SATFINITE.E5M2.F32.PACK_AB_MERGE_C R0, R39, R40, RZ ;  /* 0x000000282700723e */ /* 0x000fc600048060ff */
[----:B------:R2:W-:Y:S01]  /*bd630*/  STL [R1+0x15fc], R3 ;  /* 0x0015fc0301007387 */ /* 0x0005e20000100800 */
[----:B------:R-:W-:Y:S01]  /*bd640*/  VIADD R33, R32, UR68 ;  /* 0x0000004420217c36 */ /* 0x000fe20008000000 */
[----:B------:R-:W0:Y:S02]  /*bd650*/  LDCU UR68, c[0x0][0x3b8] ;  /* 0x00007700ff4477ac */ /* 0x000e240008000800 */
[----:B------:R-:W4:Y:S04]  /*bd660*/  LDL.LU R40, [R1+0x920] ;  /* 0x0009200001287983 */ /* 0x000f280000300800 */
[----:B------:R3:W-:Y:S01]  /*bd670*/  STL [R1+0x1614], R0 ;  /* 0x0016140001007387 */ /* 0x0007e20000100800 */
[----:B--2---:R-:W-:Y:S01]  /*bd680*/  VIADD R3, R33, UR19 ;  /* 0x0000001321037c36 */ /* 0x004fe20008000000 */
[----:B------:R-:W2:Y:S02]  /*bd690*/  LDCU UR19, c[0x0][0x3b8] ;  /* 0x00007700ff1377ac */ /* 0x000ea40008000800 */
[----:B------:R-:W2:Y:S04]  /*bd6a0*/  LDL.LU R39, [R1+0x924] ;  /* 0x0009240001277983 */ /* 0x000ea80000300800 */
[----:B------:R-:W-:Y:S04]  /*bd6b0*/  STL.64 [R1+0x45c8], R32 ;  /* 0x0045c82001007387 */ /* 0x000fe80000100a00 */
[----:B------:R-:W-:Y:S01]  /*bd6c0*/  STL [R1+0xc8], R3 ;  /* 0x0000c80301007387 */ /* 0x000fe20000100800 */
[----:B---3--:R-:W-:-:S05]  /*bd6d0*/  F2FP.SATFINITE.E5M2.F32.PACK_AB_MERGE_C R0, R59, R50, RZ ;  /* 0x000000323b00723e */ /* 0x008fca00048060ff */
[----:B------:R3:W-:Y:S01]  /*bd6e0*/  STL [R1+0x161c], R0 ;  /* 0x00161c0001007387 */ /* 0x0007e20000100800 */
[----:B------:R-:W-:-:S03]  /*bd6f0*/  F2FP.SATFINITE.E5M2.F32.PACK_AB_MERGE_C R12, R46, R47, RZ ;  /* 0x0000002f2e0c723e */ /* 0x000fc600048060ff */
[----:B---3--:R-:W3:Y:S04]  /*bd700*/  LDL.LU R0, [R1+0x928] ;  /* 0x0009280001007983 */ /* 0x008ee80000300800 */
[----:B------:R-:W3:Y:S04]  /*bd710*/  LDL.LU R59, [R1+0x92c] ;  /* 0x00092c00013b7983 */ /* 0x000ee80000300800 */
[----:B------:R0:W-:Y:S04]  /*bd720*/  STL [R1+0x1618], R12 ;  /* 0x0016180c01007387 */ /* 0x0001e80000100800 */
[----:B------:R-:W3:Y:S01]  /*bd730*/  LDL.LU R47, [R1+0x910] ;  /* 0x00091000012f7983 */ /* 0x000ee20000300800 */
[----:B------:R-:W-:Y:S01]  /*bd740*/  VIADD R3, R3, UR15 ;  /* 0x0000000f03037c36 */ /* 0x000fe20008000000 */
[----:B------:R-:W0:Y:S02]  /*bd750*/  LDCU UR15, c[0x0][0x3b8] ;  /* 0x00007700ff0f77ac */ /* 0x000e240008000800 */
[----:B------:R-:W3:Y:S04]  /*bd760*/  LDL.LU R46, [R1+0x914] ;  /* 0x00091400012e7983 */ /* 0x000ee80000300800 */
[----:B------:R0:W-:Y:S04]  /*bd770*/  STL [R1+0xc4], R3 ;  /* 0x0000c40301007387 */ /* 0x0001e80000100800 */
[----:B------:R-:W3:Y:S01]  /*bd780*/  LDL.LU R53, [R1+0x918] ;  /* 0x0009180001357983 */ /* 0x000ee20000300800 */
[----:B----4-:R-:W-:-:S05]  /*bd790*/  F2FP.SATFINITE.E5M2.F32.PACK_AB_MERGE_C R13, R44, R60, RZ ;  /* 0x0000003c2c0d723e */ /* 0x010fca00048060ff */
[----:B------:R-:W-:Y:S01]  /*bd7a0*/  STL [R1+0x1628], R13 ;  /* 0x0016280d01007387 */ /* 0x000fe20000100800 */
[----:B0-----:R-:W-:-:S03]  /*bd7b0*/  F2FP.SATFINITE.E5M2.F32.PACK_AB_MERGE_C R12, R34, R43, RZ ;  /* 0x0000002b220c723e */ /* 0x001fc600048060ff */
[----:B------:R-:W4:Y:S04]  /*bd7c0*/  LDL.LU R52, [R1+0x91c] ;  /* 0x00091c0001347983 */ /* 0x000f280000300800 */
[----:B------:R-:W-:Y:S04]  /*bd7d0*/  STL [R1+0x1608], R12 ;  /* 0x0016080c01007387 */ /* 0x000fe80000100800 */
[----:B------:R-:W4:Y:S04]  /*bd7e0*/  LDL.LU R44, [R1+0x900] ;  /* 0x00090000012c7983 */ /* 0x000f280000300800 */
[----:B------:R-:W4:Y:S01]  /*bd7f0*/  LDL.LU R43, [R1+0x904] ;  /* 0x00090400012b7983 */ /* 0x000f220000300800 */
[----:B------:R-:W-:Y:S01]  /*bd800*/  VIADD R34, R3, UR67 ;  /* 0x0000004303227c36 */ /* 0x000fe20008000000 */
[----:B------:R-:W0:Y:S02]  /*bd810*/  LDCU UR67, c[0x0][0x3b8] ;  /* 0x00007700ff4377ac */ /* 0x000e240008000800 */
[----:B------:R-:W4:Y:S04]  /*bd820*/  LDL.LU R51, [R1+0x908] ;  /* 0x0009080001337983 */ /* 0x000f280000300800 */
[----:B------:R-:W4:Y:S01]  /*bd830*/  LDL.LU R61, [R1+0x90c] ;  /* 0x00090c00013d7983 */ /* 0x000f220000300800 */
[----:B------:R-:W-:-:S05]  /*bd840*/  F2FP.SATFINITE.E5M2.F32.PACK_AB_MERGE_C R3, R41, R45, RZ ;  /* 0x0000002d2903723e */ /* 0x000fca00048060ff */
[----:B------:R2:W-:Y:S04]  /*bd850*/  STL [R1+0x1620], R3 ;  /* 0x0016200301007387 */ /* 0x0005e80000100800 */
[----:B------:R-:W4:Y:S04]  /*bd860*/  LDL.LU R45, [R1+0x8f0] ;  /* 0x0008f000012d7983 */ /* 0x000f280000300800 */
[----:B------:R-:W4:Y:S04]  /*bd870*/  LDL.LU R41, [R1+0x8f4] ;  /* 0x0008f40001297983 */ /* 0x000f280000300800 */
[----:B------:R-:W4:Y:S01]  /*bd880*/  LDL.LU R50, [R1+0x8f8] ;  /* 0x0008f80001327983 */ /* 0x000f220000300800 */
[----:B--2---:R-:W-:-:S05]  /*bd890*/  F2FP.SATFINITE.E5M2.F32.PACK_AB_MERGE_C R3, R39, R40, RZ ;  /* 0x000000282703723e */ /* 0x004fca00048060ff */
[----:B------:R2:W-:Y:S04]  /*bd8a0*/  STL [R1+0x15d8], R3 ;  /* 0x0015d80301007387 */ /* 0x0005e80000100800 */
[----:B------:R-:W4:Y:S04]  /*bd8b0*/  LDL.LU R60, [R1+0x8fc] ;  /* 0x0008fc00013c7983 */ /* 0x000f280000300800 */
[----:B------:R-:W4:Y:S04]  /*bd8c0*/  LDL.LU R40, [R1+0x8e0] ;  /* 0x0008e00001287983 */ /* 0x000f280000300800 */
[----:B------:R-:W4:Y:S01]  /*bd8d0*/  LDL.LU R39, [R1+0x8e4] ;  /* 0x0008e40001277983 */ /* 0x000f220000300800 */
[----:B--2---:R-:W-:Y:S01]  /*bd8e0*/  VIADD R3, R34, UR11 ;  /* 0x0000000b22037c36 */ /* 0x004fe20008000000 */
[----:B------:R-:W2:Y:S04]  /*bd8f0*/  LDCU UR11, c[0x0][0x3b8] ;  /* 0x00007700ff0b77ac */ /* 0x000ea80008000800 */
[----:B------:R0:W-:Y:S02]  /*bd900*/  STL [R1+0xc0], R3 ;  /* 0x0000c00301007387 */ /* 0x0001e40000100800 */
[----:B0-----:R-:W-:Y:S01]  /*bd910*/  VIADD R3, R3, UR13 ;  /* 0x0000000d03037c36 */ /* 0x001fe20008000000 */
[----:B------:R-:W0:Y:S01]  /*bd920*/  LDCU UR13, c[0x0][0x3b8] ;  /* 0x00007700ff0d77ac */ /* 0x000e220008000800 */
[----:B---3--:R-:W-:-:S05]  /*bd930*/  F2FP.SATFINITE.E5M2.F32.PACK_AB_MERGE_C R12, R59, R0, RZ ;  /* 0x000000003b0c723e */ /* 0x008fca00048060ff */
[----:B------:R-:W-:Y:S01]  /*bd940*/  STL [R1+0x15d4], R12 ;  /* 0x0015d40c01007387 */ /* 0x000fe20000100800 */
[----:B------:R-:W-:-:S05]  /*bd950*/  F2FP.SATFINITE.E5M2.F32.PACK_AB_MERGE_C R0, R46, R47, RZ ;  /* 0x0000002f2e00723e */ /* 0x000fca00048060ff */
[----:B------:R3:W-:Y:S04]  /*bd960*/  STL [R1+0x15ac], R0 ;  /* 0x0015ac0001007387 */ /* 0x0007e80000100800 */
[----:B---3--:R-:W3:Y:S04]  /*bd970*/  LDL.LU R0, [R1+0x8e8] ;  /* 0x0008e80001007983 */ /* 0x008ee80000300800 */
[----:B------:R-:W3:Y:S04]  /*bd980*/  LDL.LU R59, [R1+0x8ec] ;  /* 0x0008ec00013b7983 */ /* 0x000ee80000300800 */
[----:B------:R-:W2:Y:S04]  /*bd990*/  LDL.LU R47, [R1+0x8d0] ;  /* 0x0008d000012f7983 */ /* 0x000ea80000300800 */
[----:B------:R-:W2:Y:S01]  /*bd9a0*/  LDL.LU R46, [R1+0x8d4] ;  /* 0x0008d400012e7983 */ /* 0x000ea20000300800 */
[----:B----4-:R-:W-:-:S02]  /*bd9b0*/  F2FP.SATFINITE.E5M2.F32.PACK_AB_MERGE_C R13, R52, R53, RZ ;  /* 0x00000035340d723e */ /* 0x010fc400048060ff */
[----:B------:R-:W-:Y:S01]  /*bd9c0*/  F2FP.SATFINITE.E5M2.F32.PACK_AB_MERGE_C R12, R43, R44, RZ ;  /* 0x0000002c2b0c723e */ /* 0x000fe200048060ff */
[----:B------:R4:W-:Y:S01]  /*bd9d0*/  STL [R1+0xbc], R3 ;  /* 0x0000bc0301007387 */ /* 0x0009e20000100800 */
[----:B------:R-:W-:-:S03]  /*bd9e0*/  IMAD.MOV.U32 R44, RZ, RZ, R42 ;  /* 0x000000ffff2c7224 */ /* 0x000fc600078e002a */
[----:B------:R0:W-:Y:S04]  /*bd9f0*/  STL [R1+0x1634], R13 ;  /* 0x0016340d01007387 */ /* 0x0001e80000100800 */
[----:B------:R0:W-:Y:S04]  /*bda00*/  STL [R1+0x1570], R12 ;  /* 0x0015700c01007387 */ /* 0x0001e80000100800 */
[----:B------:R-:W2:Y:S04]  /*bda10*/  LDL.LU R43, [R1+0x8d8] ;  /* 0x0008d800012b7983 */ /* 0x000ea80000300800 */
[----:B------:R-:W2:Y:S01]  /*bda20*/  LDL.LU R42, [R1+0x8dc] ;  /* 0x0008dc00012a7983 */ /* 0x000ea20000300800 */
[----:B----4-:R-:W-:Y:S01]  /*bda30*/  VIADD R3, R3, UR9 ;  /* 0x0000000903037c36 */ /* 0x010fe20008000000 */
[----:B0-----:R-:W-:Y:S01]  /*bda40*/  F2FP.SATFINITE.E5M2.F32.PACK_AB_MERGE_C R13, R61, R51, RZ ;  /* 0x000000333d0d723e */ /* 0x001fe200048060ff */
[----:B------:R-:W0:Y:S03]  /*bda50*/  LDCU UR9, c[0x0][0x3b8] ;  /* 0x00007700ff0977ac */ /* 0x000e260008000800 */
[----:B------:R-:W-:Y:S01]  /*bda60*/  STL [R1+0xb8], R3 ;  /* 0x0000b80301007387 */ /* 0x000fe20000100800 */
[----:B------:R-:W-:Y:S01]  /*bda70*/  VIADD R56, R3, UR10 ;  /* 0x0000000a03387c36 */ /* 0x000fe20008000000 */
[----:B------:R-:W4:Y:S01]  /*bda80*/  LDCU UR10, c[0x0][0x3b8] ;  /* 0x00007700ff0a77ac */ /* 0x000f220008000800 */
[----:B------:R-:W-:-:S02]  /*bda90*/  F2FP.SATFINITE.E5M2.F32.PACK_AB_MERGE_C R12, R41, R45, RZ ;  /* 0x0000002d290c723e */ /* 0x000fc400048060ff */
[----:B------:R-:W4:Y:S04]  /*bdaa0*/  LDL.LU R45, [R1+0x8c0] ;  /* 0x0008c000012d7983 */ /* 0x000f280000300800 */
[----:B------:R-:W-:Y:S04]  /*bdab0*/  STL [R1+0x157c], R13 ;  /* 0x00157c0d01007387 */ /* 0x000fe80000100800 */
[----:B------:R-:W4:Y:S04]  /*bdac0*/  LDL.LU R41, [R1+0x8c4] ;  /* 0x0008c40001297983 */ /* 0x000f280000300800 */
[----:B------:R0:W-:Y:S04]  /*bdad0*/  STL [R1+0x1548], R12 ;  /* 0x0015480c01007387 */ /* 0x0001e80000100800 */
[----:B------:R-:W4:Y:S01]  /*bdae0*/  LDL.LU R61, [R1+0x8c8] ;  /* 0x0008c800013d7983 */ /* 0x000f220000300800 */
[----:B0-----:R-:W-:-:S02]  /*bdaf0*/  F2FP.SATFINITE.E5M2.F32.PACK_AB_MERGE_C R12, R60, R50, RZ ;  /* 0x000000323c0c723e */ /* 0x001fc400048060ff */
[----:B------:R-:W-:-:S03]  /*bdb00*/  F2FP.SATFINITE.E5M2.F32.PACK_AB_MERGE_C R3, R39, R40, RZ ;  /* 0x000000282703723e */ /* 0x000fc600048060ff */
[----:B------:R-:W-:Y:S04]  /*bdb10*/  STL [R1+0x1624], R12 ;  /* 0x0016240c01007387 */ /* 0x000fe80000100800 */
[----:B------:R-:W4:Y:S04]  /*bdb20*/  LDL.LU R50, [R1+0x8cc] ;  /* 0x0008cc0001327983 */ /* 0x000f280000300800 */
[----:B------:R3:W-:Y:S04]  /*bdb30*/  STL [R1+0x1514], R3 ;  /* 0x0015140301007387 */ /* 0x0007e80000100800 */
[----:B------:R-:W4:Y:S04]  /*bdb40*/  LDL.LU R60, [R1+0x8b0] ;  /* 0x0008b000013c7983 */ /* 0x000f280000300800 */
[----:B------:R-:W4:Y:S04]  /*bdb50*/  LDL.LU R40, [R1+0x8b4] ;  /* 0x0008b40001287983 */ /* 0x000f280000300800 */
[----:B------:R-:W4:Y:S01]  /*bdb60*/  LDL.LU R55, [R1+0x8b8] ;  /* 0x0008b80001377983 */ /* 0x000f220000300800 */
[----:B---3--:R-:W-:-:S05]  /*bdb70*/  F2FP.SATFINITE.E5M2.F32.PACK_AB_MERGE_C R3, R59, R0, RZ ;  /* 0x000000003b03723e */ /* 0x008fca00048060ff */
[----:B------:R-:W-:Y:S01]  /*bdb80*/  STL [R1+0x150c], R3 ;  /* 0x00150c0301007387 */ /* 0x000fe20000100800 */
[----:B--2---:R-:W-:-:S03]  /*bdb90*/  F2FP.SATFINITE.E5M2.F32.PACK_AB_MERGE_C R0, R46, R47, RZ ;  /* 0x0000002f2e00723e */ /* 0x004fc600048060ff */
[----:B------:R-:W2:Y:S04]  /*bdba0*/  LDL.LU R59, [R1+0x8bc] ;  /* 0x0008bc00013b7983 */ /* 0x000ea80000300800 */
[----:B------:R0:W-:Y:S04]  /*bdbb0*/  STL [R1+0x14e4], R0 ;  /* 0x0014e40001007387 */ /* 0x0001e80000100800 */
[----:B------:R-:W3:Y:S04]  /*bdbc0*/  LDL.LU R47, [R1+0x8a0] ;  /* 0x0008a000012f7983 */ /* 0x000ee80000300800 */
[----:B------:R-:W3:Y:S04]  /*bdbd0*/  LDL.LU R46, [R1+0x8a4] ;  /* 0x0008a400012e7983 */ /* 0x000ee80000300800 */
[----:B------:R-:W3:Y:S01]  /*bdbe0*/  LDL.LU R54, [R1+0x8a8] ;  /* 0x0008a80001367983 */ /* 0x000ee20000300800 */
[----:B0-----:R-:W-:-:S03]  /*bdbf0*/  F2FP.SATFINITE.E5M2.F32.PACK_AB_MERGE_C R0, R42, R43, RZ ;  /* 0x0000002b2a00723e */ /* 0x001fc600048060ff */
[----:B------:R-:W3:Y:S04]  /*bdc00*/  LDL.LU R53, [R1+0x8ac] ;  /* 0x0008ac0001357983 */ /* 0x000ee80000300800 */
[----:B------:R4:W-:Y:S04]  /*bdc10*/  STL [R1+0x163c], R0 ;  /* 0x00163c0001007387 */ /* 0x0009e80000100800 */
[----:B------:R-:W3:Y:S04]  /*bdc20*/  LDL.LU R43, [R1+0x890] ;  /* 0x00089000012b7983 */ /* 0x000ee80000300800 */
[----:B------:R-:W3:Y:S04]  /*bdc30*/  LDL.LU R42, [R1+0x894] ;  /* 0x00089400012a7983 */ /* 0x000ee80000300800 */
[----:B------:R-:W3:Y:S01]  /*bdc40*/  LDL.LU R51, [R1+0x898] ;  /* 0x0008980001337983 */ /* 0x000ee20000300800 */
[----:B------:R-:W-:-:S02]  /*bdc50*/  IMAD.MOV.U32 R39, RZ, RZ, R36 ;  /* 0x000000ffff277224 */ /* 0x000fc400078e0024 */
[----:B------:R-:W-:Y:S01]  /*bdc60*/  VIADD R36, R56, UR7 ;  /* 0x0000000738247c36 */ /* 0x000fe20008000000 */
[----:B------:R-:W0:Y:S03]  /*bdc70*/  LDCU UR7, c[0x0][0x3b8] ;  /* 0x00007700ff0777ac */ /* 0x000e260008000800 */
[----:B------:R-:W-:Y:S01]  /*bdc80*/  VIADD R33, R36, UR8 ;  /* 0x0000000824217c36 */ /* 0x000fe20008000000 */
[----:B------:R-:W0:Y:S03]  /*bdc90*/  LDCU UR8, c[0x0][0x3b8] ;  /* 0x00007700ff0877ac */ /* 0x000e260008000800 */
[----:B------:R-:W-:Y:S01]  /*bdca0*/  VIADD R13, R33, UR4 ;  /* 0x00000004210d7c36 */ /* 0x000fe20008000000 */
[----:B------:R-:W0:Y:S01]  /*bdcb0*/  LDCU UR4, c[0x0][0x3b8] ;  /* 0x00007700ff0477ac */ /* 0x000e220008000800 */
[----:B----4-:R-:W-:-:S05]  /*bdcc0*/  F2FP.SATFINITE.E5M2.F32.PACK_AB_MERGE_C R0, R41, R45, RZ ;  /* 0x0000002d2900723e */ /* 0x010fca00048060ff */
[----:B------:R4:W-:Y:S04]  /*bdcd0*/  STL [R1+0x14b4], R0 ;  /* 0x0014b40001007387 */ /* 0x0009e80000100800 */
[----:B----4-:R-:W4:Y:S04]  /*bdce0*/  LDL.LU R0, [R1+0x89c] ;  /* 0x00089c0001007983 */ /* 0x010f280000300800 */
[----:B------:R-:W4:Y:S04]  /*bdcf0*/  LDL.LU R45, [R1+0x880] ;  /* 0x00088000012d7983 */ /* 0x000f280000300800 */
[----:B------:R-:W4:Y:S01]  /*bdd00*/  LDL.LU R41, [R1+0x884] ;  /* 0x0008840001297983 */ /* 0x000f220000300800 */
[----:B------:R-:W-:-:S05]  /*bdd10*/  F2FP.SATFINITE.E5M2.F32.PACK_AB_MERGE_C R12, R50, R61, RZ ;  /* 0x0000003d320c723e */ /* 0x000fca00048060ff */
[----:B------:R2:W-:Y:S01]  /*bdd20*/  STL [R1+0x14d4], R12 ;  /* 0x0014d40c01007387 */ /* 0x0005e20000100800 */
[----:B------:R-:W-:-:S05]  /*bdd30*/  F2FP.SATFINITE.E5M2.F32.PACK_AB_MERGE_C R3, R40, R60, RZ ;  /* 0x0000003c2803723e */ /* 0x000fca00048060ff */
[----:B------:R3:W-:Y:S04]  /*bdd40*/  STL [R1+0x14a4], R3 ;  /* 0x0014a40301007387 */ /* 0x0007e80000100800 */
[----:B------:R-:W4:Y:S04]  /*bdd50*/  LDL.LU R52, [R1+0x888] ;  /* 0x0008880001347983 */ /* 0x000f280000300800 */
[----:B------:R-:W4:Y:S04]  /*bdd60*/  LDL.LU R61, [R1+0x88c] ;  /* 0x00088c00013d7983 */ /* 0x000f280000300800 */
[----:B------:R-:W4:Y:S04]  /*bdd70*/  LDL.LU R50, [R1+0x870] ;  /* 0x0008700001327983 */ /* 0x000f280000300800 */
[----:B------:R-:W4:Y:S01]  /*bdd80*/  LDL.LU R60, [R1+0x874] ;  /* 0x00087400013c7983 */ /* 0x000f220000300800 */
[----:B------:R-:W-:-:S02]  /*bdd90*/  IMAD.MOV.U32 R40, RZ, RZ, R39 ;  /* 0x000000ffff287224 */ /* 0x000fc400078e0027 */
[----:B------:R-:W-:Y:S02]  /*bdda0*/  IMAD.MOV.U32 R39, RZ, RZ, R35 ;  /* 0x000000ffff277224 */ /* 0x000fe400078e0023 */
[----:B------:R-:W-:Y:S01]  /*bddb0*/  VIADD R35, R13, UR5 ;  /* 0x000000050d237c36 */ /* 0x000fe20008000000 */
[----:B------:R-:W0:Y:S01]  /*bddc0*/  LDCU UR5, c[0x0][0x3b8] ;  /* 0x00007700ff0577ac */ /* 0x000e220008000800 */
[----:B--2---:R-:W-:-:S05]  /*bddd0*/  F2FP.SATFINITE.E5M2.F32.PACK_AB_MERGE_C R12, R59, R55, RZ ;  /* 0x000000373b0c723e */ /* 0x004fca00048060ff */
[----:B------:R2:W-:Y:S01]  /*bdde0*/  STL [R1+0x162c], R12 ;  /* 0x00162c0c01007387 */ /* 0x0005e20000100800 */
[----:B---3--:R-:W-:-:S05]  /*bddf0*/  F2FP.SATFINITE.E5M2.F32.PACK_AB_MERGE_C R3, R46, R47, RZ ;  /* 0x0000002f2e03723e */ /* 0x008fca00048060ff */
[----:B------:R3:W-:Y:S04]  /*bde00*/  STL [R1+0x147c], R3 ;  /* 0x00147c0301007387 */ /* 0x0007e80000100800 */
[----:B------:R-:W4:Y:S01]  /*bde10*/  LDL.LU R47, [R1+0x878] ;  /* 0x00087800012f7983 */ /* 0x000f220000300800 */
[----:B--2---:R-:W-:-:S03]  /*bde20*/  F2FP.SATFINITE.E5M2.F32.PACK_AB_MERGE_C R12, R53, R54, RZ ;  /* 0x00000036350c723e */ /* 0x004fc600048060ff */
[----:B------:R-:W2:Y:S04]  /*bde30*/  LDL.LU R46, [R1+0x87c] ;  /* 0x00087c00012e7983 */ /* 0x000ea80000300800 */
[----:B------:R-:W-:Y:S01]  /*bde40*/  STL.64 [R1+0x45c0], R34 ;  /* 0x0045c02201007387 */ /* 0x000fe20000100a00 */
[----:B---3--:R-:W-:-:S03]  /*bde50*/  F2FP.SATFINITE.E5M2.F32.PACK_AB_MERGE_C R3, R42, R43, RZ ;  /* 0x0000002b2a03723e */ /* 0x008fc600048060ff */
[----:B------:R-:W3:Y:S04]  /*bde60*/  LDL.LU R43, [R1+0x860] ;  /* 0x00086000012b7983 */ /* 0x000ee80000300800 */
[----:B------:R-:W-:Y:S04]  /*bde70*/  STL [R1+0x1474], R12 ;  /* 0x0014740c01007387 */ /* 0x000fe80000100800 */
[----:B------:R-:W3:Y:S01]  /*bde80*/  LDL.LU R42, [R1+0x864] ;  /* 0x00086400012a7983 */ /* 0x000ee20000300800 */
[----:B------:R-:W-:Y:S02]  /*bde90*/  IMAD.MOV.U32 R59, RZ, RZ, R37 ;  /* 0x000000ffff3b7224 */ /* 0x000fe400078e0025 */
[----:B------:R-:W-:Y:S01]  /*bdea0*/  VIADD R37, R35, UR6 ;  /* 0x0000000623257c36 */ /* 0x000fe20008000000 */
[----:B------:R4:W-:Y:S01]  /*bdeb0*/  STL [R1+0x1468], R3 ;  /* 0x0014680301007387 */ /* 0x0009e20000100800 */
[----:B------:R-:W0:Y:S03]  /*bdec0*/  LDCU UR6, c[0x0][0x3b8] ;  /* 0x00007700ff0677ac */ /* 0x000e260008000800 */
[----:B------:R-:W-:Y:S01]  /*bded0*/  STL.64 [R1+0x45b8], R36 ;  /* 0x0045b82401007387 */ /* 0x000fe20000100a00 */
[----:B----4-:R-:W-:-:S05]  /*bdee0*/  F2FP.SATFINITE.E5M2.F32.PACK_AB_MERGE_C R3, R0, R51, RZ ;  /* 0x000000330003723e */ /* 0x010fca00048060ff */
[----:B------:R-:W-:Y:S01]  /*bdef0*/  STL [R1+0x1640], R3 ;  /* 0x0016400301007387 */ /* 0x000fe20000100800 */
[----:B------:R-:W-:-:S03]  /*bdf00*/  F2FP.SATFINITE.E5M2.F32.PACK_AB_MERGE_C R0, R41, R45, RZ ;  /* 0x0000002d2900723e */ /* 0x000fc600048060ff */
[----:B------:R-:W4:Y:S04]  /*bdf10*/  LDL.LU R51, [R1+0x868] ;  /* 0x0008680001337983 */ /* 0x000f280000300800 */
[----:B------:R0:W-:Y:S04]  /*bdf20*/  STL [R1+0x144c], R0 ;  /* 0x00144c0001007387 */ /* 0x0001e80000100800 */
[----:B0-----:R-:W4:Y:S04]  /*bdf30*/  LDL.LU R0, [R1+0x86c] ;  /* 0x00086c0001007983 */ /* 0x001f280000300800 */
[----:B------:R-:W4:Y:S04]  /*bdf40*/  LDL.LU R45, [R1+0x850] ;  /* 0x00085000012d7983 */ /* 0x000f280000300800 */
[----:B------:R-:W4:Y:S01]  /*bdf50*/  LDL.LU R41, [R1+0x854] ;  /* 0x0008540001297983 */ /* 0x000f220000300800 */
[----:B------:R-:W-:-:S03]  /*bdf60*/  F2FP.SATFINITE.E5M2.F32.PACK_AB_MERGE_C R12, R61, R52, RZ ;  /* 0x000000343d0c723e */ /* 0x000fc600048060ff */
[----:B------:R-:W4:Y:S01]  /*bdf70*/  LDL.LU R58, [R1+0x858] ;  /* 0x00085800013a7983 */ /* 0x000f220000300800 */
[----:B------:R-:W-:-:S03]  /*bdf80*/  F2FP.SATFINITE.E5M2.F32.PACK_AB_MERGE_C R3, R60, R50, RZ ;  /* 0x000000323c03723e */ /* 0x000fc600048060ff */
[----:B------:R-:W-:Y:S04]  /*bdf90*/  STL [R1+0x1458], R12 ;  /* 0x0014580c01007387 */ /* 0x000fe80000100800 */
[----:B------:R-:W4:Y:S04]  /*bdfa0*/  LDL.LU R57, [R1+0x85c] ;  /* 0x00085c0001397983 */ /* 0x000f280000300800 */
[----:B------:R2:W-:Y:S04]  /*bdfb0*/  STL [R1+0x1440], R3 ;  /* 0x0014400301007387 */ /* 0x0005e80000100800 */
[----:B------:R-:W4:Y:S04]  /*bdfc0*/  LDL.LU R61, [R1+0x840] ;  /* 0x00084000013d7983 */ /* 0x000f280000300800 */
[----:B------:R-:W4:Y:S01]  /*bdfd0*/  LDL.LU R50, [R1+0x844] ;  /* 0x0008440001327983 */ /* 0x000f220000300800 */
[----:B------:R-:W-:-:S03]  /*bdfe0*/  IMAD.MOV.U32 R60, RZ, RZ, R59 ;  /* 0x000000ffff3c7224 */ /* 0x000fc600078e003b */
[----:B------:R-:W4:Y:S04]  /*bdff0*/  LDL.LU R55, [R1+0x848] ;  /* 0x0008480001377983 */ /* 0x000f280000300800 */
[----:B------:R-:W4:Y:S01]  /*be000*/  LDL.LU R54, [R1+0x84c] ;  /* 0x00084c0001367983 */ /* 0x000f220000300800 */
[----:B--2---:R-:W-:-:S05]  /*be010*/  F2FP.SATFINITE.E5M2.F32.PACK_AB_MERGE_C R3, R46, R47, RZ ;  /* 0x0000002f2e03723e */ /* 0x004fca00048060ff */
[----:B------:R3:W-:Y:S04]  /*be020*/  STL [R1+0x1648], R3 ;  /* 0x0016480301007387 */ /* 0x0007e80000100800 */
[----:B------:R-:W2:Y:S04]  /*be030*/  LDL.LU R59, [R1+0x830] ;  /* 0x00083000013b7983 */ /* 0x000ea80000300800 */
[----:B------:R-:W2:Y:S01]  /*be040*/  LDL.LU R47, [R1+0x834] ;  /* 0x00083400012f7983 */ /* 0x000ea20000300800 */
[----:B---3--:R-:W-:-:S03]  /*be050*/  F2FP.SATFINITE.E5M2.F32.PACK_AB_MERGE_C R3, R42, R43, RZ ;  /* 0x0000002b2a03723e */ /* 0x008fc600048060ff */
[----:B------:R-:W3:Y:S04]  /*be060*/  LDL.LU R53, [R1+0x838] ;  /* 0x0008380001357983 */ /* 0x000ee80000300800 */
[----:B------:R-:W3:Y:S04]  /*be070*/  LDL.LU R46, [R1+0x83c] ;  /* 0x00083c00012e7983 */ /* 0x000ee80000300800 */
[----:B------:R4:W-:Y:S04]  /*be080*/  STL [R1+0x1428], R3 ;  /* 0x0014280301007387 */ /* 0x0009e80000100800 */
[----:B------:R-:W3:Y:S04]  /*be090*/  LDL.LU R43, [R1+0x820] ;  /* 0x00082000012b7983 */ /* 0x000ee80000300800 */
[----:B------:R-:W3:Y:S01]  /*be0a0*/  LDL.LU R42, [R1+0x824] ;  /* 0x00082400012a7983 */ /* 0x000ee20000300800 */
[----:B------:R-:W-:Y:S01]  /*be0b0*/  VIADD R19, R37, UR12 ;  /* 0x0000000c25137c36 */ /* 0x000fe20008000000 */
[----:B------:R-:W0:Y:S03]  /*be0c0*/  LDCU UR12, c[0x0][0x3b8] ;  /* 0x00007700ff0c77ac */ /* 0x000e260008000800 */
[----:B------:R-:W-:Y:S01]  /*be0d0*/  VIADD R22, R19, UR14 ;  /* 0x0000000e13167c36 */ /* 0x000fe20008000000 */
[----:B------:R-:W0:Y:S03]  /*be0e0*/  LDCU UR14, c[0x0][0x3b8] ;  /* 0x00007700ff0e77ac */ /* 0x000e260008000800 */
[----:B------:R-:W-:Y:S01]  /*be0f0*/  VIADD R36, R22, UR18 ;  /* 0x0000001216247c36 */ /* 0x000fe20008000000 */
[----:B------:R-:W0:Y:S03]  /*be100*/  LDCU UR18, c[0x0][0x3b8] ;  /* 0x00007700ff1277ac */ /* 0x000e260008000800 */
[----:B------:R-:W-:Y:S01]  /*be110*/  VIADD R31, R36, UR20 ;  /* 0x00000014241f7c36 */ /* 0x000fe20008000000 */
[----:B------:R-:W0:Y:S01]  /*be120*/  LDCU UR20, c[0x0][0x3b8] ;  /* 0x00007700ff1477ac */ /* 0x000e220008000800 */
[----:B----4-:R-:W-:-:S05]  /*be130*/  F2FP.SATFINITE.E5M2.F32.PACK_AB_MERGE_C R3, R0, R51, RZ ;  /* 0x000000330003723e */ /* 0x010fca00048060ff */
[----:B------:R-:W-:Y:S01]  /*be140*/  STL [R1+0x1424], R3 ;  /* 0x0014240301007387 */ /* 0x000fe20000100800 */
[----:B------:R-:W-:-:S03]  /*be150*/  F2FP.SATFINITE.E5M2.F32.PACK_AB_MERGE_C R0, R41, R45, RZ ;  /* 0x0000002d2900723e */ /* 0x000fc600048060ff */
[----:B------:R-:W4:Y:S04]  /*be160*/  LDL.LU R52, [R1+0x828] ;  /* 0x0008280001347983 */ /* 0x000f280000300800 */
[----:B------:R-:W4:Y:S01]  /*be170*/  LDL.LU R51, [R1+0x82c] ;  /* 0x00082c0001337983 */ /* 0x000f220000300800 */
[----:B------:R-:W-:-:S03]  /*be180*/  IMAD.MOV.U32 R41, RZ, RZ, R40 ;  /* 0x000000ffff297224 */ /* 0x000fc600078e0028 */
[----:B------:R0:W-:Y:S01]  /*be190*/  STL [R1+0x1414], R0 ;  /* 0x0014140001007387 */ /* 0x0001e20000100800 */
[----:B------:R-:W-:-:S03]  /*be1a0*/  F2FP.SATFINITE.E5M2.F32.PACK_AB_MERGE_C R12, R57, R58, RZ ;  /* 0x0000003a390c723e */ /* 0x000fc600048060ff */
[----:B0-----:R-:W4:Y:S04]  /*be1b0*/  LDL.LU R0, [R1+0x690] ;  /* 0x0006900001007983 */ /* 0x001f280000300800 */
[----:B------:R-:W4:Y:S01]  /*be1c0*/  LDL.LU R40, [R1+0x694] ;  /* 0x0006940001287983 */ /* 0x000f220000300800 */
[----:B------:R-:W-:-:S03]  /*be1d0*/  F2FP.SATFINITE.E5M2.F32.PACK_AB_MERGE_C R3, R50, R61, RZ ;  /* 0x0000003d3203723e */ /* 0x000fc600048060ff */
[----:B------:R-:W4:Y:S04]  /*be1e0*/  LDL.LU R61, [R1+0x698] ;  /* 0x00069800013d7983 */ /* 0x000f280000300800 */
[----:B------:R0:W-:Y:S01]  /*be1f0*/  STL [R1+0x1638], R12 ;  /* 0x0016380c01007387 */ /* 0x0001e20000100800 */
[----:B------:R-:W-:-:S03]  /*be200*/  IMAD.MOV.U32 R45, RZ, RZ, R39 ;  /* 0x000000ffff2d7224 */ /* 0x000fc600078e0027 */
[----:B------:R-:W4:Y:S01]  /*be210*/  LDL.LU R50, [R1+0x69c] ;  /* 0x00069c0001327983 */ /* 0x000f220000300800 */
[----:B------:R-:W-:Y:S01]  /*be220*/  VIADD R39, R31, UR24 ;  /* 0x000000181f277c36 */ /* 0x000fe20008000000 */
[----:B------:R-:W1:Y:S02]  /*be230*/  LDCU UR24, c[0x0][0x3b8] ;  /* 0x00007700ff1877ac */ /* 0x000e640008000800 */
[----:B------:R2:W-:Y:S01]  /*be240*/  STL [R1+0x13f0], R3 ;  /* 0x0013f00301007387 */ /* 0x0005e20000100800 */
[----:B0-----:R-:W-:-:S03]  /*be250*/  F2FP.SATFINITE.E5M2.F32.PACK_AB_MERGE_C R12, R54, R55, RZ ;  /* 0x00000037360c723e */ /* 0x001fc600048060ff */
[----:B------:R-:W-:Y:S01]  /*be260*/  STL [R1+0x45a4], R39 ;  /* 0x0045a42701007387 */ /* 0x000fe20000100800 */
[----:B--2---:R-:W-:-:S03]  /*be270*/  F2FP.SATFINITE.E5M2.F32.PACK_AB_MERGE_C R3, R47, R59, RZ ;  /* 0x0000003b2f03723e */ /* 0x004fc600048060ff */
[----:B------:R-:W2:Y:S04]  /*be280*/  LDL.LU R59, [R1+0x680] ;  /* 0x00068000013b7983 */ /* 0x000ea80000300800 */
[----:B------:R3:W-:Y:S04]  /*be290*/  STL [R1+0x1400], R12 ;  /* 0x0014000c01007387 */ /* 0x0007e80000100800 */
[----:B------:R-:W2:Y:S01]  /*be2a0*/  LDL.LU R47, [R1+0x684] ;  /* 0x00068400012f7983 */ /* 0x000ea20000300800 */
[----:B---3--:R-:W-:-:S03]  /*be2b0*/  F2FP.SATFINITE.E5M2.F32.PACK_AB_MERGE_C R12, R46, R53, RZ ;  /* 0x000000352e0c723e */ /* 0x008fc600048060ff */
[----:B------:R0:W-:Y:S04]  /*be2c0*/  STL [R1+0x13e0], R3 ;  /* 0x0013e00301007387 */ /* 0x0001e80000100800 */
[----:B------:R-:W3:Y:S04]  /*be2d0*/  LDL.LU R46, [R1+0x688] ;  /* 0x00068800012e7983 */ /* 0x000ee80000300800 */
[----:B------:R-:W-:Y:S01]  /*be2e0*/  STL [R1+0x164c], R12 ;  /* 0x00164c0c01007387 */ /* 0x000fe20000100800 */
[----:B0-----:R-:W-:-:S03]  /*be2f0*/  F2FP.SATFINITE.E5M2.F32.PACK_AB_MERGE_C R3, R42, R43, RZ ;  /* 0x0000002b2a03723e */ /* 0x001fc600048060ff */
[----:B------:R-:W3:Y:S01]  /*be300*/  LDL.LU R43, [R1+0x68c] ;  /* 0x00068c00012b7983 */ /* 0x000ee20000300800 */
[----:B------:R-:W-:Y:S01]  /*be310*/  VIADD R32, R39, UR74 ;  /* 0x0000004a27207c36 */ /* 0x000fe20008000000 */
[----:B------:R-:W0:Y:S02]  /*be320*/  LDCU UR74, c[0x0][0x3b8] ;  /* 0x00007700ff4a77ac */ /* 0x000e240008000800 */
[----:B------:R4:W-:Y:S01]  /*be330*/  STL [R1+0x13c8], R3 ;  /* 0x0013c80301007387 */ /* 0x0009e20000100800 */
[----:B------:R-:W-:Y:S01]  /*be340*/  VIADD R35, R32, UR75 ;  /* 0x0000004b20237c36 */ /* 0x000fe20008000000 */
[----:B------:R-:W0:Y:S01]  /*be350*/  LDCU UR75, c[0x0][0x3b8] ;  /* 0x00007700ff4b77ac */ /* 0x000e220008000800 */
[----:B------:R-:W-:Y:S02]  /*be360*/  IMAD.MOV.U32 R42, RZ, RZ, R38 ;  /* 0x000000ffff2a7224 */ /* 0x000fe400078e0026 */
[----:B------:R-:W-:Y:S01]  /*be370*/  VIADD R38, R35, UR73 ;  /* 0x0000004923267c36 */ /* 0x000fe20008000000 */
[----:B------:R-:W0:Y:S01]  /*be380*/  LDCU UR73, c[0x0][0x3b8] ;  /* 0x00007700ff4977ac */ /* 0x000e220008000800 */
[----:B----4-:R-:W-:-:S05]  /*be390*/  F2FP.SATFINITE.E5M2.F32.PACK_AB_MERGE_C R3, R51, R52, RZ ;  /* 0x000000343303723e */ /* 0x010fca00048060ff */
[----:B------:R4:W-:Y:S04]  /*be3a0*/  STL [R1+0x13c4], R3 ;  /* 0x0013c40301007387 */ /* 0x0009e80000100800 */
[----:B------:R-:W3:Y:S04]  /*be3b0*/  LDL.LU R12, [R1+0x670] ;  /* 0x00067000010c7983 */ /* 0x000ee80000300800 */
[----:B----4-:R-:W4:Y:S01]  /*be3c0*/  LDL.LU R3, [R1+0x674] ;  /* 0x0006740001037983 */ /* 0x010f220000300800 */
[----:B------:R-:W-:-:S05]  /*be3d0*/  F2FP.SATFINITE.E5M2.F32.PACK_AB_MERGE_C R0, R40, R0, RZ ;  /* 0x000000002800723e */ /* 0x000fca00048060ff */
[----:B------:R0:W-:Y:S04]  /*be3e0*/  STL [R1+0x444c], R0 ;  /* 0x00444c0001007387 */ /* 0x0001e80000100800 */
[----:B------:R-:W-:Y:S04]  /*be3f0*/  STL [R1+0x45a0], R38 ;  /* 0x0045a02601007387 */ /* 0x000fe80000100800 */
[----:B------:R-:W4:Y:S01]  /*be400*/  LDL.LU R53, [R1+0x678] ;  /* 0x0006780001357983 */ /* 0x000f220000300800 */
[----:B0-----:R-:W-:-:S03]  /*be410*/  F2FP.SATFINITE.E5M2.F32.PACK_AB_MERGE_C R0, R50, R61, RZ ;  /* 0x0000003d3200723e */ /* 0x001fc600048060ff */
[----:B------:R-:W4:Y:S04]  /*be420*/  LDL.LU R51, [R1+0x67c] ;  /* 0x00067c0001337983 */ /* 0x000f280000300800 */
[----:B------:R2:W-:Y:S04]  /*be430*/  STL [R1+0x1670], R0 ;  /* 0x0016700001007387 */ /* 0x0005e80000100800 */
[----:B------:R-:W4:Y:S04]  /*be440*/  LDL.LU R16, [R1+0xac0] ;  /* 0x000ac00001107983 */ /* 0x000f280000300800 */
[----:B------:R-:W4:Y:S04]  /*be450*/  LDL.LU R50, [R1+0xac4] ;  /* 0x000ac40001327983 */ /* 0x000f280000300800 */
[----:B------:R-:W4:Y:S04]  /*be460*/  LDL.LU R14, [R1+0xac8] ;  /* 0x000ac800010e7983 */ /* 0x000f280000300800 */
[----:B------:R-:W4:Y:S04]  /*be470*/  LDL.LU R15, [R1+0xacc] ;  /* 0x000acc00010f7983 */ /* 0x000f280000300800 */
[----:B------:R-:W4:Y:S04]  /*be480*/  LDL.LU R58, [R1+0x660] ;  /* 0x00066000013a7983 */ /* 0x000f280000300800 */
[----:B------:R-:W4:Y:S01]  /*be490*/  LDL.LU R57, [R1+0x664] ;  /* 0x0006640001397983 */ /* 0x000f220000300800 */
[----:B--2---:R-:W-:-:S05]  /*be4a0*/  F2FP.SATFINITE.E5M2.F32.PACK_AB_MERGE_C R0, R47, R59, RZ ;  /* 0x0000003b2f00723e */ /* 0x004fca00048060ff */
[----:B------:R3:W-:Y:S04]  /*be4b0*/  STL [R1+0x4454], R0 ;  /* 0x0044540001007387 */ /* 0x0007e80000100800 */
[----:B------:R-:W2:Y:S04]  /*be4c0*/  LDL.LU R59, [R1+0x668] ;  /* 0x00066800013b7983 */ /* 0x000ea80000300800 */
[----:B------:R-:W2:Y:S01]  /*be4d0*/  LDL.LU R47, [R1+0x66c] ;  /* 0x00066c00012f7983 */ /* 0x000ea20000300800 */
[----:B---3--:R-:W-:Y:S01]  /*be4e0*/  F2FP.SATFINITE.E5M2.F32.PACK_AB_MERGE_C R0, R43, R46, RZ ;  /* 0x0000002e2b00723e */ /* 0x008fe200048060ff */
[----:B------:R-:W-:-:S04]  /*be4f0*/  IMAD.MOV.U32 R43, RZ, RZ, R42 ;  /* 0x000000ffff2b7224 */ /* 0x000fc800078e002a */
[----:B------:R4:W-:Y:S04]  /*be500*/  STL [R1+0x13b8], R0 ;  /* 0x0013b80001007387 */ /* 0x0009e80000100800 */
[----:B------:R-:W3:Y:S04]  /*be510*/  LDL.LU R52, [R1+0x650] ;  /* 0x0006500001347983 */ /* 0x000ee80000300800 */
[----:B------:R-:W3:Y:S04]  /*be520*/  LDL.LU R42, [R1+0x654] ;  /* 0x00065400012a7983 */ /* 0x000ee80000300800 */
[----:B------:R-:W3:Y:S04]  /*be530*/  LDL.LU R61, [R1+0x658] ;  /* 0x00065800013d7983 */ /* 0x000ee80000300800 */
[----:B------:R-:W3:Y:S04]  /*be540*/  LDL.LU R46, [R1+0x65c] ;  /* 0x00065c00012e7983 */ /* 0x000ee80000300800 */
[----:B------:R-:W3:Y:S04]  /*be550*/  LDL.LU R55, [R1+0x640] ;  /* 0x0006400001377983 */ /* 0x000ee80000300800 */
[----:B------:R-:W3:Y:S01]  /*be560*/  LDL.LU R54, [R1+0x644] ;  /* 0x0006440001367983 */ /* 0x000ee20000300800 */
[----:B----4-:R-:W-:-:S05]  /*be570*/  F2FP.SATFINITE.E5M2.F32.PACK_AB_MERGE_C R0, R3, R12, RZ ;  /* 0x0000000c0300723e */ /* 0x010fca00048060ff */
[----:B------:R0:W-:Y:S02]  /*be580*/  STL [R1+0x4458], R0 ;  /* 0x0044580001007387 */ /* 0x0001e40000100800 */
[----:B0-----:R-:W-:-:S05]  /*be590*/  F2FP.SATFINITE.E5M2.F32.PACK_AB_MERGE_C R0, R51, R53, RZ ;  /* 0x000000353300723e */ /* 0x001fca00048060ff */
[----:B------:R0:W-:Y:S04]  /*be5a0*/  STL [R1+0x166c], R0 ;  /* 0x00166c0001007387 */ /* 0x0001e80000100800 */
[----:B------:R-:W4:Y:S04]  /*be5b0*/  LDL.LU R12, [R1+0x648] ;  /* 0x00064800010c7983 */ /* 0x000f280000300800 */
[----:B------:R-:W4:Y:S01]  /*be5c0*/  LDL.LU R3, [R1+0x64c] ;  /* 0x00064c0001037983 */ /* 0x000f220000300800 */
[----:B0-----:R-:W-:-:S03]  /*be5d0*/  F2FP.SATFINITE.E5M2.F32.PACK_AB_MERGE_C R0, R50, R16, RZ ;  /* 0x000000103200723e */ /* 0x001fc600048060ff */
[----:B------:R-:W4:Y:S01]  /*be5e0*/  LDL.LU R53, [R1+0x630] ;  /* 0x0006300001357983 */ /* 0x000f220000300800 */
[----:B------:R-:W-:-:S03]  /*be5f0*/  F2FP.SATFINITE.E5M2.F32.PACK_AB_MERGE_C R14, R15, R14, RZ ;  /* 0x0000000e0f0e723e */ /* 0x000fc600048060ff */
[----:B------:R-:W4:Y:S04]  /*be600*/  LDL.LU R51, [R1+0x634] ;  /* 0x0006340001337983 */ /* 0x000f280000300800 */
[----:B------:R0:W-:Y:S04]  /*be610*/  STL [R1+0x445c], R0 ;  /* 0x00445c0001007387 */ /* 0x0001e80000100800 */
[----:B------:R-:W-:Y:S01]  /*be620*/  STL [R1+0x1668], R14 ;  /* 0x0016680e01007387 */ /* 0x000fe20000100800 */
[----:B0-----:R-:W-:-:S05]  /*be630*/  F2FP.SATFINITE.E5M2.F32.PACK_AB_MERGE_C R0, R57, R58, RZ ;  /* 0x0000003a3900723e */ /* 0x001fca00048060ff */
[----:B------:R2:W-:Y:S02]  /*be640*/  STL [R1+0x1460], R0 ;  /* 0x0014600001007387 */ /* 0x0005e40000100800 */
[----:B--2---:R-:W-:Y:S02]  /*be650*/  F2FP.SATFINITE.E5M2.F32.PACK_AB_MERGE_C R0, R47, R59, RZ ;  /* 0x0000003b2f00723e */ /* 0x004fe400048060ff */
[----:B------:R-:W2:Y:S04]  /*be660*/  LDL.LU R59, [R1+0x638] ;  /* 0x00063800013b7983 */ /* 0x000ea80000300800 */
[----:B------:R-:W2:Y:S04]  /*be670*/  LDL.LU R47, [R1+0x63c] ;  /* 0x00063c00012f7983 */ /* 0x000ea80000300800 */
[----:B------:R3:W-:Y:S02]  /*be680*/  STL [R1+0x146c], R0 ;  /* 0x00146c0001007387 */ /* 0x0007e40000100800 */
[----:B---3--:R-:W-:-:S05]  /*be690*/  F2FP.SATFINITE.E5M2.F32.PACK_AB_MERGE_C R0, R42, R52, RZ ;  /* 0x000000342a00723e */ /* 0x008fca00048060ff */
[----:B------:R0:W-:Y:S01]  /*be6a0*/  STL [R1+0x1498], R0 ;  /* 0x0014980001007387 */ /* 0x0001e20000100800 */
[----:B------:R-:W-:Y:S01]  /*be6b0*/  F2FP.SATFINITE.E5M2.F32.PACK_AB_MERGE_C R52, R46, R61, RZ ;  /* 0x0000003d2e34723e */ /* 0x000fe200048060ff */
[----:B------:R-:W-:Y:S02]  /*be6c0*/  IMAD.MOV.U32 R46, RZ, RZ, R41 ;  /* 0x000000ffff2e7224 */ /* 0x000fe400078e0029 */
[----:B------:R-:W3:Y:S04]  /*be6d0*/  LDL.LU R61, [R1+0x620] ;  /* 0x00062000013d7983 */ /* 0x000ee80000300800 */
[----:B------:R-:W3:Y:S01]  /*be6e0*/  LDL.LU R41, [R1+0x624] ;  /* 0x0006240001297983 */ /* 0x000ee20000300800 */
[----:B------:R-:W-:Y:S01]  /*be6f0*/  VIADD R40, R38, UR76 ;  /* 0x0000004c26287c36 */ /* 0x000fe20008000000 */
[----:B0-----:R-:W-:Y:S01]  /*be700*/  F2FP.SATFINITE.E5M2.F32.PACK_AB_MERGE_C R0, R54, R55, RZ ;  /* 0x000000373600723e */ /* 0x001fe200048060ff */
[----:B------:R-:W0:Y:S02]  /*be710*/  LDCU UR76, c[0x0][0x3b8] ;  /* 0x00007700ff4c77ac */ /* 0x000e240008000800 */
[----:B------:R-:W-:Y:S01]  /*be720*/  VIADD R21, R40, UR72 ;  /* 0x0000004828157c36 */ /* 0x000fe20008000000 */
[----:B------:R-:W-:Y:S01]  /*be730*/  STL [R1+0x43e8], R52 ;  /* 0x0043e83401007387 */ /* 0x000fe20000100800 */
[----:B------:R-:W0:Y:S02]  /*be740*/  LDCU UR72, c[0x0][0x3b8] ;  /* 0x00007700ff4877ac */ /* 0x000e240008000800 */
[----:B------:R-:W-:Y:S01]  /*be750*/  VIADD R17, R21, UR71 ;  /* 0x0000004715117c36 */ /* 0x000fe20008000000 */
[----:B------:R-:W3:Y:S01]  /*be760*/  LDL.LU R15, [R1+0x628] ;  /* 0x00062800010f7983 */ /* 0x000ee20000300800 */
[----:B------:R-:W0:Y:S02]  /*be770*/  LDCU UR71, c[0x0][0x3b8] ;  /* 0x00007700ff4777ac */ /* 0x000e240008000800 */
[----:B------:R-:W-:Y:S01]  /*be780*/  VIADD R50, R17, UR44 ;  /* 0x0000002c11327c36 */ /* 0x000fe20008000000 */
[----:B------:R0:W-:Y:S01]  /*be790*/  STL [R1+0x14c0], R0 ;  /* 0x0014c00001007387 */ /* 0x0001e20000100800 */
[----:B------:R-:W0:Y:S02]  /*be7a0*/  LDCU UR44, c[0x0][0x3b8] ;  /* 0x00007700ff2c77ac */ /* 0x000e240008000800 */
[----:B------:R-:W-:Y:S01]  /*be7b0*/  VIADD R57, R50, UR26 ;  /* 0x0000001a32397c36 */ /* 0x000fe20008000000 */
[----:B------:R-:W3:Y:S01]  /*be7c0*/  LDL.LU R58, [R1+0x62c] ;  /* 0x00062c00013a7983 */ /* 0x000ee20000300800 */
[----:B------:R-:W0:Y:S02]  /*be7d0*/  LDCU UR26, c[0x0][0x3b8] ;  /* 0x00007700ff1a77ac */ /* 0x000e240008000800 */
[----:B------:R-:W-:Y:S01]  /*be7e0*/  VIADD R42, R57, UR27 ;  /* 0x0000001b392a7c36 */ /* 0x000fe20008000000 */
[----:B------:R-:W3:Y:S01]  /*be7f0*/  LDL.LU R55, [R1+0x610] ;  /* 0x0006100001377983 */ /* 0x000ee20000300800 */
[----:B------:R-:W0:Y:S03]  /*be800*/  LDCU UR27, c[0x0][0x3b8] ;  /* 0x00007700ff1b77ac */ /* 0x000e260008000800 */
[----:B------:R-:W3:Y:S04]  /*be810*/  LDL.LU R54, [R1+0x614] ;  /* 0x0006140001367983 */ /* 0x000ee80000300800 */
[----:B------:R-:W-:Y:S01]  /*be820*/  STL [R1+0x4570], R42 ;  /* 0x0045702a01007387 */ /* 0x000fe20000100800 */
[----:B----4-:R-:W-:-:S02]  /*be830*/  F2FP.SATFINITE.E5M2.F32.PACK_AB_MERGE_C R3, R3, R12, RZ ;  /* 0x0000000c0303723e */ /* 0x010fc400048060ff */
[----:B0-----:R-:W-:-:S03]  /*be840*/  F2FP.SATFINITE.E5M2.F32.PACK_AB_MERGE_C R0, R51, R53, RZ ;  /* 0x000000353300723e */ /* 0x001fc600048060ff */
[----:B------:R-:W-:Y:S04]  /*be850*/  STL [R1+0x14bc], R3 ;  /* 0x0014bc0301007387 */ /* 0x000fe80000100800 */
[----:B------:R3:W-:Y:S04]  /*be860*/  STL [R1+0x14ec], R0 ;  /* 0x0014ec0001007387 */ /* 0x0007e80000100800 */
[----:B------:R-:W4:Y:S04]  /*be870*/  LDL.LU R39, [R1+0x618] ;  /* 0x0006180001277983 */ /* 0x000f280000300800 */
[----:B------:R-:W4:Y:S04]  /*be880*/  LDL.LU R37, [R1+0x61c] ;  /* 0x00061c0001257983 */ /* 0x000f280000300800 */
[----:B------:R-:W4:Y:S01]  /*be890*/  LDL.LU R34, [R1+0x600] ;  /* 0x0006000001227983 */ /* 0x000f220000300800 */
[----:B------:R-:W-:-:S03]  /*be8a0*/  IMAD.MOV.U32 R51, RZ, RZ, R60 ;  /* 0x000000ffff337224 */ /* 0x000fc600078e003c */
[----:B------:R-:W4:Y:S04]  /*be8b0*/  LDL.LU R20, [R1+0x604] ;  /* 0x0006040001147983 */ /* 0x000f280000300800 */
[----:B------:R-:W4:Y:S04]  /*be8c0*/  LDL.LU R18, [R1+0x608] ;  /* 0x0006080001127983 */ /* 0x000f280000300800 */
[----:B------:R-:W4:Y:S01]  /*be8d0*/  LDL.LU R60, [R1+0x60c] ;  /* 0x00060c00013c7983 */ /* 0x000f220000300800 */
[----:B--2---:R-:W-:-:S03]  /*be8e0*/  F2FP.SATFINITE.E5M2.F32.PACK_AB_MERGE_C R53, R47, R59, RZ ;  /* 0x0000003b2f35723e */ /* 0x004fc600048060ff */
[----:B------:R-:W2:Y:S04]  /*be8f0*/  LDL.LU R59, [R1+0x5f0] ;  /* 0x0005f000013b7983 */ /* 0x000ea80000300800 */
[----:B------:R-:W2:Y:S04]  /*be900*/  LDL.LU R47, [R1+0x5f4] ;  /* 0x0005f400012f7983 */ /* 0x000ea80000300800 */
[----:B------:R-:W-:Y:S04]  /*be910*/  STL [R1+0x43dc], R53 ;  /* 0x0043dc3501007387 */ /* 0x000fe80000100800 */
[----:B------:R-:W2:Y:S01]  /*be920*/  LDL.LU R30, [R1+0x5f8] ;  /* 0x0005f800011e7983 */ /* 0x000ea20000300800 */
[----:B---3--:R-:W-:-:S05]  /*be930*/  F2FP.SATFINITE.E5M2.F32.PACK_AB_MERGE_C R0, R41, R61, RZ ;  /* 0x0000003d2900723e */ /* 0x008fca00048060ff */
[----:B------:R0:W-:Y:S04]  /*be940*/  STL [R1+0x151c], R0 ;  /* 0x00151c0001007387 */ /* 0x0001e80000100800 */
[----:B------:R-:W3:Y:S04]  /*be950*/  LDL.LU R16, [R1+0x5fc] ;  /* 0x0005fc0001107983 */ /* 0x000ee80000300800 */
[----:B------:R-:W3:Y:S04]  /*be960*/  LDL.LU R3, [R1+0x5e0] ;  /* 0x0005e00001037983 */ /* 0x000ee80000300800 */
[----:B------:R-:W3:Y:S01]  /*be970*/  LDL.LU R61, [R1+0x5e4] ;  /* 0x0005e400013d7983 */ /* 0x000ee20000300800 */
[----:B------:R-:W-:Y:S01]  /*be980*/  VIADD R14, R42, UR28 ;  /* 0x0000001c2a0e7c36 */ /* 0x000fe20008000000 */
[----:B------:R-:W-:Y:S01]  /*be990*/  F2FP.SATFINITE.E5M2.F32.PACK_AB_MERGE_C R15, R58, R15, RZ ;  /* 0x0000000f3a0f723e */ /* 0x000fe200048060ff */
[----:B------:R-:W1:Y:S02]  /*be9a0*/  LDCU UR28, c[0x0][0x3b8] ;  /* 0x00007700ff1c77ac */ /* 0x000e640008000800 */
[----:B------:R-:W-:Y:S01]  /*be9b0*/  VIADD R12, R14, UR29 ;  /* 0x0000001d0e0c7c36 */ /* 0x000fe20008000000 */
[----:B0-----:R-:W-:Y:S01]  /*be9c0*/  F2FP.SATFINITE.E5M2.F32.PACK_AB_MERGE_C R0, R54, R55, RZ ;  /* 0x000000373600723e */ /* 0x001fe200048060ff */
[----:B------:R0:W-:Y:S02]  /*be9d0*/  STL [R1+0x1518], R15 ;  /* 0x0015180f01007387 */ /* 0x0001e40000100800 */
[----:B------:R-:W-:Y:S01]  /*be9e0*/  VIADD R41, R12, UR30 ;  /* 0x0000001e0c297c36 */ /* 0x000fe20008000000 */
[----:B------:R-:W1:Y:S01]  /*be9f0*/  LDCU UR29, c[0x0][0x3b8] ;  /* 0x00007700ff1d77ac */ /* 0x000e620008000800 */
[----:B------:R-:W3:Y:S01]  /*bea00*/  LDL.LU R24, [R1+0x5e8] ;  /* 0x0005e80001187983 */ /* 0x000ee20000300800 */
[----:B------:R-:W-:Y:S01]  /*bea10*/  IMAD.MOV.U32 R54, RZ, RZ, R43 ;  /* 0x000000ffff367224 */ /* 0x000fe200078e002b */
[----:B------:R-:W1:Y:S02]  /*bea20*/  LDCU UR30, c[0x0][0x3b8] ;  /* 0x00007700ff1e77ac */ /* 0x000e640008000800 */
[----:B------:R1:W-:Y:S04]  /*bea30*/  STL [R1+0x1530], R0 ;  /* 0x0015300001007387 */ /* 0x0003e80000100800 */
[----:B0-----:R-:W3:Y:S04]  /*bea40*/  LDL.LU R15, [R1+0x5ec] ;  /* 0x0005ec00010f7983 */ /* 0x001ee80000300800 */
[----:B------:R-:W3:Y:S04]  /*bea50*/  LDL.LU R58, [R1+0x500] ;  /* 0x00050000013a7983 */ /* 0x000ee80000300800 */
[----:B------:R-:W3:Y:S01]  /*bea60*/  LDL.LU R55, [R1+0x504] ;  /* 0x0005040001377983 */ /* 0x000ee20000300800 */
[----:B------:R-:W-:Y:S01]  /*bea70*/  VIADD R43, R41, UR31 ;  /* 0x0000001f292b7c36 */ /* 0x000fe20008000000 */
[----:B------:R-:W0:Y:S02]  /*bea80*/  LDCU UR31, c[0x0][0x3b8] ;  /* 0x00007700ff1f77ac */ /* 0x000e240008000800 */
[----:B------:R-:W-:Y:S01]  /*bea90*/  STL [R1+0x4568], R41 ;  /* 0x0045682901007387 */ /* 0x000fe20000100800 */
[----:B----4-:R-:W-:-:S02]  /*beaa0*/  F2FP.SATFINITE.E5M2.F32.PACK_AB_MERGE_C R37, R37, R39, RZ ;  /* 0x000000272525723e */ /* 0x010fc400048060ff */
[----:B-1----:R-:W-:-:S03]  /*beab0*/  F2FP.SATFINITE.E5M2.F32.PACK_AB_MERGE_C R0, R20, R34, RZ ;  /* 0x000000221400723e */ /* 0x002fc600048060ff */
[----:B------:R-:W-:Y:S04]  /*beac0*/  STL [R1+0x1544], R37 ;  /* 0x0015442501007387 */ /* 0x000fe80000100800 */
[----:B------:R2:W-:Y:S01]  /*bead0*/  STL [R1+0x1578], R0 ;  /* 0x0015780001007387 */ /* 0x0005e20000100800 */
[----:B------:R-:W-:-:S03]  /*beae0*/  F2FP.SATFINITE.E5M2.F32.PACK_AB_MERGE_C R18, R60, R18, RZ ;  /* 0x000000123c12723e */ /* 0x000fc600048060ff */
[----:B------:R-:W-:Y:S04]  /*beaf0*/  STL [R1+0x456c], R43 ;  /* 0x00456c2b01007387 */ /* 0x000fe80000100800 */
[----:B------:R-:W-:Y:S01]  /*beb00*/  STL [R1+0x1574], R18 ;  /* 0x0015741201007387 */ /* 0x000fe20000100800 */
[----:B--2---:R-:W-:-:S05]  /*beb10*/  F2FP.SATFINITE.E5M2.F32.PACK_AB_MERGE_C R0, R47, R59, RZ ;  /* 0x0000003b2f00723e */ /* 0x004fca00048060ff */
[----:B------:R1:W-:Y:S04]  /*beb20*/  STL [R1+0x1598], R0 ;  /* 0x0015980001007387 */ /* 0x0003e80000100800 */
[----:B------:R-:W2:Y:S04]  /*beb30*/  LDL.LU R34, [R1+0x508] ;  /* 0x0005080001227983 */ /* 0x000ea80000300800 */
[----:B------:R-:W2:Y:S01]  /*beb40*/  LDL.LU R60, [R1+0x50c] ;  /* 0x00050c00013c7983 */ /* 0x000ea20000300800 */
[----:B------:R-:W-:Y:S02]  /*beb50*/  IMAD.MOV.U32 R47, RZ, RZ, R46 ;  /* 0x000000ffff2f7224 */ /* 0x000fe400078e002e */
[----:B------:R-:W-:Y:S01]  /*beb60*/  IMAD.MOV.U32 R59, RZ, RZ, R4 ;  /* 0x000000ffff3b7224 */ /* 0x000fe200078e0004 */
[----:B------:R-:W4:Y:S04]  /*beb70*/  LDL.LU R46, [R1+0x520] ;  /* 0x00052000012e7983 */ /* 0x000f280000300800 */
[----:B------:R-:W4:Y:S01]  /*beb80*/  LDL.LU R4, [R1+0x524] ;  /* 0x0005240001047983 */ /* 0x000f220000300800 */
[----:B---3--:R-:W-:-:S03]  /*beb90*/  F2FP.SATFINITE.E5M2.F32.PACK_AB_MERGE_C R16, R16, R30, RZ ;  /* 0x0000001e1010723e */ /* 0x008fc600048060ff */
[----:B------:R-:W3:Y:S04]  /*beba0*/  LDL.LU R30, [R1+0x528] ;  /* 0x00052800011e7983 */ /* 0x000ee80000300800 */
[----:B------:R0:W-:Y:S01]  /*bebb0*/  STL [R1+0x15a8], R16 ;  /* 0x0015a81001007387 */ /* 0x0001e20000100800 */
[----:B-1----:R-:W-:-:S03]  /*bebc0*/  F2FP.SATFINITE.E5M2.F32.PACK_AB_MERGE_C R0, R61, R3, RZ ;  /* 0x000000033d00723e */ /* 0x002fc600048060ff */
[----:B------:R-:W3:Y:S04]  /*bebd0*/  LDL.LU R3, [R1+0x52c] ;  /* 0x00052c0001037983 */ /* 0x000ee80000300800 */
[----:B------:R1:W-:Y:S04]  /*bebe0*/  STL [R1+0x15c8], R0 ;  /* 0x0015c80001007387 */ /* 0x0003e80000100800 */
[----:B0-----:R-:W3:Y:S04]  /*bebf0*/  LDL.LU R16, [R1+0x540] ;  /* 0x0005400001107983 */ /* 0x001ee80000300800 */
[----:B------:R-:W3:Y:S01]  /*bec00*/  LDL.LU R61, [R1+0x544] ;  /* 0x00054400013d7983 */ /* 0x000ee20000300800 */
[----:B------:R-:W-:Y:S01]  /*bec10*/  VIADD R20, R43, UR32 ;  /* 0x000000202b147c36 */ /* 0x000fe20008000000 */
[----:B------:R-:W0:Y:S01]  /*bec20*/  LDCU UR32, c[0x0][0x3b8] ;  /* 0x00007700ff2077ac */ /* 0x000e220008000800 */
[----:B------:R-:W-:-:S05]  /*bec30*/  F2FP.SATFINITE.E5M2.F32.PACK_AB_MERGE_C R15, R15, R24, RZ ;  /* 0x000000180f0f723e */ /* 0x000fca00048060ff */
[----:B------:R-:W-:Y:S01]  /*bec40*/  STL [R1+0x15d0], R15 ;  /* 0x0015d00f01007387 */ /* 0x000fe20000100800 */
[----:B-1----:R-:W-:-:S03]  /*bec50*/  F2FP.SATFINITE.E5M2.F32.PACK_AB_MERGE_C R0, R55, R58, RZ ;  /* 0x0000003a3700723e */ /* 0x002fc600048060ff */
[----:B------:R-:W3:Y:S01]  /*bec60*/  LDL.LU R52, [R1+0x548] ;  /* 0x0005480001347983 */ /* 0x000ee20000300800 */
[----:B------:R-:W-:Y:S01]  /*bec70*/  VIADD R18, R20, UR33 ;  /* 0x0000002114127c36 */ /* 0x000fe20008000000 */
[----:B------:R-:W1:Y:S02]  /*bec80*/  LDCU UR33, c[0x0][0x3b8] ;  /* 0x00007700ff2177ac */ /* 0x000e640008000800 */
[----:B------:R0:W-:Y:S01]  /*bec90*/  STL [R1+0x15b8], R0 ;  /* 0x0015b80001007387 */ /* 0x0001e20000100800 */
[----:B------:R-:W-:Y:S01]  /*beca0*/  VIADD R38, R18, UR34 ;  /* 0x0000002212267c36 */ /* 0x000fe20008000000 */
[----:B------:R-:W1:Y:S02]  /*becb0*/  LDCU UR34, c[0x0][0x3b8] ;  /* 0x00007700ff2277ac */ /* 0x000e640008000800 */
[----:B0-----:R-:W3:Y:S04]  /*becc0*/  LDL.LU R0, [R1+0x54c] ;  /* 0x00054c0001007983 */ /* 0x001ee80000300800 */
[----:B------:R-:W3:Y:S04]  /*becd0*/  LDL.LU R39, [R1+0x550] ;  /* 0x0005500001277983 */ /* 0x000ee80000300800 */
[----:B------:R-:W3:Y:S04]  /*bece0*/  LDL.LU R24, [R1+0x554] ;  /* 0x0005540001187983 */ /* 0x000ee80000300800 */
[----:B------:R-:W3:Y:S04]  /*becf0*/  LDL.LU R37, [R1+0x558] ;  /* 0x0005580001257983 */ /* 0x000ee80000300800 */
[----:B------:R-:W3:Y:S04]  /*bed00*/  LDL.LU R15, [R1+0x55c] ;  /* 0x00055c00010f7983 */ /* 0x000ee80000300800 */
[----:B------:R-:W3:Y:S04]  /*bed10*/  LDL.LU R58, [R1+0x570] ;  /* 0x00057000013a7983 */ /* 0x000ee80000300800 */
[----:B------:R-:W3:Y:S04]  /*bed20*/  LDL.LU R55, [R1+0x574] ;  /* 0x0005740001377983 */ /* 0x000ee80000300800 */
[----:B------:R-:W-:Y:S01]  /*bed30*/  STL [R1+0x45a8], R38 ;  /* 0x0045a82601007387 */ /* 0x000fe20000100800 */
[----:B------:R-:W-:Y:S01]  /*bed40*/  VIADD R42, R38, UR35 ;  /* 0x00000023262a7c36 */ /* 0x000fe20008000000 */
[----:B------:R-:W0:Y:S01]  /*bed50*/  LDCU UR35, c[0x0][0x3b8] ;  /* 0x00007700ff2377ac */ /* 0x000e220008000800 */
[----:B--2---:R-:W-:Y:S01]  /*bed60*/  F2FP.SATFINITE.E5M2.F32.PACK_AB_MERGE_C R34, R60, R34, RZ ;  /* 0x000000223c22723e */ /* 0x004fe200048060ff */
[----:B------:R-:W-:-:S02]  /*bed70*/  IMAD.MOV.U32 R60, RZ, RZ, R59 ;  /* 0x000000ffff3c7224 */ /* 0x000fc400078e003b */
[----:B------:R-:W-:Y:S02]  /*bed80*/  IMAD.MOV.U32 R59, RZ, RZ, R47 ;  /* 0x000000ffff3b7224 */ /* 0x000fe400078e002f */
[----:B------:R4:W-:Y:S04]  /*bed90*/  STL [R1+0x15bc], R34 ;  /* 0x0015bc2201007387 */ /* 0x0009e80000100800 */
[----:B------:R-:W2:Y:S01]  /*beda0*/  LDL.LU R47, [R1+0x578] ;  /* 0x00057800012f7983 */ /* 0x000ea20000300800 */
[----:B----4-:R-:W-:-:S03]  /*bedb0*/  F2FP.SATFINITE.E5M2.F32.PACK_AB_MERGE_C R34, R4, R46, RZ ;  /* 0x0000002e0422723e */ /* 0x010fc600048060ff */
[----:B------:R-:W2:Y:S04]  /*bedc0*/  LDL.LU R4, [R1+0x57c] ;  /* 0x00057c0001047983 */ /* 0x000ea80000300800 */
[----:B------:R4:W-:Y:S01]  /*bedd0*/  STL [R1+0x1588], R34 ;  /* 0x0015882201007387 */ /* 0x0009e20000100800 */
[----:B---3--:R-:W-:-:S03]  /*bede0*/  F2FP.SATFINITE.E5M2.F32.PACK_AB_MERGE_C R3, R3, R30, RZ ;  /* 0x0000001e0303723e */ /* 0x008fc600048060ff */
[----:B----4-:R-:W3:Y:S04]  /*bedf0*/  LDL.LU R34, [R1+0x580] ;  /* 0x0005800001227983 */ /* 0x010ee80000300800 */
[----:B------:R-:W3:Y:S04]  /*bee00*/  LDL.LU R30, [R1+0x584] ;  /* 0x00058400011e7983 */ /* 0x000ee80000300800 */
[----:B------:R4:W-:Y:S01]  /*bee10*/  STL [R1+0x15b0], R3 ;  /* 0x0015b00301007387 */ /* 0x0009e20000100800 */
[----:B------:R-:W-:-:S03]  /*bee20*/  F2FP.SATFINITE.E5M2.F32.PACK_AB_MERGE_C R38, R61, R16, RZ ;  /* 0x000000103d26723e */ /* 0x000fc600048060ff */
[----:B----4-:R-:W4:Y:S04]  /*bee30*/  LDL R3, [R1+0xf70] ;  /* 0x000f700001037983 */ /* 0x010f280000100800 */
[----:B------:R-:W4:Y:S04]  /*bee40*/  LDL.LU R16, [R1+0x588] ;  /* 0x0005880001107983 */ /* 0x000f280000300800 */
[----:B------:R-:W4:Y:S01]  /*bee50*/  LDL.LU R61, [R1+0x58c] ;  /* 0x00058c00013d7983 */ /* 0x000f220000300800 */
[----:B------:R-:W-:Y:S01]  /*bee60*/  VIADD R46, R42, UR36 ;  /* 0x000000242a2e7c36 */ /* 0x000fe20008000000 */
[----:B------:R-:W0:Y:S02]  /*bee70*/  LDCU UR36, c[0x0][0x3b8] ;  /* 0x00007700ff2477ac */ /* 0x000e240008000800 */
[----:B------:R1:W-:Y:S01]  /*bee80*/  STL [R1+0x155c], R38 ;  /* 0x00155c2601007387 */ /* 0x0003e20000100800 */
[----:B------:R-:W-:Y:S01]  /*bee90*/  VIADD R41, R46, UR37 ;  /* 0x000000252e297c36 */ /* 0x000fe20008000000 */
[----:B------:R-:W0:Y:S02]  /*beea0*/  LDCU UR37, c[0x0][0x3b8] ;  /* 0x00007700ff2577ac */ /* 0x000e240008000800 */
[----:B------:R-:W-:Y:S01]  /*beeb0*/  STL [R1+0x4560], R46 ;  /* 0x0045602e01007387 */ /* 0x000fe20000100800 */
[----:B-1----:R-:W-:-:S02]  /*beec0*/  F2FP.SATFINITE.E5M2.F32.PACK_AB_MERGE_C R38, R0, R52, RZ ;  /* 0x000000340026723e */ /* 0x002fc400048060ff */
[----:B------:R-:W-:-:S03]  /*beed0*/  F2FP.SATFINITE.E5M2.F32.PACK_AB_MERGE_C R0, R24, R39, RZ ;  /* 0x000000271800723e */ /* 0x000fc600048060ff */
[----:B------:R-:W-:Y:S04]  /*beee0*/  STL [R1+0x1558], R38 ;  /* 0x0015582601007387 */ /* 0x000fe80000100800 */
[----:B------:R1:W-:Y:S01]  /*beef0*/  STL [R1+0x1538], R0 ;  /* 0x0015380001007387 */ /* 0x0003e20000100800 */
[----:B------:R-:W-:-:S03]  /*bef00*/  F2FP.SATFINITE.E5M2.F32.PACK_AB_MERGE_C R15, R15, R37, RZ ;  /* 0x000000250f0f723e */ /* 0x000fc600048060ff */
[----:B------:R-:W-:Y:S01]  /*bef10*/  STL [R1+0x4580], R41 ;  /* 0x0045802901007387 */ /* 0x000fe20000100800 */
[----:B-1----:R-:W-:-:S03]  /*bef20*/  F2FP.SATFINITE.E5M2.F32.PACK_AB_MERGE_C R0, R55, R58, RZ ;  /* 0x0000003a3700723e */ /* 0x002fc600048060ff */
[----:B------:R1:W-:Y:S04]  /*bef30*/  STL [R1+0x154c], R15 ;  /* 0x00154c0f01007387 */ /* 0x0003e80000100800 */
[----:B------:R2:W-:Y:S01]  /*bef40*/  STL [R1+0x14f0], R0 ;  /* 0x0014f00001007387 */ /* 0x0005e20000100800 */
[----:B------:R-:W-:Y:S01]  /*bef50*/  VIADD R24, R41, UR38 ;  /* 0x0000002629187c36 */ /* 0x000fe20008000000 */
[----:B------:R-:W0:Y:S02]  /*bef60*/  LDCU UR38, c[0x0][0x3b8] ;  /* 0x00007700ff2677ac */ /* 0x000e240008000800 */
[----:B------:R-:W4:Y:S01]  /*bef70*/  LDL.LU R53, [R1+0x5a8] ;  /* 0x0005a80001357983 */ /* 0x000f220000300800 */
[----:B------:R-:W-:-:S03]  /*bef80*/  IMAD.MOV.U32 R55, RZ, RZ, R54 ;  /* 0x000000ffff377224 */ /* 0x000fc600078e0036 */
[----:B------:R-:W4:Y:S01]  /*bef90*/  LDL.LU R58, [R1+0x5ac] ;  /* 0x0005ac00013a7983 */ /* 0x000f220000300800 */
[----:B------:R-:W-:-:S03]  /*befa0*/  IMAD.MOV.U32 R54, RZ, RZ, R60 ;  /* 0x000000ffff367224 */ /* 0x000fc600078e003c */
[----:B------:R-:W4:Y:S01]  /*befb0*/  LDL.LU R46, [R1+0x5c0] ;  /* 0x0005c000012e7983 */ /* 0x000f220000300800 */
[----:B------:R-:W-:-:S03]  /*befc0*/  IMAD.MOV.U32 R60, RZ, RZ, R45 ;  /* 0x000000ffff3c7224 */ /* 0x000fc600078e002d */
[----:B-1----:R-:W4:Y:S01]  /*befd0*/  LDL.LU R15, [R1+0x5c4] ;  /* 0x0005c400010f7983 */ /* 0x002f220000300800 */
[----:B------:R-:W-:Y:S01]  /*befe0*/  VIADD R45, R24, UR39 ;  /* 0x00000027182d7c36 */ /* 0x000fe20008000000 */
[----:B------:R-:W1:Y:S03]  /*beff0*/  LDCU UR39, c[0x0][0x3b8] ;  /* 0x00007700ff2777ac */ /* 0x000e660008000800 */
[----:B------:R-:W-:Y:S01]  /*bf000*/  VIADD R41, R45, UR40 ;  /* 0x000000282d297c36 */ /* 0x000fe20008000000 */
[----:B------:R-:W0:Y:S01]  /*bf010*/  LDCU UR40, c[0x0][0x3b8] ;  /* 0x00007700ff2877ac */ /* 0x000e220008000800 */
[----:B--2---:R-:W-:-:S05]  /*bf020*/  F2FP.SATFINITE.E5M2.F32.PACK_AB_MERGE_C R0, R4, R47, RZ ;  /* 0x0000002f0400723e */ /* 0x004fca00048060ff */
[----:B------:R3:W-:Y:S04]  /*bf030*/  STL [R1+0x1510], R0 ;  /* 0x0015100001007387 */ /* 0x0007e80000100800 */
[----:B------:R-:W2:Y:S04]  /*bf040*/  LDL.LU R47, [R1+0x5c8] ;  /* 0x0005c800012f7983 */ /* 0x000ea80000300800 */
[----:B------:R-:W2:Y:S04]  /*bf050*/  LDL.LU R4, [R1+0x5cc] ;  /* 0x0005cc0001047983 */ /* 0x000ea80000300800 */
[----:B------:R-:W2:Y:S01]  /*bf060*/  LDL.LU R38, [R1+0x5d0] ;  /* 0x0005d00001267983 */ /* 0x000ea20000300800 */
[----:B---3--:R-:W-:-:S03]  /*bf070*/  F2FP.SATFINITE.E5M2.F32.PACK_AB_MERGE_C R0, R30, R34, RZ ;  /* 0x000000221e00723e */ /* 0x008fc600048060ff */
[----:B------:R-:W3:Y:S04]  /*bf080*/  LDL.LU R52, [R1+0x5d4] ;  /* 0x0005d40001347983 */ /* 0x000ee80000300800 */
[----:B------:R-:W-:Y:S04]  /*bf090*/  STL [R1+0x14dc], R0 ;  /* 0x0014dc0001007387 */ /* 0x000fe80000100800 */
[----:B------:R0:W-:Y:S01]  /*bf0a0*/  STL [R1+0x4550], R45 ;  /* 0x0045502d01007387 */ /* 0x0001e20000100800 */
[----:B------:R-:W-:-:S03]  /*bf0b0*/  VIADD R30, R41, UR23 ;  /* 0x00000017291e7c36 */ /* 0x000fc60008000000 */
[----:B0-----:R-:W2:Y:S01]  /*bf0c0*/  LDL.LU R45, [R1+0x5a4] ;  /* 0x0005a400012d7983 */ /* 0x001ea20000300800 */
[----:B----4-:R-:W-:-:S03]  /*bf0d0*/  F2FP.SATFINITE.E5M2.F32.PACK_AB_MERGE_C R0, R61, R16, RZ ;  /* 0x000000103d00723e */ /* 0x010fc600048060ff */
[----:B------:R-:W4:Y:S04]  /*bf0e0*/  LDL.LU R16, [R1+0x5d8] ;  /* 0x0005d80001107983 */ /* 0x000f280000300800 */
[----:B------:R-:W4:Y:S04]  /*bf0f0*/  LDL.LU R61, [R1+0x5dc] ;  /* 0x0005dc00013d7983 */ /* 0x000f280000300800 */
[----:B------:R0:W-:Y:S04]  /*bf100*/  STL [R1+0x14d8], R0 ;  /* 0x0014d80001007387 */ /* 0x0001e80000100800 */
[----:B------:R-:W2:Y:S04]  /*bf110*/  LDL.LU R43, [R1+0x590] ;  /* 0x00059000012b7983 */ /* 0x000ea80000300800 */
[----:B0-----:R-:W2:Y:S04]  /*bf120*/  LDL.LU R0, [R1+0x594] ;  /* 0x0005940001007983 */ /* 0x001ea80000300800 */
[----:B------:R-:W2:Y:S04]  /*bf130*/  LDL.LU R39, [R1+0x598] ;  /* 0x0005980001277983 */ /* 0x000ea80000300800 */
[----:B------:R-:W2:Y:S04]  /*bf140*/  LDL.LU R37, [R1+0x59c] ;  /* 0x00059c0001257983 */ /* 0x000ea80000300800 */
[----:B------:R0:W-:Y:S04]  /*bf150*/  STL.64 [R1+0x4590], R40 ;  /* 0x0045902801007387 */ /* 0x0001e80000100a00 */
[----:B0-----:R-:W2:Y:S01]  /*bf160*/  LDL.LU R41, [R1+0x5a0] ;  /* 0x0005a00001297983 */ /* 0x001ea20000300800 */
[----:B------:R-:W-:-:S02]  /*bf170*/  F2FP.SATFINITE.E5M2.F32.PACK_AB_MERGE_C R53, R58, R53, RZ ;  /* 0x000000353a35723e */ /* 0x000fc400048060ff */
[----:B------:R-:W-:Y:S02]  /*bf180*/  F2FP.SATFINITE.E5M2.F32.PACK_AB_MERGE_C R15, R15, R46, RZ ;  /* 0x0000002e0f0f723e */ /* 0x000fe400048060ff */
[----:B--2---:R-:W-:-:S05]  /*bf190*/  F2FP.SATFINITE.E5M2.F32.PACK_AB_MERGE_C R40, R45, R41, RZ ;  /* 0x000000292d28723e */ /* 0x004fca00048060ff */
[----:B------:R-:W-:Y:S04]  /*bf1a0*/  STL [R1+0x14ac], R40 ;  /* 0x0014ac2801007387 */ /* 0x000fe80000100800 */
[----:B------:R0:W-:Y:S02]  /*bf1b0*/  STL [R1+0x43e0], R53 ;  /* 0x0043e03501007387 */ /* 0x0001e40000100800 */
[----:B0-----:R-:W-:Y:S02]  /*bf1c0*/  F2FP.SATFINITE.E5M2.F32.PACK_AB_MERGE_C R53, R4, R47, RZ ;  /* 0x0000002f0435723e */ /* 0x001fe400048060ff */
[----:B------:R-:W2:Y:S04]  /*bf1d0*/  LDL.LU R47, [R1+0xa30] ;  /* 0x000a3000012f7983 */ /* 0x000ea80000300800 */
[----:B------:R0:W-:Y:S04]  /*bf1e0*/  STL [R1+0x1484], R15 ;  /* 0x0014840f01007387 */ /* 0x0001e80000100800 */
[----:B------:R-:W2:Y:S01]  /*bf1f0*/  LDL.LU R4, [R1+0xa34] ;  /* 0x000a340001047983 */ /* 0x000ea20000300800 */
[----:B------:R-:W-:-:S02]  /*bf200*/  IMAD.MOV.U32 R58, RZ, RZ, R55 ;  /* 0x000000ffff3a7224 */ /* 0x000fc400078e0037 */
[----:B------:R-:W-:Y:S02]  /*bf210*/  IMAD.MOV.U32 R55, RZ, RZ, R44 ;  /* 0x000000ffff377224 */ /* 0x000fe400078e002c */
[----:B------:R-:W-:Y:S01]  /*bf220*/  VIADD R44, R30, UR41 ;  /* 0x000000291e2c7c36 */ /* 0x000fe20008000000 */
[----:B------:R3:W-:Y:S01]  /*bf230*/  STL [R1+0x43ec], R53 ;  /* 0x0043ec3501007387 */ /* 0x0007e20000100800 */
[----:B------:R-:W-:Y:S01]  /*bf240*/  IMAD.MOV.U32 R45, RZ, RZ, R56 ;  /* 0x000000ffff2d7224 */ /* 0x000fe200078e0038 */
[----:B------:R-:W1:Y:S01]  /*bf250*/  LDCU UR41, c[0x0][0x3b8] ;  /* 0x00007700ff2977ac */ /* 0x000e620008000800 */
[----:B0-----:R-:W-:Y:S01]  /*bf260*/  VIADD R15, R44, UR42 ;  /* 0x0000002a2c0f7c36 */ /* 0x001fe20008000000 */
[----:B---3--:R-:W-:Y:S01]  /*bf270*/  F2FP.SATFINITE.E5M2.F32.PACK_AB_MERGE_C R53, R52, R38, RZ ;  /* 0x000000263435723e */ /* 0x008fe200048060ff */
[----:B------:R-:W-:Y:S01]  /*bf280*/  IMAD.MOV.U32 R34, RZ, RZ, R7 ;  /* 0x000000ffff227224 */ /* 0x000fe200078e0007 */
[----:B----4-:R-:W-:Y:S01]  /*bf290*/  F2FP.SATFINITE.E5M2.F32.PACK_AB_MERGE_C R52, R61, R16, RZ ;  /* 0x000000103d34723e */ /* 0x010fe200048060ff */
[----:B------:R-:W-:Y:S01]  /*bf2a0*/  IMAD.MOV.U32 R56, RZ, RZ, R51 ;  /* 0x000000ffff387224 */ /* 0x000fe200078e0033 */
[----:B------:R-:W0:Y:S01]  /*bf2b0*/  LDCU UR42, c[0x0][0x3b8] ;  /* 0x00007700ff2a77ac */ /* 0x000e220008000800 */
[----:B------:R3:W-:Y:S04]  /*bf2c0*/  STL [R1+0x43f0], R53 ;  /* 0x0043f03501007387 */ /* 0x0007e80000100800 */
[----:B------:R-:W-:Y:S04]  /*bf2d0*/  STL [R1+0x58], R15 ;  /* 0x0000580f01007387 */ /* 0x000fe80000100800 */
[----:B------:R4:W-:Y:S01]  /*bf2e0*/  STL [R1+0x43f4], R52 ;  /* 0x0043f43401007387 */ /* 0x0009e20000100800 */
[----:B---3--:R-:W-:-:S03]  /*bf2f0*/  F2FP.SATFINITE.E5M2.F32.PACK_AB_MERGE_C R53, R37, R39, RZ ;  /* 0x000000272535723e */ /* 0x008fc600048060ff */
[----:B------:R-:W3:Y:S01]  /*bf300*/  LDL.LU R16, [R1+0xa38] ;  /* 0x000a380001107983 */ /* 0x000ee20000300800 */
[----:B------:R-:W-:-:S03]  /*bf310*/  IMAD.MOV.U32 R46, RZ, RZ, R22 ;  /* 0x000000ffff2e7224 */ /* 0x000fc600078e0016 */
[----:B------:R-:W3:Y:S01]  /*bf320*/  LDL.LU R61, [R1+0xa3c] ;  /* 0x000a3c00013d7983 */ /* 0x000ee20000300800 */
[----:B----4-:R-:W-:Y:S01]  /*bf330*/  F2FP.SATFINITE.E5M2.F32.PACK_AB_MERGE_C R52, R0, R43, RZ ;  /* 0x0000002b0034723e */ /* 0x010fe200048060ff */
[----:B------:R-:W-:Y:S01]  /*bf340*/  VIADD R15, R15, UR43 ;  /* 0x0000002b0f0f7c36 */ /* 0x000fe20008000000 */
[----:B------:R-:W4:Y:S01]  /*bf350*/  LDCU UR43, c[0x0][0x3b8] ;  /* 0x00007700ff2b77ac */ /* 0x000f220008000800 */
[----:B------:R-:W-:Y:S02]  /*bf360*/  IMAD.MOV.U32 R0, RZ, RZ, R13 ;  /* 0x000000ffff007224 */ /* 0x000fe400078e000d */
[----:B------:R-:W-:Y:S01]  /*bf370*/  STL [R1+0x43f8], R52 ;  /* 0x0043f83401007387 */ /* 0x000fe20000100800 */
[----:B------:R-:W-:-:S03]  /*bf380*/  IMAD.MOV.U32 R13, RZ, RZ, R55 ;  /* 0x000000ffff0d7224 */ /* 0x000fc600078e0037 */
[----:B------:R-:W4:Y:S01]  /*bf390*/  LDL.LU R40, [R1+0xa28] ;  /* 0x000a280001287983 */ /* 0x000f220000300800 */
[----:B------:R-:W-:-:S03]  /*bf3a0*/  IMAD.MOV.U32 R22, RZ, RZ, R59 ;  /* 0x000000ffff167224 */ /* 0x000fc600078e003b */
[----:B------:R-:W4:Y:S01]  /*bf3b0*/  LDL.LU R51, [R1+0xa2c] ;  /* 0x000a2c0001337983 */ /* 0x000f220000300800 */
[----:B------:R-:W-:-:S03]  /*bf3c0*/  IMAD.MOV.U32 R55, RZ, RZ, R60 ;  /* 0x000000ffff377224 */ /* 0x000fc600078e003c */
[----:B------:R-:W4:Y:S01]  /*bf3d0*/  LDL.LU R37, [R1+0xa00] ;  /* 0x000a000001257983 */ /* 0x000f220000300800 */
[----:B------:R-:W-:Y:S02]  /*bf3e0*/  IMAD.MOV.U32 R39, RZ, RZ, R34 ;  /* 0x000000ffff277224 */ /* 0x000fe400078e0022 */
[----:B------:R-:W-:Y:S01]  /*bf3f0*/  VIADD R60, R15, UR17 ;  /* 0x000000110f3c7c36 */ /* 0x000fe20008000000 */
[----:B------:R-:W4:Y:S01]  /*bf400*/  LDL.LU R59, [R1+0xa04] ;  /* 0x000a0400013b7983 */ /* 0x000f220000300800 */
[----:B------:R-:W-:-:S03]  /*bf410*/  IMAD.MOV.U32 R34, RZ, RZ, R33 ;  /* 0x000000ffff227224 */ /* 0x000fc600078e0021 */
[----:B------:R0:W-:Y:S01]  /*bf420*/  STL [R1+0x4400], R53 ;  /* 0x0044003501007387 */ /* 0x0001e20000100800 */
[----:B------:R-:W-:Y:S01]  /*bf430*/  VIADD R38, R60, UR16 ;  /* 0x000000103c267c36 */ /* 0x000fe20008000000 */
[----:B------:R-:W1:Y:S02]  /*bf440*/  LDCU.64 UR16, c[0x0][0x390] ;  /* 0x00007200ff1077ac */ /* 0x000e640008000a00 */
[----:B0-----:R-:W4:Y:S04]  /*bf450*/  LDL.LU R53, [R1+0xa24] ;  /* 0x000a240001357983 */ /* 0x001f280000300800 */
[----:B------:R-:W4:Y:S01]  /*bf460*/  LDL.LU R33, [R1+0xa08] ;  /* 0x000a080001217983 */ /* 0x000f220000300800 */
[----:B--2---:R-:W-:-:S03]  /*bf470*/  F2FP.SATFINITE.E5M2.F32.PACK_AB_MERGE_C R4, R4, R47, RZ ;  /* 0x0000002f0404723e */ /* 0x004fc600048060ff */
[----:B------:R-:W2:Y:S04]  /*bf480*/  LDL.LU R47, [R1+0xa0c] ;  /* 0x000a0c00012f7983 */ /* 0x000ea80000300800 */
[----:B------:R-:W-:Y:S04]  /*bf490*/  STL [R1+0x141c], R4 ;  /* 0x00141c0401007387 */ /* 0x000fe80000100800 */
[----:B------:R0:W-:Y:S04]  /*bf4a0*/  STL [R1+0x454c], R60 ;  /* 0x00454c3c01007387 */ /* 0x0001e80000100800 */
[----:B0-----:R-:W2:Y:S04]  /*bf4b0*/  LDL.LU R60, [R1+0xa20] ;  /* 0x000a2000013c7983 */ /* 0x001ea80000300800 */
[----:B------:R-:W2:Y:S04]  /*bf4c0*/  LDL.LU R41, [R1+0x9f0] ;  /* 0x0009f00001297983 */ /* 0x000ea80000300800 */
[----:B------:R-:W2:Y:S01]  /*bf4d0*/  LDL.LU R43, [R1+0x9f4] ;  /* 0x0009f400012b7983 */ /* 0x000ea20000300800 */
[----:B---3--:R-:W-:-:S03]  /*bf4e0*/  F2FP.SATFINITE.E5M2.F32.PACK_AB_MERGE_C R52, R61, R16, RZ ;  /* 0x000000103d34723e */ /* 0x008fc600048060ff */
[----:B------:R-:W3:Y:S04]  /*bf4f0*/  LDL.LU R16, [R1+0x9f8] ;  /* 0x0009f80001107983 */ /* 0x000ee80000300800 */
[----:B------:R-:W3:Y:S04]  /*bf500*/  LDL.LU R61, [R1+0x9fc] ;  /* 0x0009fc00013d7983 */ /* 0x000ee80000300800 */
[----:B------:R2:W-:Y:S01]  /*bf510*/  STL [R1+0x4404], R52 ;  /* 0x0044043401007387 */ /* 0x0005e20000100800 */
[----:B----4-:R-:W-:Y:S02]  /*bf520*/  F2FP.SATFINITE.E5M2.F32.PACK_AB_MERGE_C R51, R51, R40, RZ ;  /* 0x000000283333723e */ /* 0x010fe400048060ff */
[----:B--2---:R-:W-:Y:S01]  /*bf530*/  F2FP.SATFINITE.E5M2.F32.PACK_AB_MERGE_C R52, R47, R33, RZ ;  /* 0x000000212f34723e */ /* 0x004fe200048060ff */
[----:B------:R-:W-:Y:S01]  /*bf540*/  IMAD.MOV.U32 R33, RZ, RZ, R6 ;  /* 0x000000ffff217224 */ /* 0x000fe200078e0006 */
[----:B------:R-:W-:-:S05]  /*bf550*/  F2FP.SATFINITE.E5M2.F32.PACK_AB_MERGE_C R53, R53, R60, RZ ;  /* 0x0000003c3535723e */ /* 0x000fca00048060ff */
[----:B------:R0:W-:Y:S04]  /*bf560*/  STL [R1+0x4408], R53 ;  /* 0x0044083501007387 */ /* 0x0001e80000100800 */
[----:B------:R-:W-:Y:S01]  /*bf570*/  STL [R1+0x440c], R51 ;  /* 0x00440c3301007387 */ /* 0x000fe20000100800 */
[----:B0-----:R-:W-:-:S05]  /*bf580*/  F2FP.SATFINITE.E5M2.F32.PACK_AB_MERGE_C R53, R59, R37, RZ ;  /* 0x000000253b35723e */ /* 0x001fca00048060ff */
[----:B------:R-:W-:Y:S04]  /*bf590*/  STL [R1+0x4410], R53 ;  /* 0x0044103501007387 */ /* 0x000fe80000100800 */
[----:B------:R-:W2:Y:S04]  /*bf5a0*/  LDL.LU R47, [R1+0xab0] ;  /* 0x000ab000012f7983 */ /* 0x000ea80000300800 */
[----:B------:R-:W2:Y:S04]  /*bf5b0*/  LDL.LU R6, [R1+0xab4] ;  /* 0x000ab40001067983 */ /* 0x000ea80000300800 */
[----:B------:R-:W4:Y:S04]  /*bf5c0*/  LDL.LU R37, [R1+0xabc] ;  /* 0x000abc0001257983 */ /* 0x000f280000300800 */
[----:B------:R0:W-:Y:S04]  /*bf5d0*/  STL [R1+0x4414], R52 ;  /* 0x0044143401007387 */ /* 0x0001e80000100800 */
[----:B0-----:R-:W4:Y:S01]  /*bf5e0*/  LDL.LU R52, [R1+0xab8] ;  /* 0x000ab80001347983 */ /* 0x001f220000300800 */
[----:B------:R-:W-:Y:S01]  /*bf5f0*/  VIADD R60, R38, UR45 ;  /* 0x0000002d263c7c36 */ /* 0x000fe20008000000 */
[----:B------:R-:W-:Y:S01]  /*bf600*/  F2FP.SATFINITE.E5M2.F32.PACK_AB_MERGE_C R53, R43, R41, RZ ;  /* 0x000000292b35723e */ /* 0x000fe200048060ff */
[----:B------:R-:W-:Y:S01]  /*bf610*/  IMAD R7, R3, UR22, RZ ;  /* 0x0000001603077c24 */ /* 0x000fe2000f8e02ff */
[----:B---3--:R-:W-:Y:S01]  /*bf620*/  F2FP.SATFINITE.E5M2.F32.PACK_AB_MERGE_C R51, R61, R16, RZ ;  /* 0x000000103d33723e */ /* 0x008fe200048060ff */
[----:B------:R-:W-:Y:S01]  /*bf630*/  VIADD R59, R60, UR46 ;  /* 0x0000002e3c3b7c36 */ /* 0x000fe20008000000 */
[----:B------:R-:W0:Y:S03]  /*bf640*/  LDCU.64 UR22, c[0x0][0x390] ;  /* 0x00007200ff1677ac */ /* 0x000e260008000a00 */
[----:B------:R-:W-:Y:S01]  /*bf650*/  VIADD R40, R59, UR47 ;  /* 0x0000002f3b287c36 */ /* 0x000fe20008000000 */
[----:B------:R-:W-:Y:S01]  /*bf660*/  STL [R1+0x4418], R53 ;  /* 0x0044183501007387 */ /* 0x000fe20000100800 */
[----:B------:R-:W3:Y:S03]  /*bf670*/  LDCU UR45, c[0x0][0x3b8] ;  /* 0x00007700ff2d77ac */ /* 0x000ee60008000800 */
[----:B------:R-:W-:Y:S01]  /*bf680*/  STL [R1+0x453c], R59 ;  /* 0x00453c3b01007387 */ /* 0x000fe20000100800 */
[----:B------:R-:W0:Y:S03]  /*bf690*/  LDCU UR46, c[0x0][0x3b8] ;  /* 0x00007700ff2e77ac */ /* 0x000e260008000800 */
[----:B------:R0:W-:Y:S01]  /*bf6a0*/  STL [R1+0x48], R40 ;  /* 0x0000482801007387 */ /* 0x0001e20000100800 */
[----:B------:R-:W-:Y:S01]  /*bf6b0*/  VIADD R43, R40, UR57 ;  /* 0x00000039282b7c36 */ /* 0x000fe20008000000 */
[----:B------:R-:W1:Y:S02]  /*bf6c0*/  LDCU UR47, c[0x0][0x3b8] ;  /* 0x00007700ff2f77ac */ /* 0x000e640008000800 */
[----:B------:R-:W3:Y:S04]  /*bf6d0*/  LDL.LU R16, [R1+0xaa0] ;  /* 0x000aa00001107983 */ /* 0x000ee80000300800 */
[----:B------:R-:W3:Y:S04]  /*bf6e0*/  LDL.LU R61, [R1+0xaa4] ;  /* 0x000aa400013d7983 */ /* 0x000ee80000300800 */
[----:B------:R-:W-:Y:S04]  /*bf6f0*/  STL [R1+0x441c], R51 ;  /* 0x00441c3301007387 */ /* 0x000fe80000100800 */
[----:B0-----:R-:W3:Y:S04]  /*bf700*/  LDL.LU R40, [R1+0xaa8] ;  /* 0x000aa80001287983 */ /* 0x001ee80000300800 */
[----:B------:R-:W3:Y:S01]  /*bf710*/  LDL.LU R41, [R1+0xaac] ;  /* 0x000aac0001297983 */ /* 0x000ee20000300800 */
[----:B--2---:R-:W-:-:S05]  /*bf720*/  F2FP.SATFINITE.E5M2.F32.PACK_AB_MERGE_C R53, R6, R47, RZ ;  /* 0x0000002f0635723e */ /* 0x004fca00048060ff */
[----:B------:R0:W-:Y:S04]  /*bf730*/  STL [R1+0x4424], R53 ;  /* 0x0044243501007387 */ /* 0x0001e80000100800 */
[----:B0-----:R-:W2:Y:S01]  /*bf740*/  LDL.LU R53, [R1+0xb04] ;  /* 0x000b040001357983 */ /* 0x001ea20000300800 */
[----:B----4-:R-:W-:Y:S01]  /*bf750*/  F2FP.SATFINITE.E5M2.F32.PACK_AB_MERGE_C R52, R37, R52, RZ ;  /* 0x000000342534723e */ /* 0x010fe200048060ff */
[----:B------:R-:W-:Y:S02]  /*bf760*/  IMAD.MOV.U32 R37, RZ, RZ, R33 ;  /* 0x000000ffff257224 */ /* 0x000fe400078e0021 */
[----:B------:R-:W4:Y:S04]  /*bf770*/  LDL.LU R59, [R1+0xb08] ;  /* 0x000b0800013b7983 */ /* 0x000f280000300800 */
[----:B------:R-:W4:Y:S04]  /*bf780*/  LDL.LU R33, [R1+0xb0c] ;  /* 0x000b0c0001217983 */ /* 0x000f280000300800 */
[----:B------:R0:W-:Y:S04]  /*bf790*/  STL [R1+0x4428], R52 ;  /* 0x0044283401007387 */ /* 0x0001e80000100800 */
[----:B0-----:R-:W2:Y:S01]  /*bf7a0*/  LDL.LU R52, [R1+0xb00] ;  /* 0x000b000001347983 */ /* 0x001ea20000300800 */
[----:B------:R-:W-:Y:S01]  /*bf7b0*/  VIADD R47, R43, UR56 ;  /* 0x000000382b2f7c36 */ /* 0x000fe20008000000 */
[----:B------:R-:W-:-:S02]  /*bf7c0*/  IADD3 R4, P0, PT, R5, UR22, RZ ;  /* 0x0000001605047c10 */ /* 0x000fc4000ff1e0ff */
[----:B---3--:R-:W-:Y:S01]  /*bf7d0*/  F2FP.SATFINITE.E5M2.F32.PACK_AB_MERGE_C R61, R61, R16, RZ ;  /* 0x000000103d3d723e */ /* 0x008fe200048060ff */
[----:B------:R-:W-:Y:S01]  /*bf7e0*/  VIADD R16, R47, UR58 ;  /* 0x0000003a2f107c36 */ /* 0x000fe20008000000 */
[----:B------:R-:W-:-:S03]  /*bf7f0*/  F2FP.SATFINITE.E5M2.F32.PACK_AB_MERGE_C R51, R41, R40, RZ ;  /* 0x000000282933723e */ /* 0x000fc600048060ff */
[----:B------:R-:W-:Y:S01]  /*bf800*/  STL [R1+0x442c], R61 ;  /* 0x00442c3d01007387 */ /* 0x000fe20000100800 */
[----:B------:R-:W-:Y:S01]  /*bf810*/  LEA.HI.X.SX32 R5, R5, UR23, 0x1, P0 ;  /* 0x0000001705057c11 */ /* 0x000fe200080f0eff */
[----:B------:R-:W-:Y:S01]  /*bf820*/  UMOV UR22, UR54 ;  /* 0x0000003600167c82 */ /* 0x000fe20008000000 */
[----:B------:R-:W0:Y:S01]  /*bf830*/  LDCU.64 UR56, c[0x0][0x398] ;  /* 0x00007300ff3877ac */ /* 0x000e220008000a00 */
[----:B------:R-:W-:Y:S01]  /*bf840*/  STL [R1+0x4548], R47 ;  /* 0x0045482f01007387 */ /* 0x000fe20000100800 */
[----:B------:R-:W3:Y:S03]  /*bf850*/  LDCU UR58, c[0x0][0x3b8] ;  /* 0x00007700ff3a77ac */ /* 0x000ee60008000800 */
[----:B------:R1:W-:Y:S02]  /*bf860*/  STL [R1+0x40], R16 ;  /* 0x0000401001007387 */ /* 0x0003e40000100800 */
[----:B-1----:R-:W-:-:S02]  /*bf870*/  VIADD R16, R16, UR51 ;  /* 0x0000003310107c36 */ /* 0x002fc40008000000 */
[----:B------:R1:W-:Y:S01]  /*bf880*/  STL [R1+0x4430], R51 ;  /* 0x0044303301007387 */ /* 0x0003e20000100800 */
[----:B------:R-:W-:Y:S02]  /*bf890*/  IMAD.MOV.U32 R40, RZ, RZ, R45 ;  /* 0x000000ffff287224 */ /* 0x000fe400078e002d */
[----:B------:R-:W-:Y:S02]  /*bf8a0*/  IMAD.MOV.U32 R41, RZ, RZ, R24 ;  /* 0x000000ffff297224 */ /* 0x000fe400078e0018 */
[----:B------:R-:W-:Y:S01]  /*bf8b0*/  IMAD.MOV.U32 R24, RZ, RZ, R58 ;  /* 0x000000ffff187224 */ /* 0x000fe200078e003a */
[----:B-1----:R-:W3:Y:S01]  /*bf8c0*/  LDL.LU R51, [R1+0xaf0] ;  /* 0x000af00001337983 */ /* 0x002ee20000300800 */
[----:B------:R-:W-:-:S03]  /*bf8d0*/  IMAD.MOV.U32 R45, RZ, RZ, R42 ;  /* 0x000000ffff2d7224 */ /* 0x000fc600078e002a */
[----:B------:R-:W3:Y:S01]  /*bf8e0*/  LDL.LU R61, [R1+0xaf4] ;  /* 0x000af400013d7983 */ /* 0x000ee20000300800 */
[----:B------:R-:W-:-:S03]  /*bf8f0*/  IMAD.MOV.U32 R42, RZ, RZ, R50 ;  /* 0x000000ffff2a7224 */ /* 0x000fc600078e0032 */
[----:B------:R-:W3:Y:S04]  /*bf900*/  LDL.LU R58, [R1+0xaf8] ;  /* 0x000af800013a7983 */ /* 0x000ee80000300800 */
[----:B------:R-:W3:Y:S01]  /*bf910*/  LDL.LU R50, [R1+0xafc] ;  /* 0x000afc0001327983 */ /* 0x000ee20000300800 */
[----:B------:R-:W-:Y:S01]  /*bf920*/  UMOV UR23, UR60 ;  /* 0x0000003c00177c82 */ /* 0x000fe20008000000 */
[----:B------:R-:W-:Y:S01]  /*bf930*/  UMOV UR54, UR55 ;  /* 0x0000003700367c82 */ /* 0x000fe20008000000 */
[----:B------:R-:W-:Y:S01]  /*bf940*/  R2UR.FILL UR60, R8 ;  /* 0x00000000083c72ca */ /* 0x000fe200004e0000 */
[----:B------:R-:W-:Y:S01]  /*bf950*/  UMOV UR55, UR61 ;  /* 0x0000003d00377c82 */ /* 0x000fe20008000000 */
[----:B------:R-:W-:Y:S02]  /*bf960*/  R2UR.FILL UR61, R9 ;  /* 0x00000000093d72ca */ /* 0x000fe400004e0000 */
[----:B--2---:R-:W-:-:S02]  /*bf970*/  F2FP.SATFINITE.E5M2.F32.PACK_AB_MERGE_C R52, R53, R52, RZ ;  /* 0x000000343534723e */ /* 0x004fc400048060ff */
[----:B----4-:R-:W-:Y:S01]  /*bf980*/  F2FP.SATFINITE.E5M2.F32.PACK_AB_MERGE_C R53, R33, R59, RZ ;  /* 0x0000003b2135723e */ /* 0x010fe200048060ff */
[----:B------:R-:W-:Y:S01]  /*bf990*/  VIADD R33, R16, UR50 ;  /* 0x0000003210217c36 */ /* 0x000fe20008000000 */
[----:B------:R-:W1:Y:S01]  /*bf9a0*/  LDCU.64 UR50, c[0x0][0x398] ;  /* 0x00007300ff3277ac */ /* 0x000e620008000a00 */
[----:B------:R2:W-:Y:S04]  /*bf9b0*/  STL [R1+0x4434], R52 ;  /* 0x0044343401007387 */ /* 0x0005e80000100800 */
[----:B--2---:R-:W2:Y:S04]  /*bf9c0*/  LDL.LU R52, [R1+0xae0] ;  /* 0x000ae00001347983 */ /* 0x004ea80000300800 */
[----:B------:R-:W2:Y:S01]  /*bf9d0*/  LDL.LU R8, [R1+0xae4] ;  /* 0x000ae40001087983 */ /* 0x000ea20000300800 */
[----:B-1----:R-:W-:-:S03]  /*bf9e0*/  IMAD.U32 R47, RZ, RZ, UR51 ;  /* 0x00000033ff2f7e24 */ /* 0x002fc6000f8e00ff */
[----:B------:R-:W-:Y:S01]  /*bf9f0*/  STL [R1+0x4438], R53 ;  /* 0x0044383501007387 */ /* 0x000fe20000100800 */
[C---:B------:R-:W-:Y:S01]  /*bfa00*/  IADD3 R6, P0, PT, R7.reuse, UR16, RZ ;  /* 0x0000001007067c10 */ /* 0x040fe2000ff1e0ff */
[----:B------:R-:W-:Y:S01]  /*bfa10*/  IMAD.MOV.U32 R59, RZ, RZ, R40 ;  /* 0x000000ffff3b7224 */ /* 0x000fe200078e0028 */
[----:B------:R-:W1:Y:S01]  /*bfa20*/  LDCU UR51, c[0x0][0x3b8] ;  /* 0x00007700ff3377ac */ /* 0x000e620008000800 */
[----:B------:R-:W4:Y:S04]  /*bfa30*/  LDL.LU R9, [R1+0xae8] ;  /* 0x000ae80001097983 */ /* 0x000f280000300800 */
[----:B------:R0:W-:Y:S04]  /*bfa40*/  STL [R1+0x15f8], R47 ;  /* 0x0015f82f01007387 */ /* 0x0001e80000100800 */
[----:B0-----:R-:W4:Y:S01]  /*bfa50*/  LDL.LU R47, [R1+0xaec] ;  /* 0x000aec00012f7983 */ /* 0x001f220000300800 */
[----:B------:R-:W-:Y:S01]  /*bfa60*/  IMAD.MOV.U32 R40, RZ, RZ, R41 ;  /* 0x000000ffff287224 */ /* 0x000fe200078e0029 */
[----:B------:R-:W-:Y:S01]  /*bfa70*/  UMOV UR16, UR22 ;  /* 0x0000001600107c82 */ /* 0x000fe20008000000 */
[----:B------:R-:W-:Y:S01]  /*bfa80*/  IMAD.MOV.U32 R41, RZ, RZ, R45 ;  /* 0x000000ffff297224 */ /* 0x000fe200078e002d */
[----:B------:R-:W-:Y:S01]  /*bfa90*/  LEA.HI.X.SX32 R7, R7, UR17, 0x1, P0 ;  /* 0x0000001107077c11 */ /* 0x000fe200080f0eff */
[----:B------:R-:W-:Y:S01]  /*bfaa0*/  IMAD.MOV.U32 R45, RZ, RZ, R46 ;  /* 0x000000ffff2d7224 */ /* 0x000fe200078e002e */
[----:B------:R-:W-:Y:S01]  /*bfab0*/  ISETP.GE.AND P0, PT, R3, UR16, PT ;  /* 0x0000001003007c0c */ /* 0x000fe2000bf06270 */
[----:B------:R-:W-:Y:S01]  /*bfac0*/  IMAD.MOV.U32 R46, RZ, RZ, R0 ;  /* 0x000000ffff2e7224 */ /* 0x000fe200078e0000 */
[----:B------:R-:W0:Y:S01]  /*bfad0*/  LDCU UR22, c[0x0][0x39c] ;  /* 0x00007380ff1677ac */ /* 0x000e220008000800 */
[----:B---3--:R-:W-:Y:S01]  /*bfae0*/  F2FP.SATFINITE.E5M2.F32.PACK_AB_MERGE_C R51, R61, R51, RZ ;  /* 0x000000333d33723e */ /* 0x008fe200048060ff */
[----:B------:R-:W-:Y:S01]  /*bfaf0*/  IMAD.MOV.U32 R0, RZ, RZ, R39 ;  /* 0x000000ffff007224 */ /* 0x000fe200078e0027 */
[----:B--2---:R-:W-:Y:S01]  /*bfb00*/  F2FP.SATFINITE.E5M2.F32.PACK_AB_MERGE_C R53, R8, R52, RZ ;  /* 0x000000340835723e */ /* 0x004fe200048060ff */
[----:B------:R-:W2:Y:S01]  /*bfb10*/  LDL R39, [R1+0xf74] ;  /* 0x000f740001277983 */ /* 0x000ea20000100800 */
[----:B------:R-:W-:Y:S01]  /*bfb20*/  F2FP.SATFINITE.E5M2.F32.PACK_AB_MERGE_C R61, R50, R58, RZ ;  /* 0x0000003a323d723e */ /* 0x000fe200048060ff */
[----:B------:R-:W-:Y:S01]  /*bfb30*/  UMOV UR17, UR50 ;  /* 0x0000003200117c82 */ /* 0x000fe20008000000 */
[C---:B------:R-:W-:Y:S01]  /*bfb40*/  ISETP.LT.AND P0, PT, R37.reuse, UR57, !P0 ;  /* 0x0000003925007c0c */ /* 0x040fe2000c701270 */
[----:B------:R3:W-:Y:S01]  /*bfb50*/  STL [R1+0x443c], R51 ;  /* 0x00443c3301007387 */ /* 0x0007e20000100800 */
[----:B------:R-:W-:Y:S01]  /*bfb60*/  VIADD R8, R37, 0x58 ;  /* 0x0000005825087836 */ /* 0x000fe20000000000 */
[----:B------:R-:W0:Y:S02]  /*bfb70*/  LDCU UR16, c[0x0][0x39c] ;  /* 0x00007380ff1077ac */ /* 0x000e240008000800 */
[----:B------:R-:W2:Y:S01]  /*bfb80*/  LDL.LU R50, [R1+0xb20] ;  /* 0x000b200001327983 */ /* 0x000ea20000300800 */
[----:B------:R-:W0:Y:S03]  /*bfb90*/  LDCU UR50, c[0x0][0x3b8] ;  /* 0x00007700ff3277ac */ /* 0x000e260008000800 */
[----:B---3--:R-:W2:Y:S01]  /*bfba0*/  LDL.LU R51, [R1+0xb24] ;  /* 0x000b240001337983 */ /* 0x008ea20000300800 */
[----:B------:R-:W3:Y:S03]  /*bfbb0*/  LDCU UR57, c[0x0][0x3b8] ;  /* 0x00007700ff3977ac */ /* 0x000ee60008000800 */
[----:B------:R-:W3:Y:S01]  /*bfbc0*/  LDL.LU R58, [R1+0xb14] ;  /* 0x000b1400013a7983 */ /* 0x000ee20000300800 */
[----:B----4-:R-:W-:-:S03]  /*bfbd0*/  F2FP.SATFINITE.E5M2.F32.PACK_AB_MERGE_C R52, R47, R9, RZ ;  /* 0x000000092f34723e */ /* 0x010fc600048060ff */
[----:B------:R-:W-:Y:S01]  /*bfbe0*/  STL [R1+0x4440], R61 ;  /* 0x0044403d01007387 */ /* 0x000fe20000100800 */
[----:B------:R-:W-:Y:S01]  /*bfbf0*/  IMAD.MOV.U32 R9, RZ, RZ, R40 ;  /* 0x000000ffff097224 */ /* 0x000fe200078e0028 */
[----:B------:R-:W-:Y:S01]  /*bfc00*/  @P0 LOP3.LUT R49, R49, 0x8000000, RZ, 0xfc, !PT ;  /* 0x0800000031310812 */ /* 0x000fe200078efcff */
[----:B------:R-:W-:Y:S01]  /*bfc10*/  IMAD.MOV.U32 R40, RZ, RZ, R41 ;  /* 0x000000ffff287224 */ /* 0x000fe200078e0029 */
[----:B------:R4:W-:Y:S01]  /*bfc20*/  STL [R1+0x4448], R53 ;  /* 0x0044483501007387 */ /* 0x0009e20000100800 */
[----:B------:R-:W-:Y:S02]  /*bfc30*/  IMAD.MOV.U32 R47, RZ, RZ, R46 ;  /* 0x000000ffff2f7224 */ /* 0x000fe400078e002e */
[----:B------:R-:W-:Y:S02]  /*bfc40*/  IMAD.MOV.U32 R41, RZ, RZ, R45 ;  /* 0x000000ffff297224 */ /* 0x000fe400078e002d */
[----:B------:R-:W-:Y:S02]  /*bfc50*/  IMAD.MOV.U32 R46, RZ, RZ, R12 ;  /* 0x000000ffff2e7224 */ /* 0x000fe400078e000c */
[----:B------:R-:W-:Y:S01]  /*bfc60*/  IMAD.MOV.U32 R45, RZ, RZ, R13 ;  /* 0x000000ffff2d7224 */ /* 0x000fe200078e000d */
[----:B----4-:R-:W4:Y:S04]  /*bfc70*/  LDL.LU R53, [R1+0xb2c] ;  /* 0x000b2c0001357983 */ /* 0x010f280000300800 */
[----:B------:R-:W3:Y:S04]  /*bfc80*/  LDL.LU R61, [R1+0xb1c] ;  /* 0x000b1c00013d7983 */ /* 0x000ee80000300800 */
[----:B------:R-:W3:Y:S04]  /*bfc90*/  LDL.LU R12, [R1+0xeb0] ;  /* 0x000eb000010c7983 */ /* 0x000ee80000300800 */
[----:B------:R-:W3:Y:S04]  /*bfca0*/  LDL.LU R13, [R1+0xeb4] ;  /* 0x000eb400010d7983 */ /* 0x000ee80000300800 */
[----:B------:R0:W-:Y:S04]  /*bfcb0*/  STL [R1+0x4450], R52 ;  /* 0x0044503401007387 */ /* 0x0001e80000100800 */
[----:B0-----:R-:W3:Y:S04]  /*bfcc0*/  LDL.LU R52, [R1+0xb18] ;  /* 0x000b180001347983 */ /* 0x001ee80000300800 */
[----:B------:R0:W-:Y:S04]  /*bfcd0*/  STL.64 [R1+0x4468], R48 ;  /* 0x0044683001007387 */ /* 0x0001e80000100a00 */
[----:B0-----:R-:W4:Y:S04]  /*bfce0*/  LDL.LU R48, [R1+0xb28] ;  /* 0x000b280001307983 */ /* 0x001f280000300800 */
[----:B------:R-:W4:Y:S01]  /*bfcf0*/  LDL.LU R49, [R1+0xb10] ;  /* 0x000b100001317983 */ /* 0x000f220000300800 */
[----:B--2---:R-:W-:-:S03]  /*bfd00*/  F2FP.SATFINITE.E5M2.F32.PACK_AB_MERGE_C R51, R51, R50, RZ ;  /* 0x000000323333723e */ /* 0x004fc600048060ff */
[----:B------:R-:W2:Y:S04]  /*bfd10*/  LDL.LU R50, [R1+0x4618] ;  /* 0x0046180001327983 */ /* 0x000ea80000300800 */
[----:B------:R0:W-:Y:S04]  /*bfd20*/  STL [R1+0x4460], R51 ;  /* 0x0044603301007387 */ /* 0x0001e80000100800 */
[----:B------:R1:W-:Y:S04]  /*bfd30*/  STL.64 [R1+0x4470], R2 ;  /* 0x0044700201007387 */ /* 0x0003e80000100a00 */
[----:B0-----:R-:W1:Y:S01]  /*bfd40*/  LDL.LU R51, [R1+0x20] ;  /* 0x0000200001337983 */ /* 0x001e620000300800 */
[----:B---3--:R-:W-:-:S02]  /*bfd50*/  F2FP.SATFINITE.E5M2.F32.PACK_AB_MERGE_C R52, R61, R52, RZ ;  /* 0x000000343d34723e */ /* 0x008fc400048060ff */
[----:B------:R-:W-:Y:S02]  /*bfd60*/  F2FP.SATFINITE.E5M2.F32.PACK_AB_MERGE_C R61, R13, R12, RZ ;  /* 0x0000000c0d3d723e */ /* 0x000fe400048060ff */
[----:B----4-:R-:W-:Y:S01]  /*bfd70*/  F2FP.SATFINITE.E5M2.F32.PACK_AB_MERGE_C R53, R53, R48, RZ ;  /* 0x000000303535723e */ /* 0x010fe200048060ff */
[----:B------:R-:W-:Y:S02]  /*bfd80*/  IMAD.MOV.U32 R48, RZ, RZ, R47 ;  /* 0x000000ffff307224 */ /* 0x000fe400078e002f */
[----:B------:R-:W-:Y:S02]  /*bfd90*/  IMAD.MOV.U32 R47, RZ, RZ, R45 ;  /* 0x000000ffff2f7224 */ /* 0x000fe400078e002d */
[----:B------:R-:W-:Y:S02]  /*bfda0*/  IMAD.MOV.U32 R45, RZ, RZ, R46 ;  /* 0x000000ffff2d7224 */ /* 0x000fe400078e002e */
[----:B------:R-:W3:Y:S04]  /*bfdb0*/  LDL.LU R46, [R1+0x10] ;  /* 0x00001000012e7983 */ /* 0x000ee80000300800 */
[----:B------:R0:W-:Y:S04]  /*bfdc0*/  STL.64 [R1+0x4478], R52 ;  /* 0x0044783401007387 */ /* 0x0001e80000100a00 */
[----:B------:R-:W-:Y:S04]  /*bfdd0*/  STL.64 [R1+0x45b0], R38 ;  /* 0x0045b02601007387 */ /* 0x000fe80000100a00 */
[----:B------:R-:W4:Y:S04]  /*bfde0*/  LDL.LU R12, [R1+0xc] ;  /* 0x00000c00010c7983 */ /* 0x000f280000300800 */
[----:B------:R-:W4:Y:S01]  /*bfdf0*/  LDL.LU R13, [R1+0x8] ;  /* 0x00000800010d7983 */ /* 0x000f220000300800 */
[----:B------:R-:W-:-:S02]  /*bfe00*/  ISETP.GE.AND P0, PT, R8, UR22, PT ;  /* 0x0000001608007c0c */ /* 0x000fc4000bf06270 */
[----:B------:R-:W-:Y:S01]  /*bfe10*/  F2FP.SATFINITE.E5M2.F32.PACK_AB_MERGE_C R58, R58, R49, RZ ;  /* 0x000000313a3a723e */ /* 0x000fe200048060ff */
[----:B------:R-:W-:Y:S01]  /*bfe20*/  VIADD R8, R37, 0x57 ;  /* 0x0000005725087836 */ /* 0x000fe20000000000 */
[----:B------:R-:W-:Y:S01]  /*bfe30*/  ISETP.LT.AND P1, PT, R3, UR23, !P0 ;  /* 0x0000001703007c0c */ /* 0x000fe2000c721270 */
[----:B------:R-:W-:Y:S01]  /*bfe40*/  IMAD.MOV.U32 R49, RZ, RZ, R9 ;  /* 0x000000ffff317224 */ /* 0x000fe200078e0009 */
[----:B------:R-:W-:Y:S01]  /*bfe50*/  ISETP.LT.AND P0, PT, R39, UR17, !P0 ;  /* 0x0000001127007c0c */ /* 0x000fe2000c701270 */
[----:B------:R0:W-:Y:S01]  /*bfe60*/  STL [R1+0x4564], R61 ;  /* 0x0045643d01007387 */ /* 0x0001e20000100800 */
[----:B------:R-:W-:Y:S02]  /*bfe70*/  ISETP.GE.AND P2, PT, R8, UR16, PT ;  /* 0x0000001008007c0c */ /* 0x000fe4000bf46270 */
[----:B--2---:R-:W-:Y:S02]  /*bfe80*/  LOP3.LUT R50, R50, 0xffffefff, RZ, 0xc0, !PT ;  /* 0xffffefff32327812 */ /* 0x004fe400078ec0ff */
[----:B-1----:R-:W-:Y:S01]  /*bfe90*/  IADD3 R2, P3, PT, R51, R4, RZ ;  /* 0x0000000433027210 */ /* 0x002fe20007f7e0ff */
[----:B0-----:R-:W-:-:S04]  /*bfea0*/  IMAD.MOV.U32 R52, RZ, RZ, R42 ;  /* 0x000000ffff347224 */ /* 0x001fc800078e002a */
[----:B------:R-:W-:Y:S01]  /*bfeb0*/  @P1 LOP3.LUT R50, R50, 0x1000, RZ, 0xfc, !PT ;  /* 0x0000100032321812 */ /* 0x000fe200078efcff */
[----:B------:R-:W0:Y:S03]  /*bfec0*/  LDCU UR23, c[0x0][0x3b8] ;  /* 0x00007700ff1777ac */ /* 0x000e260008000800 */
[----:B------:R-:W-:Y:S01]  /*bfed0*/  LOP3.LUT R50, R50, 0xfffff7ff, RZ, 0xc0, !PT ;  /* 0xfffff7ff32327812 */ /* 0x000fe200078ec0ff */
[----:B------:R-:W1:Y:S01]  /*bfee0*/  LDCU UR22, c[0x0][0x3b8] ;  /* 0x00007700ff1677ac */ /* 0x000e620008000800 */
[----:B------:R-:W-:Y:S02]  /*bfef0*/  SHF.R.S32.HI R9, RZ, 0x1f, R51 ;  /* 0x0000001fff097819 */ /* 0x000fe40000011433 */
[----:B------:R-:W-:Y:S01]  /*bff00*/  @P0 LOP3.LUT R50, R50, 0x800, RZ, 0xfc, !PT ;  /* 0x0000080032320812 */ /* 0x000fe200078efcff */
[----:B------:R-:W-:Y:S01]  /*bff10*/  VIADD R61, R33, UR59 ;  /* 0x0000003b213d7c36 */ /* 0x000fe20008000000 */
[----:B------:R-:W2:Y:S01]  /*bff20*/  LDCU UR59, c[0x0][0x3b8] ;  /* 0x00007700ff3b77ac */ /* 0x000ea20008000800 */
[----:B------:R-:W-:-:S02]  /*bff30*/  IMAD.X R3, R9, 0x1, R5, P3 ;  /* 0x0000000109037824 */ /* 0x000fc400018e0605 */
[----:B------:R0:W-:Y:S01]  /*bff40*/  STL [R1+0x4538], R50 ;  /* 0x0045383201007387 */ /* 0x0001e20000100800 */
[----:B------:R-:W1:Y:S03]  /*bff50*/  LDCU UR17, c[0x0][0x3b8] ;  /* 0x00007700ff1177ac */ /* 0x000e660008000800 */
[----:B------:R1:W-:Y:S01]  /*bff60*/  STL.64 [R1+0x1370], R2 ;  /* 0x0013700201007387 */ /* 0x0003e20000100a00 */
[----:B------:R-:W1:Y:S01]  /*bff70*/  LDCU UR16, c[0x0][0x3b8] ;  /* 0x00007700ff1077ac */ /* 0x000e620008000800 */
[----:B0-----:R-:W-:-:S05]  /*bff80*/  IADD3 R50, P1, PT, R51, R6, RZ ;  /* 0x0000000633327210 */ /* 0x001fca0007f3e0ff */
[----:B------:R-:W-:-:S05]  /*bff90*/  IMAD.X R51, R9, 0x1, R7, P1 ;  /* 0x0000000109337824 */ /* 0x000fca00008e0607 */
[----:B------:R0:W-:Y:S01]  /*bffa0*/  STL.64 [R1+0x1368], R50 ;  /* 0x0013683201007387 */ /* 0x0001e20000100a00 */
[----:B---3--:R-:W-:Y:S02]  /*bffb0*/  SHF.R.S32.HI R8, RZ, 0x1f, R46 ;  /* 0x0000001fff087819 */ /* 0x008fe4000001142e */
[C---:B------:R-:W-:Y:S02]  /*bffc0*/  IADD3 R38, P0, PT, R46.reuse, R4, RZ ;  /* 0x000000042e267210 */ /* 0x040fe40007f1e0ff */
[----:B-1----:R-:W-:-:S03]  /*bffd0*/  IADD3 R2, P3, PT, R46, R6, RZ ;  /* 0x000000062e027210 */ /* 0x002fc60007f7e0ff */
[C---:B------:R-:W-:Y:S02]  /*bffe0*/  IMAD.X R39, R8.reuse, 0x1, R5, P0 ;  /* 0x0000000108277824 */ /* 0x040fe400000e0605 */
[----:B------:R-:W-:Y:S01]  /*bfff0*/  IMAD.X R3, R8, 0x1, R7, P3 ;  /* 0x0000000108037824 */ /* 0x000fe200018e0607 */
[----:B----4-:R-:W-:Y:S02]  /*c0000*/  SHF.R.S32.HI R8, RZ, 0x1f, R12 ;  /* 0x0000001fff087819 */ /* 0x010fe4000001140c */
[----:B0-----:R-:W-:Y:S01]  /*c0010*/  IADD3 R50, P1, PT, R12, R4, RZ ;  /* 0x000000040c327210 */ /* 0x001fe20007f3e0ff */
[----:B------:R0:W-:Y:S01]  /*c0020*/  STL.64 [R1+0x1360], R38 ;  /* 0x0013602601007387 */ /* 0x0001e20000100a00 */
[----:B------:R-:W-:-:S03]  /*c0030*/  SHF.R.S32.HI R9, RZ, 0x1f, R13 ;  /* 0x0000001fff097819 */ /* 0x000fc6000001140d */
[----:B------:R1:W-:Y:S01]  /*c0040*/  STL.64 [R1+0x1358], R2 ;  /* 0x0013580201007387 */ /* 0x0003e20000100a00 */
[----:B------:R-:W-:Y:S01]  /*c0050*/  IMAD.X R51, R8, 0x1, R5, P1 ;  /* 0x0000000108337824 */ /* 0x000fe200008e0605 */
[-C--:B0-----:R-:W-:Y:S02]  /*c0060*/  IADD3 R38, P3, PT, R12, R6.reuse, RZ ;  /* 0x000000060c267210 */ /* 0x081fe40007f7e0ff */
[C---:B------:R-:W-:Y:S02]  /*c0070*/  IADD3 R12, P1, PT, R13.reuse, R6, RZ ;  /* 0x000000060d0c7210 */ /* 0x040fe40007f3e0ff */
[----:B-1----:R-:W-:Y:S01]  /*c0080*/  IADD3 R2, P0, PT, R13, R4, RZ ;  /* 0x000000040d027210 */ /* 0x002fe20007f1e0ff */
[--C-:B------:R-:W-:Y:S02]  /*c0090*/  IMAD.X R39, R8, 0x1, R7.reuse, P3 ;  /* 0x0000000108277824 */ /* 0x100fe400018e0607 */
[C---:B------:R-:W-:Y:S02]  /*c00a0*/  IMAD.X R13, R9.reuse, 0x1, R7, P1 ;  /* 0x00000001090d7824 */ /* 0x040fe400008e0607 */
[----:B------:R-:W-:Y:S01]  /*c00b0*/  IMAD.X R3, R9, 0x1, R5, P0 ;  /* 0x0000000109037824 */ /* 0x000fe200000e0605 */
[----:B------:R0:W-:Y:S04]  /*c00c0*/  STL.64 [R1+0x1350], R50 ;  /* 0x0013503201007387 */ /* 0x0001e80000100a00 */
[----:B------:R1:W-:Y:S01]  /*c00d0*/  STL.64 [R1+0x1348], R38 ;  /* 0x0013482601007387 */ /* 0x0003e20000100a00 */
[----:B------:R-:W-:-:S03]  /*c00e0*/  SHF.R.S32.HI R8, RZ, 0x1f, R10 ;  /* 0x0000001fff087819 */ /* 0x000fc6000001140a */
[----:B------:R-:W-:Y:S04]  /*c00f0*/  STL.64 [R1+0x1340], R2 ;  /* 0x0013400201007387 */ /* 0x000fe80000100a00 */
[----:B------:R3:W-:Y:S01]  /*c0100*/  STL.64 [R1+0x1338], R12 ;  /* 0x0013380c01007387 */ /* 0x0007e20000100a00 */
[----:B0-----:R-:W-:Y:S01]  /*c0110*/  IMAD.MOV.U32 R51, RZ, RZ, R14 ;  /* 0x000000ffff337224 */ /* 0x001fe200078e000e */
[C---:B------:R-:W-:Y:S02]  /*c0120*/  IADD3 R14, P3, PT, R10.reuse, R6, RZ ;  /* 0x000000060a0e7210 */ /* 0x040fe40007f7e0ff */
[----:B-1----:R-:W-:Y:S01]  /*c0130*/  IADD3 R38, P0, PT, R10, R4, RZ ;  /* 0x000000040a267210 */ /* 0x002fe20007f1e0ff */
[----:B---3--:R-:W3:Y:S01]  /*c0140*/  LDL.LU.64 R12, [R1+0x4610] ;  /* 0x00461000010c7983 */ /* 0x008ee20000300a00 */
[----:B------:R-:W-:-:S02]  /*c0150*/  IMAD.MOV.U32 R3, RZ, RZ, R48 ;  /* 0x000000ffff037224 */ /* 0x000fc400078e0030 */
[----:B------:R-:W-:Y:S02]  /*c0160*/  IMAD.MOV.U32 R48, RZ, RZ, R15 ;  /* 0x000000ffff307224 */ /* 0x000fe400078e000f */
[C---:B------:R-:W-:Y:S02]  /*c0170*/  IMAD.X R39, R8.reuse, 0x1, R5, P0 ;  /* 0x0000000108277824 */ /* 0x040fe400000e0605 */
[----:B------:R-:W-:Y:S01]  /*c0180*/  IMAD.X R15, R8, 0x1, R7, P3 ;  /* 0x00000001080f7824 */ /* 0x000fe200018e0607 */
[----:B------:R-:W-:Y:S02]  /*c0190*/  SHF.R.S32.HI R8, RZ, 0x1f, R11 ;  /* 0x0000001fff087819 */ /* 0x000fe4000001140b */
[----:B------:R-:W-:Y:S04]  /*c01a0*/  STL.64 [R1+0x1330], R38 ;  /* 0x0013302601007387 */ /* 0x000fe80000100a00 */
[----:B------:R0:W-:Y:S02]  /*c01b0*/  STL.64 [R1+0x1328], R14 ;  /* 0x0013280e01007387 */ /* 0x0001e40000100a00 */
[----:B0-----:R-:W-:-:S05]  /*c01c0*/  IADD3 R14, P1, PT, R11, R4, RZ ;  /* 0x000000040b0e7210 */ /* 0x001fca0007f3e0ff */
[----:B------:R-:W-:-:S05]  /*c01d0*/  IMAD.X R15, R8, 0x1, R5, P1 ;  /* 0x00000001080f7824 */ /* 0x000fca00008e0605 */
[----:B------:R0:W-:Y:S04]  /*c01e0*/  STL.64 [R1+0x1320], R14 ;  /* 0x0013200e01007387 */ /* 0x0001e80000100a00 */
[----:B0-----:R-:W4:Y:S01]  /*c01f0*/  LDL.LU.64 R14, [R1+0x4608] ;  /* 0x00460800010e7983 */ /* 0x001f220000300a00 */
[----:B------:R-:W-:Y:S01]  /*c0200*/  IADD3 R10, P3, PT, R11, R6, RZ ;  /* 0x000000060b0a7210 */ /* 0x000fe20007f7e0ff */
[----:B------:R-:W-:Y:S02]  /*c0210*/  IMAD.MOV.U32 R2, RZ, RZ, R59 ;  /* 0x000000ffff027224 */ /* 0x000fe400078e003b */
[----:B------:R-:W-:Y:S02]  /*c0220*/  IMAD.MOV.U32 R59, RZ, RZ, R40 ;  /* 0x000000ffff3b7224 */ /* 0x000fe400078e0028 */
[----:B------:R-:W-:-:S02]  /*c0230*/  IMAD.MOV.U32 R40, RZ, RZ, R24 ;  /* 0x000000ffff287224 */ /* 0x000fc400078e0018 */
[----:B------:R-:W-:-:S05]  /*c0240*/  IMAD.X R11, R8, 0x1, R7, P3 ;  /* 0x00000001080b7824 */ /* 0x000fca00018e0607 */
[----:B------:R0:W-:Y:S01]  /*c0250*/  STL.64 [R1+0x1318], R10 ;  /* 0x0013180a01007387 */ /* 0x0001e20000100a00 */
[----:B---3--:R-:W-:Y:S02]  /*c0260*/  SHF.R.S32.HI R9, RZ, 0x1f, R12 ;  /* 0x0000001fff097819 */ /* 0x008fe4000001140c */
[C---:B------:R-:W-:Y:S02]  /*c0270*/  IADD3 R38, P0, PT, R12.reuse, R4, RZ ;  /* 0x000000040c267210 */ /* 0x040fe40007f1e0ff */
[----:B------:R-:W-:-:S03]  /*c0280*/  IADD3 R24, P1, PT, R12, R6, RZ ;  /* 0x000000060c187210 */ /* 0x000fc60007f3e0ff */
[----:B------:R-:W-:Y:S02]  /*c0290*/  IMAD.X R39, R9, 0x1, R5, P0 ;  /* 0x0000000109277824 */ /* 0x000fe400000e0605 */
[----:B------:R-:W-:Y:S01]  /*c02a0*/  STL [R1+0x1308], R24 ;  /* 0x0013081801007387 */ /* 0x000fe20000100800 */
[----:B------:R-:W-:-:S03]  /*c02b0*/  SHF.R.S32.HI R8, RZ, 0x1f, R13 ;  /* 0x0000001fff087819 */ /* 0x000fc6000001140d */
[----:B------:R1:W-:Y:S01]  /*c02c0*/  STL.64 [R1+0x1310], R38 ;  /* 0x0013102601007387 */ /* 0x0003e20000100a00 */
[C---:B0-----:R-:W-:Y:S01]  /*c02d0*/  IADD3 R10, P3, PT, R13.reuse, R6, RZ ;  /* 0x000000060d0a7210 */ /* 0x041fe20007f7e0ff */
[----:B------:R-:W-:Y:S02]  /*c02e0*/  IMAD.MOV.U32 R12, RZ, RZ, R24 ;  /* 0x000000ffff0c7224 */ /* 0x000fe400078e0018 */
[----:B-1----:R-:W-:Y:S02]  /*c02f0*/  IMAD.MOV.U32 R38, RZ, RZ, R3 ;  /* 0x000000ffff267224 */ /* 0x002fe400078e0003 */
[----:B------:R-:W-:Y:S01]  /*c0300*/  IMAD.MOV.U32 R3, RZ, RZ, R16 ;  /* 0x000000ffff037224 */ /* 0x000fe200078e0010 */
[----:B------:R-:W-:Y:S01]  /*c0310*/  IADD3 R16, P0, PT, R13, R4, RZ ;  /* 0x000000040d107210 */ /* 0x000fe20007f1e0ff */
[----:B------:R-:W-:Y:S02]  /*c0320*/  IMAD.MOV.U32 R39, RZ, RZ, R2 ;  /* 0x000000ffff277224 */ /* 0x000fe400078e0002 */
[----:B------:R-:W-:-:S02]  /*c0330*/  IMAD.MOV.U32 R13, RZ, RZ, R25 ;  /* 0x000000ffff0d7224 */ /* 0x000fc400078e0019 */
[----:B------:R-:W-:Y:S01]  /*c0340*/  IMAD.MOV.U32 R2, RZ, RZ, R17 ;  /* 0x000000ffff027224 */ /* 0x000fe200078e0011 */
[----:B------:R-:W3:Y:S01]  /*c0350*/  LDL.LU.64 R24, [R1+0x4600] ;  /* 0x0046000001187983 */ /* 0x000ee20000300a00 */
[----:B------:R-:W-:Y:S02]  /*c0360*/  IMAD.X R13, R9, 0x1, R7, P1 ;  /* 0x00000001090d7824 */ /* 0x000fe400008e0607 */
[C---:B------:R-:W-:Y:S02]  /*c0370*/  IMAD.X R17, R8.reuse, 0x1, R5, P0 ;  /* 0x0000000108117824 */ /* 0x040fe400000e0605 */
[----:B------:R-:W-:Y:S01]  /*c0380*/  IMAD.X R11, R8, 0x1, R7, P3 ;  /* 0x00000001080b7824 */ /* 0x000fe200018e0607 */
[----:B------:R-:W-:Y:S04]  /*c0390*/  STL [R1+0x130c], R13 ;  /* 0x00130c0d01007387 */ /* 0x000fe80000100800 */
[----:B------:R0:W-:Y:S01]  /*c03a0*/  STL.64 [R1+0x1300], R16 ;  /* 0x0013001001007387 */ /* 0x0001e20000100a00 */
[----:B----4-:R-:W-:-:S02]  /*c03b0*/  SHF.R.S32.HI R8, RZ, 0x1f, R14 ;  /* 0x0000001fff087819 */ /* 0x010fc4000001140e */
[----:B0-----:R-:W-:Y:S01]  /*c03c0*/  IADD3 R16, P1, PT, R14, R4, RZ ;  /* 0x000000040e107210 */ /* 0x001fe20007f3e0ff */
[----:B------:R-:W-:Y:S04]  /*c03d0*/  STL.64 [R1+0x12f8], R10 ;  /* 0x0012f80a01007387 */ /* 0x000fe80000100a00 */
[----:B------:R-:W-:-:S05]  /*c03e0*/  IMAD.X R17, R8, 0x1, R5, P1 ;  /* 0x0000000108117824 */ /* 0x000fca00008e0605 */
[----:B------:R0:W-:Y:S04]  /*c03f0*/  STL.64 [R1+0x12f0], R16 ;  /* 0x0012f01001007387 */ /* 0x0001e80000100a00 */
[----:B0-----:R-:W4:Y:S01]  /*c0400*/  LDL.LU.64 R16, [R1+0x45f8] ;  /* 0x0045f80001107983 */ /* 0x001f220000300a00 */
[----:B------:R-:W-:Y:S01]  /*c0410*/  IADD3 R10, P3, PT, R14, R6, RZ ;  /* 0x000000060e0a7210 */ /* 0x000fe20007f7e0ff */
[----:B------:R-:W-:Y:S01]  /*c0420*/  VIADD R46, R61, UR60 ;  /* 0x0000003c3d2e7c36 */ /* 0x000fe20008000000 */
[----:B------:R-:W-:Y:S01]  /*c0430*/  SHF.R.S32.HI R9, RZ, 0x1f, R15 ;  /* 0x0000001fff097819 */ /* 0x000fe2000001140f */
[----:B------:R-:W-:Y:S01]  /*c0440*/  IMAD.MOV.U32 R50, RZ, RZ, R52 ;  /* 0x000000ffff327224 */ /* 0x000fe200078e0034 */
[----:B------:R-:W-:Y:S01]  /*c0450*/  IADD3 R12, P0, PT, R15, R4, RZ ;  /* 0x000000040f0c7210 */ /* 0x000fe20007f1e0ff */
[----:B------:R-:W-:Y:S01]  /*c0460*/  IMAD.X R11, R8, 0x1, R7, P3 ;  /* 0x00000001080b7824 */ /* 0x000fe200018e0607 */
[----:B------:R-:W0:Y:S01]  /*c0470*/  LDCU UR60, c[0x0][0x3b8] ;  /* 0x00007700ff3c77ac */ /* 0x000e220008000800 */
[----:B------:R-:W-:-:S03]  /*c0480*/  VIADD R53, R46, UR61 ;  /* 0x0000003d2e357c36 */ /* 0x000fc60008000000 */
[----:B------:R1:W-:Y:S01]  /*c0490*/  STL.64 [R1+0x12e8], R10 ;  /* 0x0012e80a01007387 */ /* 0x0003e20000100a00 */
[----:B------:R-:W-:Y:S01]  /*c04a0*/  IMAD.X R13, R9, 0x1, R5, P0 ;  /* 0x00000001090d7824 */ /* 0x000fe200000e0605 */
[----:B------:R-:W0:Y:S01]  /*c04b0*/  LDCU UR61, c[0x0][0x3b8] ;  /* 0x00007700ff3d77ac */ /* 0x000e220008000800 */
[----:B------:R-:W-:Y:S02]  /*c04c0*/  VIADD R42, R53, UR62 ;  /* 0x0000003e352a7c36 */ /* 0x000fe40008000000 */
[----:B------:R-:W-:Y:S02]  /*c04d0*/  IMAD.MOV.U32 R52, RZ, RZ, R19 ;  /* 0x000000ffff347224 */ /* 0x000fe400078e0013 */
[----:B-1----:R-:W-:Y:S01]  /*c04e0*/  IMAD.MOV.U32 R11, RZ, RZ, R2 ;  /* 0x000000ffff0b7224 */ /* 0x002fe200078e0002 */
[----:B------:R-:W-:Y:S01]  /*c04f0*/  STL.64 [R1+0x12e0], R12 ;  /* 0x0012e00c01007387 */ /* 0x000fe20000100a00 */
[----:B------:R-:W-:Y:S01]  /*c0500*/  IMAD.MOV.U32 R2, RZ, RZ, R18 ;  /* 0x000000ffff027224 */ /* 0x000fe200078e0012 */
[----:B------:R-:W-:Y:S01]  /*c0510*/  IADD3 R18, P1, PT, R15, R6, RZ ;  /* 0x000000060f127210 */ /* 0x000fe20007f3e0ff */
[----:B------:R-:W-:Y:S01]  /*c0520*/  IMAD.MOV.U32 R10, RZ, RZ, R38 ;  /* 0x000000ffff0a7224 */ /* 0x000fe200078e0026 */
[----:B------:R-:W1:Y:S03]  /*c0530*/  LDCU UR62, c[0x0][0x3b8] ;  /* 0x00007700ff3e77ac */ /* 0x000e660008000800 */
[----:B------:R-:W-:Y:S01]  /*c0540*/  IMAD.X R19, R9, 0x1, R7, P1 ;  /* 0x0000000109137824 */ /* 0x000fe200008e0607 */
[----:B------:R-:W-:Y:S04]  /*c0550*/  STL.64 [R1+0x4578], R42 ;  /* 0x0045782a01007387 */ /* 0x000fe80000100a00 */
[----:B------:R0:W-:Y:S01]  /*c0560*/  STL.64 [R1+0x12d8], R18 ;  /* 0x0012d81201007387 */ /* 0x0001e20000100a00 */
[----:B------:R-:W-:-:S03]  /*c0570*/  IMAD.MOV.U32 R38, RZ, RZ, R45 ;  /* 0x000000ffff267224 */ /* 0x000fc600078e002d */
[----:B0-----:R-:W2:Y:S01]  /*c0580*/  LDL.LU.64 R18, [R1+0x45f0] ;  /* 0x0045f00001127983 */ /* 0x001ea20000300a00 */
[----:B----4-:R-:W-:Y:S02]  /*c0590*/  SHF.R.S32.HI R8, RZ, 0x1f, R16 ;  /* 0x0000001fff087819 */ /* 0x010fe40000011410 */
[C---:B------:R-:W-:Y:S02]  /*c05a0*/  IADD3 R14, P0, PT, R16.reuse, R4, RZ ;  /* 0x00000004100e7210 */ /* 0x040fe40007f1e0ff */
[----:B------:R-:W-:-:S03]  /*c05b0*/  IADD3 R12, P3, PT, R16, R6, RZ ;  /* 0x00000006100c7210 */ /* 0x000fc60007f7e0ff */
[C---:B------:R-:W-:Y:S02]  /*c05c0*/  IMAD.X R15, R8.reuse, 0x1, R5, P0 ;  /* 0x00000001080f7824 */ /* 0x040fe400000e0605 */
[----:B------:R-:W-:-:S03]  /*c05d0*/  IMAD.X R13, R8, 0x1, R7, P3 ;  /* 0x00000001080d7824 */ /* 0x000fc600018e0607 */
[----:B------:R-:W-:Y:S04]  /*c05e0*/  STL.64 [R1+0x12d0], R14 ;  /* 0x0012d00e01007387 */ /* 0x000fe80000100a00 */
[----:B------:R0:W-:Y:S01]  /*c05f0*/  STL.64 [R1+0x12c8], R12 ;  /* 0x0012c80c01007387 */ /* 0x0001e20000100a00 */
[----:B------:R-:W-:Y:S01]  /*c0600*/  SHF.R.S32.HI R8, RZ, 0x1f, R17 ;  /* 0x0000001fff087819 */ /* 0x000fe20000011411 */
[----:B0-----:R-:W-:Y:S02]  /*c0610*/  IMAD.MOV.U32 R13, RZ, RZ, R11 ;  /* 0x000000ffff0d7224 */ /* 0x001fe400078e000b */
[----:B------:R-:W-:Y:S02]  /*c0620*/  IMAD.MOV.U32 R11, RZ, RZ, R38 ;  /* 0x000000ffff0b7224 */ /* 0x000fe400078e0026 */
[----:B------:R-:W-:-:S02]  /*c0630*/  IMAD.MOV.U32 R38, RZ, RZ, R52 ;  /* 0x000000ffff267224 */ /* 0x000fc400078e0034 */
[----:B------:R-:W-:Y:S02]  /*c0640*/  IMAD.MOV.U32 R52, RZ, RZ, R49 ;  /* 0x000000ffff347224 */ /* 0x000fe400078e0031 */
[----:B------:R-:W-:Y:S01]  /*c0650*/  IMAD.MOV.U32 R49, RZ, RZ, R20 ;  /* 0x000000ffff317224 */ /* 0x000fe200078e0014 */
[----:B------:R-:W-:Y:S01]  /*c0660*/  IADD3 R20, P1, PT, R17, R4, RZ ;  /* 0x0000000411147210 */ /* 0x000fe20007f3e0ff */
[----:B------:R-:W-:Y:S02]  /*c0670*/  IMAD.MOV.U32 R12, RZ, RZ, R2 ;  /* 0x000000ffff0c7224 */ /* 0x000fe400078e0002 */
[----:B------:R-:W-:Y:S02]  /*c0680*/  IMAD.MOV.U32 R2, RZ, RZ, R60 ;  /* 0x000000ffff027224 */ /* 0x000fe400078e003c */
[----:B------:R-:W-:Y:S02]  /*c0690*/  IMAD.MOV.U32 R60, RZ, RZ, R21 ;  /* 0x000000ffff3c7224 */ /* 0x000fe400078e0015 */
[----:B------:R-:W-:-:S05]  /*c06a0*/  IMAD.X R21, R8, 0x1, R5, P1 ;  /* 0x0000000108157824 */ /* 0x000fca00008e0605 */
[----:B------:R0:W-:Y:S04]  /*c06b0*/  STL.64 [R1+0x12c0], R20 ;  /* 0x0012c01401007387 */ /* 0x0001e80000100a00 */
[----:B0-----:R-:W4:Y:S01]  /*c06c0*/  LDL.LU R21, [R1+0x45e8] ;  /* 0x0045e80001157983 */ /* 0x001f220000300800 */
[----:B------:R-:W-:Y:S02]  /*c06d0*/  IADD3 R16, P3, PT, R17, R6, RZ ;  /* 0x0000000611107210 */ /* 0x000fe40007f7e0ff */
[----:B--2---:R-:W-:Y:S02]  /*c06e0*/  SHF.R.S32.HI R9, RZ, 0x1f, R18 ;  /* 0x0000001fff097819 */ /* 0x004fe40000011412 */
[----:B------:R-:W-:Y:S01]  /*c06f0*/  IADD3 R14, P0, PT, R18, R4, RZ ;  /* 0x00000004120e7210 */ /* 0x000fe20007f1e0ff */
[----:B------:R-:W-:Y:S01]  /*c0700*/  IMAD.X R17, R8, 0x1, R7, P3 ;  /* 0x0000000108117824 */ /* 0x000fe200018e0607 */
[----:B------:R-:W-:-:S03]  /*c0710*/  IADD3 R20, P1, PT, R18, R6, RZ ;  /* 0x0000000612147210 */ /* 0x000fc60007f3e0ff */
[----:B------:R-:W-:Y:S01]  /*c0720*/  IMAD.X R15, R9, 0x1, R5, P0 ;  /* 0x00000001090f7824 */ /* 0x000fe200000e0605 */
[----:B------:R0:W-:Y:S04]  /*c0730*/  STL.64 [R1+0x12b8], R16 ;  /* 0x0012b81001007387 */ /* 0x0001e80000100a00 */
[----:B------:R-:W-:Y:S04]  /*c0740*/  STL [R1+0x12a8], R20 ;  /* 0x0012a81401007387 */ /* 0x000fe80000100800 */
[----:B------:R2:W-:Y:S01]  /*c0750*/  STL.64 [R1+0x12b0], R14 ;  /* 0x0012b00e01007387 */ /* 0x0005e20000100a00 */
[----:B------:R-:W-:Y:S01]  /*c0760*/  VIADD R45, R42, UR63 ;  /* 0x0000003f2a2d7c36 */ /* 0x000fe20008000000 */
[----:B------:R-:W-:Y:S01]  /*c0770*/  SHF.R.S32.HI R8, RZ, 0x1f, R19 ;  /* 0x0000001fff087819 */ /* 0x000fe20000011413 */
[----:B------:R-:W1:Y:S01]  /*c0780*/  LDCU UR63, c[0x0][0x3b8] ;  /* 0x00007700ff3f77ac */ /* 0x000e620008000800 */
[----:B0-----:R-:W-:Y:S01]  /*c0790*/  IADD3 R16, P3, PT, R19, R6, RZ ;  /* 0x0000000613107210 */ /* 0x001fe20007f7e0ff */
[----:B--2---:R-:W-:-:S02]  /*c07a0*/  IMAD.MOV.U32 R15, RZ, RZ, R52 ;  /* 0x000000ffff0f7224 */ /* 0x004fc400078e0034 */
[----:B------:R-:W-:Y:S02]  /*c07b0*/  IMAD.MOV.U32 R52, RZ, RZ, R59 ;  /* 0x000000ffff347224 */ /* 0x000fe400078e003b */
[----:B------:R-:W-:Y:S01]  /*c07c0*/  IMAD.MOV.U32 R59, RZ, RZ, R22 ;  /* 0x000000ffff3b7224 */ /* 0x000fe200078e0016 */
[----:B------:R-:W-:Y:S01]  /*c07d0*/  IADD3 R22, P0, PT, R19, R4, RZ ;  /* 0x0000000413167210 */ /* 0x000fe20007f1e0ff */
[----:B------:R-:W-:Y:S02]  /*c07e0*/  IMAD.MOV.U32 R14, RZ, RZ, R12 ;  /* 0x000000ffff0e7224 */ /* 0x000fe400078e000c */
[----:B------:R-:W-:Y:S02]  /*c07f0*/  IMAD.MOV.U32 R19, RZ, RZ, R23 ;  /* 0x000000ffff137224 */ /* 0x000fe400078e0017 */
[----:B------:R0:W-:Y:S01]  /*c0800*/  STL [R1+0x12a0], R22 ;  /* 0x0012a01601007387 */ /* 0x0001e20000100800 */
[----:B------:R-:W-:Y:S02]  /*c0810*/  IMAD.MOV.U32 R18, RZ, RZ, R22 ;  /* 0x000000ffff127224 */ /* 0x000fe400078e0016 */
[----:B------:R-:W-:-:S02]  /*c0820*/  IMAD.MOV.U32 R12, RZ, RZ, R49 ;  /* 0x000000ffff0c7224 */ /* 0x000fc400078e0031 */
[----:B------:R-:W-:Y:S01]  /*c0830*/  VIADD R49, R45, UR64 ;  /* 0x000000402d317c36 */ /* 0x000fe20008000000 */
[----:B------:R-:W2:Y:S01]  /*c0840*/  LDCU UR64, c[0x0][0x3b8] ;  /* 0x00007700ff4077ac */ /* 0x000ea20008000800 */
[----:B0-----:R-:W2:Y:S04]  /*c0850*/  LDL.LU.64 R22, [R1+0x45e0] ;  /* 0x0045e00001167983 */ /* 0x001ea80000300a00 */
[----:B------:R0:W-:Y:S02]  /*c0860*/  STL.64 [R1+0x4558], R44 ;  /* 0x0045582c01007387 */ /* 0x0001e40000100a00 */
[----:B0-----:R-:W-:Y:S02]  /*c0870*/  IMAD.MOV.U32 R44, RZ, RZ, R20 ;  /* 0x000000ffff2c7224 */ /* 0x001fe400078e0014 */
[----:B----4-:R-:W-:-:S02]  /*c0880*/  IMAD.MOV.U32 R45, RZ, RZ, R21 ;  /* 0x000000ffff2d7224 */ /* 0x010fc400078e0015 */
[----:B------:R-:W4:Y:S01]  /*c0890*/  LDL.LU.64 R20, [R1+0x45d8] ;  /* 0x0045d80001147983 */ /* 0x000f220000300a00 */
[----:B------:R-:W-:Y:S02]  /*c08a0*/  IMAD.X R45, R9, 0x1, R7, P1 ;  /* 0x00000001092d7824 */ /* 0x000fe400008e0607 */
[C---:B------:R-:W-:Y:S02]  /*c08b0*/  IMAD.X R19, R8.reuse, 0x1, R5, P0 ;  /* 0x0000000108137824 */ /* 0x040fe400000e0605 */
[----:B------:R-:W-:Y:S01]  /*c08c0*/  IMAD.X R17, R8, 0x1, R7, P3 ;  /* 0x0000000108117824 */ /* 0x000fe200018e0607 */
[----:B------:R0:W-:Y:S04]  /*c08d0*/  STL [R1+0x12ac], R45 ;  /* 0x0012ac2d01007387 */ /* 0x0001e80000100800 */
[----:B------:R-:W-:Y:S04]  /*c08e0*/  STL [R1+0x12a4], R19 ;  /* 0x0012a41301007387 */ /* 0x000fe80000100800 */
[----:B------:R0:W-:Y:S01]  /*c08f0*/  STL.64 [R1+0x1298], R16 ;  /* 0x0012981001007387 */ /* 0x0001e20000100a00 */
[----:B----4-:R-:W-:-:S02]  /*c0900*/  SHF.R.S32.HI R8, RZ, 0x1f, R20 ;  /* 0x0000001fff087819 */ /* 0x010fc40000011414 */
[C---:B------:R-:W-:Y:S02]  /*c0910*/  IADD3 R44, P1, PT, R20.reuse, R4, RZ ;  /* 0x00000004142c7210 */ /* 0x040fe40007f3e0ff */
[----:B------:R-:W-:Y:S02]  /*c0920*/  IADD3 R18, P3, PT, R20, R6, RZ ;  /* 0x0000000614127210 */ /* 0x000fe40007f7e0ff */
[----:B------:R-:W-:Y:S01]  /*c0930*/  SHF.R.S32.HI R9, RZ, 0x1f, R21 ;  /* 0x0000001fff097819 */ /* 0x000fe20000011415 */
[C---:B0-----:R-:W-:Y:S01]  /*c0940*/  IMAD.X R45, R8.reuse, 0x1, R5, P1 ;  /* 0x00000001082d7824 */ /* 0x041fe200008e0605 */
[-C--:B------:R-:W-:Y:S01]  /*c0950*/  IADD3 R16, P0, PT, R21, R4.reuse, RZ ;  /* 0x0000000415107210 */ /* 0x080fe20007f1e0ff */
[----:B------:R-:W-:Y:S01]  /*c0960*/  IMAD.X R19, R8, 0x1, R7, P3 ;  /* 0x0000000108137824 */ /* 0x000fe200018e0607 */
[----:B--2---:R-:W-:Y:S02]  /*c0970*/  SHF.R.S32.HI R8, RZ, 0x1f, R22 ;  /* 0x0000001fff087819 */ /* 0x004fe40000011416 */
[----:B------:R0:W-:Y:S01]  /*c0980*/  STL.64 [R1+0x1290], R44 ;  /* 0x0012902c01007387 */ /* 0x0001e20000100a00 */
[----:B------:R-:W-:Y:S01]  /*c0990*/  IMAD.X R17, R9, 0x1, R5, P0 ;  /* 0x0000000109117824 */ /* 0x000fe200000e0605 */
[----:B------:R-:W-:-:S02]  /*c09a0*/  IADD3 R20, P0, PT, R22, R4, RZ ;  /* 0x0000000416147210 */ /* 0x000fc40007f1e0ff */
[----:B------:R2:W-:Y:S01]  /*c09b0*/  STL.64 [R1+0x1288], R18 ;  /* 0x0012881201007387 */ /* 0x0005e20000100a00 */
[-C--:B0-----:R-:W-:Y:S02]  /*c09c0*/  IADD3 R44, P1, PT, R21, R6.reuse, RZ ;  /* 0x00000006152c7210 */ /* 0x081fe40007f3e0ff */
[----:B--2---:R-:W-:-:S03]  /*c09d0*/  IADD3 R18, P3, PT, R22, R6, RZ ;  /* 0x0000000616127210 */ /* 0x004fc60007f7e0ff */
[----:B------:R-:W-:Y:S02]  /*c09e0*/  IMAD.X R45, R9, 0x1, R7, P1 ;  /* 0x00000001092d7824 */ /* 0x000fe400008e0607 */
[C---:B------:R-:W-:Y:S02]  /*c09f0*/  IMAD.X R21, R8.reuse, 0x1, R5, P0 ;  /* 0x0000000108157824 */ /* 0x040fe400000e0605 */
[----:B------:R-:W-:Y:S01]  /*c0a00*/  IMAD.X R19, R8, 0x1, R7, P3 ;  /* 0x0000000108137824 */ /* 0x000fe200018e0607 */
[----:B------:R-:W-:Y:S01]  /*c0a10*/  STL.64 [R1+0x1280], R16 ;  /* 0x0012801001007387 */ /* 0x000fe20000100a00 */
[----:B------:R-:W-:-:S03]  /*c0a20*/  SHF.R.S32.HI R8, RZ, 0x1f, R23 ;  /* 0x0000001fff087819 */ /* 0x000fc60000011417 */
[----:B------:R0:W-:Y:S01]  /*c0a30*/  STL.64 [R1+0x1278], R44 ;  /* 0x0012782c01007387 */ /* 0x0001e20000100a00 */
[----:B---3--:R-:W-:-:S03]  /*c0a40*/  SHF.R.S32.HI R9, RZ, 0x1f, R24 ;  /* 0x0000001fff097819 */ /* 0x008fc60000011418 */
[----:B------:R2:W-:Y:S04]  /*c0a50*/  STL.64 [R1+0x1270], R20 ;  /* 0x0012701401007387 */ /* 0x0005e80000100a00 */
[----:B------:R3:W-:Y:S01]  /*c0a60*/  STL.64 [R1+0x1268], R18 ;  /* 0x0012681201007387 */ /* 0x0007e20000100a00 */
[C---:B0-----:R-:W-:Y:S02]  /*c0a70*/  IADD3 R44, P1, PT, R23.reuse, R4, RZ ;  /* 0x00000004172c7210 */ /* 0x041fe40007f3e0ff */
[----:B--2---:R-:W-:-:S03]  /*c0a80*/  IADD3 R20, P3, PT, R23, R6, RZ ;  /* 0x0000000617147210 */ /* 0x004fc60007f7e0ff */
[----:B------:R-:W-:Y:S01]  /*c0a90*/  IMAD.X R45, R8, 0x1, R5, P1 ;  /* 0x00000001082d7824 */ /* 0x000fe200008e0605 */
[----:B---3--:R-:W-:Y:S01]  /*c0aa0*/  IADD3 R18, P0, PT, R24, R4, RZ ;  /* 0x0000000418127210 */ /* 0x008fe20007f1e0ff */
[----:B------:R-:W-:-:S03]  /*c0ab0*/  IMAD.X R21, R8, 0x1, R7, P3 ;  /* 0x0000000108157824 */ /* 0x000fc600018e0607 */
[----:B------:R-:W-:Y:S01]  /*c0ac0*/  STL.64 [R1+0x1260], R44 ;  /* 0x0012602c01007387 */ /* 0x000fe20000100a00 */
[----:B------:R-:W-:Y:S01]  /*c0ad0*/  IMAD.X R19, R9, 0x1, R5, P0 ;  /* 0x0000000109137824 */ /* 0x000fe200000e0605 */
[----:B------:R-:W-:Y:S02]  /*c0ae0*/  IADD3 R22, P1, PT, R24, R6, RZ ;  /* 0x0000000618167210 */ /* 0x000fe40007f3e0ff */
[----:B------:R0:W-:Y:S01]  /*c0af0*/  STL.64 [R1+0x1258], R20 ;  /* 0x0012581401007387 */ /* 0x0001e20000100a00 */
[----:B------:R-:W-:-:S03]  /*c0b00*/  SHF.R.S32.HI R8, RZ, 0x1f, R25 ;  /* 0x0000001fff087819 */ /* 0x000fc60000011419 */
[----:B------:R2:W-:Y:S01]  /*c0b10*/  STL.64 [R1+0x1250], R18 ;  /* 0x0012501201007387 */ /* 0x0005e20000100a00 */
[----:B------:R-:W-:Y:S01]  /*c0b20*/  IMAD.X R23, R9, 0x1, R7, P1 ;  /* 0x0000000109177824 */ /* 0x000fe200008e0607 */
[C---:B0-----:R-:W-:Y:S02]  /*c0b30*/  IADD3 R20, P0, PT, R25.reuse, R4, RZ ;  /* 0x0000000419147210 */ /* 0x041fe40007f1e0ff */
[----:B--2---:R-:W-:-:S03]  /*c0b40*/  IADD3 R18, P3, PT, R25, R6, RZ ;  /* 0x0000000619127210 */ /* 0x004fc60007f7e0ff */
[C---:B------:R-:W-:Y:S01]  /*c0b50*/  IMAD.X R21, R8.reuse, 0x1, R5, P0 ;  /* 0x0000000108157824 */ /* 0x040fe200000e0605 */
[----:B------:R0:W-:Y:S01]  /*c0b60*/  STL.64 [R1+0x1248], R22 ;  /* 0x0012481601007387 */ /* 0x0001e20000100a00 */
[----:B------:R-:W-:-:S03]  /*c0b70*/  IMAD.X R19, R8, 0x1, R7, P3 ;  /* 0x0000000108137824 */ /* 0x000fc600018e0607 */
[----:B------:R2:W-:Y:S04]  /*c0b80*/  STL.64 [R1+0x1240], R20 ;  /* 0x0012401401007387 */ /* 0x0005e80000100a00 */
[----:B------:R3:W-:Y:S04]  /*c0b90*/  STL.64 [R1+0x1238], R18 ;  /* 0x0012381201007387 */ /* 0x0007e80000100a00 */
[----:B------:R-:W4:Y:S01]  /*c0ba0*/  LDL.LU R17, [R1] ;  /* 0x0000000001117983 */ /* 0x000f220000300800 */
[----:B------:R-:W-:Y:S02]  /*c0bb0*/  SHF.R.S32.HI R8, RZ, 0x1f, R26 ;  /* 0x0000001fff087819 */ /* 0x000fe4000001141a */
[----:B0-----:R-:W-:-:S02]  /*c0bc0*/  IADD3 R22, P1, PT, R26, R4, RZ ;  /* 0x000000041a167210 */ /* 0x001fc40007f3e0ff */
[----:B--2---:R-:W-:Y:S01]  /*c0bd0*/  IADD3 R20, P3, PT, R26, R6, RZ ;  /* 0x000000061a147210 */ /* 0x004fe20007f7e0ff */
[----:B------:R-:W-:Y:S01]  /*c0be0*/  IMAD.MOV.U32 R16, RZ, RZ, R12 ;  /* 0x000000ffff107224 */ /* 0x000fe200078e000c */
[----:B------:R-:W-:Y:S01]  /*c0bf0*/  SHF.R.S32.HI R9, RZ, 0x1f, R27 ;  /* 0x0000001fff097819 */ /* 0x000fe2000001141b */
[----:B------:R-:W-:Y:S01]  /*c0c00*/  IMAD.MOV.U32 R12, RZ, RZ, R48 ;  /* 0x000000ffff0c7224 */ /* 0x000fe200078e0030 */
[----:B---3--:R-:W-:Y:S01]  /*c0c10*/  IADD3 R18, P0, PT, R27, R4, RZ ;  /* 0x000000041b127210 */ /* 0x008fe20007f1e0ff */
[C---:B------:R-:W-:Y:S02]  /*c0c20*/  IMAD.X R23, R8.reuse, 0x1, R5, P1 ;  /* 0x0000000108177824 */ /* 0x040fe400008e0605 */
[----:B------:R-:W-:Y:S02]  /*c0c30*/  IMAD.X R21, R8, 0x1, R7, P3 ;  /* 0x0000000108157824 */ /* 0x000fe400018e0607 */
[----:B------:R-:W-:Y:S01]  /*c0c40*/  IMAD.MOV.U32 R42, RZ, RZ, R12 ;  /* 0x000000ffff2a7224 */ /* 0x000fe200078e000c */
[----:B------:R0:W-:Y:S01]  /*c0c50*/  STL.64 [R1+0x1230], R22 ;  /* 0x0012301601007387 */ /* 0x0001e20000100a00 */
[----:B------:R-:W-:-:S03]  /*c0c60*/  IMAD.X R19, R9, 0x1, R5, P0 ;  /* 0x0000000109137824 */ /* 0x000fc600000e0605 */
[----:B------:R2:W-:Y:S04]  /*c0c70*/  STL.64 [R1+0x1228], R20 ;  /* 0x0012281401007387 */ /* 0x0005e80000100a00 */
[----:B------:R3:W-:Y:S01]  /*c0c80*/  STL.64 [R1+0x1220], R18 ;  /* 0x0012201201007387 */ /* 0x0007e20000100a00 */
[----:B----4-:R-:W-:Y:S02]  /*c0c90*/  SHF.R.S32.HI R8, RZ, 0x1f, R17 ;  /* 0x0000001fff087819 */ /* 0x010fe40000011411 */
[C---:B0-----:R-:W-:Y:S02]  /*c0ca0*/  IADD3 R22, P0, PT, R17.reuse, R4, RZ ;  /* 0x0000000411167210 */ /* 0x041fe40007f1e0ff */
[----:B--2---:R-:W-:Y:S01]  /*c0cb0*/  IADD3 R20, P3, PT, R17, R6, RZ ;  /* 0x0000000611147210 */ /* 0x004fe20007f7e0ff */
[----:B------:R-:W-:-:S02]  /*c0cc0*/  IMAD.MOV.U32 R17, RZ, RZ, R42 ;  /* 0x000000ffff117224 */ /* 0x000fc400078e002a */
[----:B------:R-:W-:Y:S02]  /*c0cd0*/  IMAD.MOV.U32 R42, RZ, RZ, R50 ;  /* 0x000000ffff2a7224 */ /* 0x000fe400078e0032 */
[----:B------:R-:W2:Y:S01]  /*c0ce0*/  LDL.LU R50, [R1+0x4] ;  /* 0x0000040001327983 */ /* 0x000ea20000300800 */
[----:B------:R-:W-:Y:S02]  /*c0cf0*/  IMAD.MOV.U32 R48, RZ, RZ, R40 ;  /* 0x000000ffff307224 */ /* 0x000fe400078e0028 */
[----:B------:R-:W-:Y:S01]  /*c0d00*/  VIADD R40, R49, UR65 ;  /* 0x0000004131287c36 */ /* 0x000fe20008000000 */
[----:B------:R-:W-:Y:S01]  /*c0d10*/  IADD3 R24, P1, PT, R27, R6, RZ ;  /* 0x000000061b187210 */ /* 0x000fe20007f3e0ff */
[----:B------:R-:W-:Y:S01]  /*c0d20*/  IMAD.MOV.U32 R12, RZ, RZ, R47 ;  /* 0x000000ffff0c7224 */ /* 0x000fe200078e002f */
[----:B------:R-:W0:Y:S01]  /*c0d30*/  LDCU UR65, c[0x0][0x3b8] ;  /* 0x00007700ff4177ac */ /* 0x000e220008000800 */
[----:B------:R-:W-:Y:S02]  /*c0d40*/  VIADD R47, R40, UR66 ;  /* 0x00000042282f7c36 */ /* 0x000fe40008000000 */
[----:B------:R-:W-:Y:S01]  /*c0d50*/  IMAD.X R25, R9, 0x1, R7, P1 ;  /* 0x0000000109197824 */ /* 0x000fe200008e0607 */
[----:B------:R-:W4:Y:S02]  /*c0d60*/  LDCU UR66, c[0x0][0x3b8] ;  /* 0x00007700ff4277ac */ /* 0x000f240008000800 */
[----:B------:R-:W-:Y:S01]  /*c0d70*/  STL.64 [R1+0x4588], R46 ;  /* 0x0045882e01007387 */ /* 0x000fe20000100a00 */
[----:B---3--:R-:W-:Y:S01]  /*c0d80*/  VIADD R19, R47, UR52 ;  /* 0x000000342f137c36 */ /* 0x008fe20008000000 */
[----:B------:R-:W3:Y:S02]  /*c0d90*/  LDCU UR52, c[0x0][0x3b8] ;  /* 0x00007700ff3477ac */ /* 0x000ee40008000800 */
[----:B------:R-:W3:Y:S01]  /*c0da0*/  LDL.LU R18, [R1+0x18] ;  /* 0x0000180001127983 */ /* 0x000ee20000300800 */
[----:B------:R-:W-:-:S02]  /*c0db0*/  IMAD.X R23, R8, 0x1, R5, P0 ;  /* 0x0000000108177824 */ /* 0x000fc400000e0605 */
[----:B------:R-:W-:Y:S01]  /*c0dc0*/  IMAD.X R21, R8, 0x1, R7, P3 ;  /* 0x0000000108157824 */ /* 0x000fe200018e0607 */
[----:B------:R-:W-:Y:S04]  /*c0dd0*/  STL [R1+0x8], R19 ;  /* 0x0000081301007387 */ /* 0x000fe80000100800 */
[----:B------:R0:W-:Y:S04]  /*c0de0*/  STL.64 [R1+0x1218], R24 ;  /* 0x0012181801007387 */ /* 0x0001e80000100a00 */
[----:B------:R0:W-:Y:S04]  /*c0df0*/  STL.64 [R1+0x1210], R22 ;  /* 0x0012101601007387 */ /* 0x0001e80000100a00 */
[----:B------:R0:W-:Y:S01]  /*c0e00*/  STL.64 [R1+0x1208], R20 ;  /* 0x0012081401007387 */ /* 0x0001e20000100a00 */
[----:B--2---:R-:W-:-:S02]  /*c0e10*/  SHF.R.S32.HI R8, RZ, 0x1f, R50 ;  /* 0x0000001fff087819 */ /* 0x004fc40000011432 */
[C---:B0-----:R-:W-:Y:S02]  /*c0e20*/  IADD3 R24, P1, PT, R50.reuse, R4, RZ ;  /* 0x0000000432187210 */ /* 0x041fe40007f3e0ff */
[----:B------:R-:W-:Y:S02]  /*c0e30*/  IADD3 R22, P3, PT, R50, R6, RZ ;  /* 0x0000000632167210 */ /* 0x000fe40007f7e0ff */
[----:B------:R-:W2:Y:S01]  /*c0e40*/  LDL.LU R50, [R1+0x1c] ;  /* 0x00001c0001327983 */ /* 0x000ea20000300800 */
[C---:B------:R-:W-:Y:S02]  /*c0e50*/  IMAD.X R25, R8.reuse, 0x1, R5, P1 ;  /* 0x0000000108197824 */ /* 0x040fe400008e0605 */
[----:B------:R-:W-:Y:S01]  /*c0e60*/  IMAD.X R23, R8, 0x1, R7, P3 ;  /* 0x0000000108177824 */ /* 0x000fe200018e0607 */
[----:B---3--:R-:W-:Y:S02]  /*c0e70*/  SHF.R.S32.HI R9, RZ, 0x1f, R18 ;  /* 0x0000001fff097819 */ /* 0x008fe40000011412 */
[C---:B------:R-:W-:Y:S01]  /*c0e80*/  IADD3 R20, P0, PT, R18.reuse, R4, RZ ;  /* 0x0000000412147210 */ /* 0x040fe20007f1e0ff */
[----:B------:R0:W-:Y:S04]  /*c0e90*/  STL.64 [R1+0x1200], R24 ;  /* 0x0012001801007387 */ /* 0x0001e80000100a00 */
[----:B------:R-:W-:Y:S01]  /*c0ea0*/  IMAD.X R21, R9, 0x1, R5, P0 ;  /* 0x0000000109157824 */ /* 0x000fe200000e0605 */
[----:B------:R3:W-:Y:S04]  /*c0eb0*/  STL.64 [R1+0x11f8], R22 ;  /* 0x0011f81601007387 */ /* 0x0007e80000100a00 */
[----:B------:R-:W4:Y:S01]  /*c0ec0*/  LDL.LU R45, [R1+0x118] ;  /* 0x00011800012d7983 */ /* 0x000f220000300800 */
[----:B0-----:R-:W-:-:S03]  /*c0ed0*/  IADD3 R24, P1, PT, R18, R6, RZ ;  /* 0x0000000612187210 */ /* 0x001fc60007f3e0ff */
[----:B------:R0:W-:Y:S04]  /*c0ee0*/  STL.64 [R1+0x11f0], R20 ;  /* 0x0011f01401007387 */ /* 0x0001e80000100a00 */
[----:B------:R-:W4:Y:S01]  /*c0ef0*/  LDL.LU R18, [R1+0x104] ;  /* 0x0001040001127983 */ /* 0x000f220000300800 */
[----:B--2---:R-:W-:Y:S02]  /*c0f00*/  SHF.R.S32.HI R8, RZ, 0x1f, R50 ;  /* 0x0000001fff087819 */ /* 0x004fe40000011432 */
[C---:B---3--:R-:W-:Y:S02]  /*c0f10*/  IADD3 R22, P0, PT, R50.reuse, R4, RZ ;  /* 0x0000000432167210 */ /* 0x048fe40007f1e0ff */
[----:B0-----:R-:W-:Y:S01]  /*c0f20*/  IADD3 R20, P3, PT, R50, R6, RZ ;  /* 0x0000000632147210 */ /* 0x001fe20007f7e0ff */
[----:B------:R-:W-:Y:S01]  /*c0f30*/  VIADD R50, R19, UR53 ;  /* 0x0000003513327c36 */ /* 0x000fe20008000000 */
[----:B------:R-:W0:Y:S01]  /*c0f40*/  LDCU UR53, c[0x0][0x3b8] ;  /* 0x00007700ff3577ac */ /* 0x000e220008000800 */
[----:B------:R-:W2:Y:S01]  /*c0f50*/  LDL.LU R19, [R1+0x108] ;  /* 0x0001080001137983 */ /* 0x000ea20000300800 */
[----:B------:R-:W-:-:S02]  /*c0f60*/  IMAD.X R25, R9, 0x1, R7, P1 ;  /* 0x0000000109197824 */ /* 0x000fc400008e0607 */
[C---:B------:R-:W-:Y:S02]  /*c0f70*/  IMAD.X R23, R8.reuse, 0x1, R5, P0 ;  /* 0x0000000108177824 */ /* 0x040fe400000e0605 */
[----:B------:R-:W-:Y:S01]  /*c0f80*/  IMAD.X R21, R8, 0x1, R7, P3 ;  /* 0x0000000108157824 */ /* 0x000fe200018e0607 */
[----:B------:R3:W-:Y:S04]  /*c0f90*/  STL.64 [R1+0x11e8], R24 ;  /* 0x0011e81801007387 */ /* 0x0007e80000100a00 */
[----:B------:R0:W-:Y:S04]  /*c0fa0*/  STL.64 [R1+0x11e0], R22 ;  /* 0x0011e01601007387 */ /* 0x0001e80000100a00 */
[----:B------:R0:W-:Y:S01]  /*c0fb0*/  STL.64 [R1+0x11d8], R20 ;  /* 0x0011d81401007387 */ /* 0x0001e20000100a00 */
[----:B----4-:R-:W-:-:S02]  /*c0fc0*/  SHF.R.S32.HI R8, RZ, 0x1f, R18 ;  /* 0x0000001fff087819 */ /* 0x010fc40000011412 */
[C---:B---3--:R-:W-:Y:S02]  /*c0fd0*/  IADD3 R24, P1, PT, R18.reuse, R4, RZ ;  /* 0x0000000412187210 */ /* 0x048fe40007f3e0ff */
[----:B0-----:R-:W-:Y:S01]  /*c0fe0*/  IADD3 R22, P3, PT, R18, R6, RZ ;  /* 0x0000000612167210 */ /* 0x001fe20007f7e0ff */
[----:B------:R-:W-:Y:S02]  /*c0ff0*/  IMAD.MOV.U32 R18, RZ, RZ, R17 ;  /* 0x000000ffff127224 */ /* 0x000fe400078e0011 */
[----:B------:R-:W-:Y:S02]  /*c1000*/  IMAD.MOV.U32 R17, RZ, RZ, R42 ;  /* 0x000000ffff117224 */ /* 0x000fe400078e002a */
[----:B------:R-:W-:Y:S02]  /*c1010*/  IMAD.MOV.U32 R42, RZ, RZ, R60 ;  /* 0x000000ffff2a7224 */ /* 0x000fe400078e003c */
[----:B------:R-:W3:Y:S01]  /*c1020*/  LDL.LU R60, [R1+0x10c] ;  /* 0x00010c00013c7983 */ /* 0x000ee20000300800 */
[----:B------:R-:W-:-:S02]  /*c1030*/  IMAD.X R25, R8, 0x1, R5, P1 ;  /* 0x0000000108197824 */ /* 0x000fc400008e0605 */
[----:B------:R-:W-:-:S03]  /*c1040*/  IMAD.X R23, R8, 0x1, R7, P3 ;  /* 0x0000000108177824 */ /* 0x000fc600018e0607 */
[----:B------:R0:W-:Y:S04]  /*c1050*/  STL.64 [R1+0x11d0], R24 ;  /* 0x0011d01801007387 */ /* 0x0001e80000100a00 */
[----:B------:R4:W-:Y:S01]  /*c1060*/  STL.64 [R1+0x11c8], R22 ;  /* 0x0011c81601007387 */ /* 0x0009e20000100a00 */
[----:B--2---:R-:W-:Y:S02]  /*c1070*/  SHF.R.S32.HI R9, RZ, 0x1f, R19 ;  /* 0x0000001fff097819 */ /* 0x004fe40000011413 */
[----:B------:R-:W-:-:S05]  /*c1080*/  IADD3 R20, P0, PT, R19, R4, RZ ;  /* 0x0000000413147210 */ /* 0x000fca0007f1e0ff */
[----:B------:R-:W-:Y:S01]  /*c1090*/  IMAD.X R21, R9, 0x1, R5, P0 ;  /* 0x0000000109157824 */ /* 0x000fe200000e0605 */
[----:B0-----:R-:W-:-:S04]  /*c10a0*/  IADD3 R24, P1, PT, R19, R6, RZ ;  /* 0x0000000613187210 */ /* 0x001fc80007f3e0ff */
[----:B------:R0:W-:Y:S04]  /*c10b0*/  STL.64 [R1+0x11c0], R20 ;  /* 0x0011c01401007387 */ /* 0x0001e80000100a00 */
[----:B------:R-:W2:Y:S01]  /*c10c0*/  LDL.LU R19, [R1+0x114] ;  /* 0x0001140001137983 */ /* 0x000ea20000300800 */
[----:B------:R-:W-:Y:S01]  /*c10d0*/  IMAD.X R25, R9, 0x1, R7, P1 ;  /* 0x0000000109197824 */ /* 0x000fe200008e0607 */
[----:B------:R-:W-:-:S04]  /*c10e0*/  SHF.R.S32.HI R9, RZ, 0x1f, R45 ;  /* 0x0000001fff097819 */ /* 0x000fc8000001142d */
[----:B------:R-:W-:Y:S01]  /*c10f0*/  STL.64 [R1+0x11b8], R24 ;  /* 0x0011b81801007387 */ /* 0x000fe20000100a00 */
[----:B---3--:R-:W-:Y:S02]  /*c1100*/  SHF.R.S32.HI R8, RZ, 0x1f, R60 ;  /* 0x0000001fff087819 */ /* 0x008fe4000001143c */
[C---:B----4-:R-:W-:Y:S02]  /*c1110*/  IADD3 R22, P0, PT, R60.reuse, R4, RZ ;  /* 0x000000043c167210 */ /* 0x050fe40007f1e0ff */
[----:B0-----:R-:W-:-:S03]  /*c1120*/  IADD3 R20, P3, PT, R60, R6, RZ ;  /* 0x000000063c147210 */ /* 0x001fc60007f7e0ff */
[C---:B------:R-:W-:Y:S02]  /*c1130*/  IMAD.X R23, R8.reuse, 0x1, R5, P0 ;  /* 0x0000000108177824 */ /* 0x040fe400000e0605 */
[----:B------:R-:W-:-:S03]  /*c1140*/  IMAD.X R21, R8, 0x1, R7, P3 ;  /* 0x0000000108157824 */ /* 0x000fc600018e0607 */
[----:B------:R-:W-:Y:S04]  /*c1150*/  STL.64 [R1+0x11b0], R22 ;  /* 0x0011b01601007387 */ /* 0x000fe80000100a00 */
[----:B------:R0:W-:Y:S01]  /*c1160*/  STL.64 [R1+0x11a8], R20 ;  /* 0x0011a81401007387 */ /* 0x0001e20000100a00 */
[----:B------:R-:W-:Y:S01]  /*c1170*/  VIADD R60, R50, UR48 ;  /* 0x00000030323c7c36 */ /* 0x000fe20008000000 */
[----:B------:R-:W3:Y:S01]  /*c1180*/  LDCU UR48, c[0x0][0x3b8] ;  /* 0x00007700ff3077ac */ /* 0x000ee20008000800 */
[----:B0-----:R-:W-:-:S05]  /*c1190*/  IADD3 R20, P0, PT, R45, R4, RZ ;  /* 0x000000042d147210 */ /* 0x001fca0007f1e0ff */
[----:B------:R-:W-:Y:S01]  /*c11a0*/  IMAD.X R21, R9, 0x1, R5, P0 ;  /* 0x0000000109157824 */ /* 0x000fe200000e0605 */
[----:B--2---:R-:W-:Y:S02]  /*c11b0*/  SHF.R.S32.HI R8, RZ, 0x1f, R19 ;  /* 0x0000001fff087819 */ /* 0x004fe40000011413 */
[C---:B------:R-:W-:Y:S02]  /*c11c0*/  IADD3 R24, P1, PT, R19.reuse, R4, RZ ;  /* 0x0000000413187210 */ /* 0x040fe40007f3e0ff */
[----:B------:R-:W-:Y:S02]  /*c11d0*/  IADD3 R22, P3, PT, R19, R6, RZ ;  /* 0x0000000613167210 */ /* 0x000fe40007f7e0ff */
[----:B------:R-:W2:Y:S01]  /*c11e0*/  LDL.LU R19, [R1+0x120] ;  /* 0x0001200001137983 */ /* 0x000ea20000300800 */
[C---:B------:R-:W-:Y:S02]  /*c11f0*/  IMAD.X R25, R8.reuse, 0x1, R5, P1 ;  /* 0x0000000108197824 */ /* 0x040fe400008e0605 */
[----:B------:R-:W-:-:S03]  /*c1200*/  IMAD.X R23, R8, 0x1, R7, P3 ;  /* 0x0000000108177824 */ /* 0x000fc600018e0607 */
[----:B------:R-:W-:Y:S01]  /*c1210*/  STL.64 [R1+0x11a0], R24 ;  /* 0x0011a01801007387 */ /* 0x000fe20000100a00 */
[----:B------:R-:W-:-:S03]  /*c1220*/  IADD3 R26, P1, PT, R45, R6, RZ ;  /* 0x000000062d1a7210 */ /* 0x000fc60007f3e0ff */
[----:B------:R-:W-:Y:S04]  /*c1230*/  STL.64 [R1+0x1198], R22 ;  /* 0x0011981601007387 */ /* 0x000fe80000100a00 */
[----:B------:R0:W-:Y:S04]  /*c1240*/  STL.64 [R1+0x1190], R20 ;  /* 0x0011901401007387 */ /* 0x0001e80000100a00 */
[----:B0-----:R-:W4:Y:S04]  /*c1250*/  LDL.LU R20, [R1+0x13c] ;  /* 0x00013c0001147983 */ /* 0x001f280000300800 */
[----:B------:R-:W3:Y:S04]  /*c1260*/  LDL.LU R45, [R1+0x128] ;  /* 0x00012800012d7983 */ /* 0x000ee80000300800 */
[----:B------:R-:W-:Y:S04]  /*c1270*/  STL.64 [R1+0x4598], R60 ;  /* 0x0045983c01007387 */ /* 0x000fe80000100a00 */
[----:B------:R-:W4:Y:S01]  /*c1280*/  LDL.LU R44, [R1+0x12c] ;  /* 0x00012c00012c7983 */ /* 0x000f220000300800 */
[----:B------:R-:W-:-:S05]  /*c1290*/  IMAD.X R27, R9, 0x1, R7, P1 ;  /* 0x00000001091b7824 */ /* 0x000fca00008e0607 */
[----:B------:R0:W-:Y:S01]  /*c12a0*/  STL.64 [R1+0x1188], R26 ;  /* 0x0011881a01007387 */ /* 0x0001e20000100a00 */
[----:B--2---:R-:W-:Y:S02]  /*c12b0*/  SHF.R.S32.HI R8, RZ, 0x1f, R19 ;  /* 0x0000001fff087819 */ /* 0x004fe40000011413 */
[C---:B------:R-:W-:Y:S02]  /*c12c0*/  IADD3 R24, P0, PT, R19.reuse, R4, RZ ;  /* 0x0000000413187210 */ /* 0x040fe40007f1e0ff */
[----:B------:R-:W-:Y:S01]  /*c12d0*/  IADD3 R22, P3, PT, R19, R6, RZ ;  /* 0x0000000613167210 */ /* 0x000fe20007f7e0ff */
[----:B------:R-:W-:Y:S02]  /*c12e0*/  IMAD.MOV.U32 R19, RZ, RZ, R18 ;  /* 0x000000ffff137224 */ /* 0x000fe400078e0012 */
[----:B------:R-:W-:Y:S02]  /*c12f0*/  IMAD.X R25, R8, 0x1, R5, P0 ;  /* 0x0000000108197824 */ /* 0x000fe400000e0605 */
[----:B------:R-:W-:-:S02]  /*c1300*/  IMAD.MOV.U32 R18, RZ, RZ, R17 ;  /* 0x000000ffff127224 */ /* 0x000fc400078e0011 */
[----:B------:R-:W-:Y:S01]  /*c1310*/  IMAD.X R23, R8, 0x1, R7, P3 ;  /* 0x0000000108177824 */ /* 0x000fe200018e0607 */
[----:B------:R2:W-:Y:S04]  /*c1320*/  STL.64 [R1+0x1180], R24 ;  /* 0x0011801801007387 */ /* 0x0005e80000100a00 */
[----:B------:R0:W-:Y:S01]  /*c1330*/  STL.64 [R1+0x1178], R22 ;  /* 0x0011781601007387 */ /* 0x0001e20000100a00 */
[----:B---3--:R-:W-:Y:S02]  /*c1340*/  SHF.R.S32.HI R8, RZ, 0x1f, R45 ;  /* 0x0000001fff087819 */ /* 0x008fe4000001142d */
[C---:B0-----:R-:W-:Y:S02]  /*c1350*/  IADD3 R26, P1, PT, R45.reuse, R4, RZ ;  /* 0x000000042d1a7210 */ /* 0x041fe40007f3e0ff */
[----:B--2---:R-:W-:Y:S01]  /*c1360*/  IADD3 R24, P3, PT, R45, R6, RZ ;  /* 0x000000062d187210 */ /* 0x004fe20007f7e0ff */
[----:B------:R-:W-:-:S02]  /*c1370*/  IMAD.MOV.U32 R45, RZ, RZ, R18 ;  /* 0x000000ffff2d7224 */ /* 0x000fc400078e0012 */
[----:B------:R-:W-:Y:S01]  /*c1380*/  IMAD.MOV.U32 R18, RZ, RZ, R59 ;  /* 0x000000ffff127224 */ /* 0x000fe200078e003b */
[----:B----4-:R-:W-:Y:S01]  /*c1390*/  SHF.R.S32.HI R9, RZ, 0x1f, R44 ;  /* 0x0000001fff097819 */ /* 0x010fe2000001142c */
[----:B------:R-:W2:Y:S01]  /*c13a0*/  LDL.LU R59, [R1+0x130] ;  /* 0x00013000013b7983 */ /* 0x000ea20000300800 */
[----:B------:R-:W-:Y:S01]  /*c13b0*/  IADD3 R22, P0, PT, R44, R4, RZ ;  /* 0x000000042c167210 */ /* 0x000fe20007f1e0ff */
[C---:B------:R-:W-:Y:S02]  /*c13c0*/  IMAD.X R27, R8.reuse, 0x1, R5, P1 ;  /* 0x00000001081b7824 */ /* 0x040fe400008e0605 */
[----:B------:R-:W-:Y:S02]  /*c13d0*/  IMAD.X R25, R8, 0x1, R7, P3 ;  /* 0x0000000108197824 */ /* 0x000fe400018e0607 */
[----:B------:R-:W-:Y:S01]  /*c13e0*/  IMAD.X R23, R9, 0x1, R5, P0 ;  /* 0x0000000109177824 */ /* 0x000fe200000e0605 */
[----:B------:R0:W-:Y:S04]  /*c13f0*/  STL.64 [R1+0x1170], R26 ;  /* 0x0011701a01007387 */ /* 0x0001e80000100a00 */
[----:B------:R3:W-:Y:S04]  /*c1400*/  STL.64 [R1+0x1168], R24 ;  /* 0x0011681801007387 */ /* 0x0007e80000100a00 */
[----:B------:R4:W-:Y:S01]  /*c1410*/  STL.64 [R1+0x1160], R22 ;  /* 0x0011601601007387 */ /* 0x0009e20000100a00 */
[----:B0-----:R-:W-:-:S03]  /*c1420*/  IADD3 R26, P1, PT, R44, R6, RZ ;  /* 0x000000062c1a7210 */ /* 0x001fc60007f3e0ff */
[----:B------:R-:W4:Y:S02]  /*c1430*/  LDL.LU R44, [R1+0x138] ;  /* 0x00013800012c7983 */ /* 0x000f240000300800 */
[----:B------:R-:W-:Y:S02]  /*c1440*/  IMAD.X R27, R9, 0x1, R7, P1 ;  /* 0x00000001091b7824 */ /* 0x000fe400008e0607 */
[----:B------:R-:W4:Y:S01]  /*c1450*/  LDL.LU R21, [R1+0x150] ;  /* 0x0001500001157983 */ /* 0x000f220000300800 */
[----:B------:R-:W-:-:S03]  /*c1460*/  SHF.R.S32.HI R9, RZ, 0x1f, R20 ;  /* 0x0000001fff097819 */ /* 0x000fc60000011414 */
[----:B------:R0:W-:Y:S01]  /*c1470*/  STL.64 [R1+0x1158], R26 ;  /* 0x0011581a01007387 */ /* 0x0001e20000100a00 */
[----:B--2---:R-:W-:Y:S02]  /*c1480*/  SHF.R.S32.HI R8, RZ, 0x1f, R59 ;  /* 0x0000001fff087819 */ /* 0x004fe4000001143b */
[C---:B---3--:R-:W-:Y:S02]  /*c1490*/  IADD3 R24, P0, PT, R59.reuse, R4, RZ ;  /* 0x000000043b187210 */ /* 0x048fe40007f1e0ff */
[----:B----4-:R-:W-:-:S03]  /*c14a0*/  IADD3 R22, P3, PT, R59, R6, RZ ;  /* 0x000000063b167210 */ /* 0x010fc60007f7e0ff */
[C---:B------:R-:W-:Y:S02]  /*c14b0*/  IMAD.X R25, R8.reuse, 0x1, R5, P0 ;  /* 0x0000000108197824 */ /* 0x040fe400000e0605 */
[----:B------:R-:W-:-:S03]  /*c14c0*/  IMAD.X R23, R8, 0x1, R7, P3 ;  /* 0x0000000108177824 */ /* 0x000fc600018e0607 */
[----:B------:R2:W-:Y:S04]  /*c14d0*/  STL.64 [R1+0x1150], R24 ;  /* 0x0011501801007387 */ /* 0x0005e80000100a00 */
[----:B------:R3:W-:Y:S01]  /*c14e0*/  STL.64 [R1+0x1148], R22 ;  /* 0x0011481601007387 */ /* 0x0007e20000100a00 */
[----:B------:R-:W-:Y:S02]  /*c14f0*/  SHF.R.S32.HI R8, RZ, 0x1f, R44 ;  /* 0x0000001fff087819 */ /* 0x000fe4000001142c */
[C---:B0-----:R-:W-:Y:S02]  /*c1500*/  IADD3 R26, P1, PT, R44.reuse, R4, RZ ;  /* 0x000000042c1a7210 */ /* 0x041fe40007f3e0ff */
[----:B--2---:R-:W-:Y:S02]  /*c1510*/  IADD3 R24, P3, PT, R44, R6, RZ ;  /* 0x000000062c187210 */ /* 0x004fe40007f7e0ff */
[----:B------:R-:W2:Y:S01]  /*c1520*/  LDL.LU R44, [R1+0x144] ;  /* 0x00014400012c7983 */ /* 0x000ea20000300800 */
[----:B---3--:R-:W-:Y:S01]  /*c1530*/  IADD3 R22, P0, PT, R20, R4, RZ ;  /* 0x0000000414167210 */ /* 0x008fe20007f1e0ff */
[----:B------:R-:W-:-:S02]  /*c1540*/  IMAD.X R27, R8, 0x1, R5, P1 ;  /* 0x00000001081b7824 */ /* 0x000fc400008e0605 */
[----:B------:R-:W-:Y:S02]  /*c1550*/  IMAD.X R25, R8, 0x1, R7, P3 ;  /* 0x0000000108197824 */ /* 0x000fe400018e0607 */
[----:B------:R-:W-:Y:S01]  /*c1560*/  IMAD.X R23, R9, 0x1, R5, P0 ;  /* 0x0000000109177824 */ /* 0x000fe200000e0605 */
[----:B------:R-:W-:Y:S01]  /*c1570*/  STL.64 [R1+0x1140], R26 ;  /* 0x0011401a01007387 */ /* 0x000fe20000100a00 */
[----:B------:R-:W-:-:S03]  /*c1580*/  IADD3 R46, P1, PT, R20, R6, RZ ;  /* 0x00000006142e7210 */ /* 0x000fc60007f3e0ff */
[----:B------:R0:W-:Y:S04]  /*c1590*/  STL.64 [R1+0x1130], R22 ;  /* 0x0011301601007387 */ /* 0x0001e80000100a00 */
[----:B------:R3:W-:Y:S04]  /*c15a0*/  STL.64 [R1+0x1138], R24 ;  /* 0x0011381801007387 */ /* 0x0007e80000100a00 */
[----:B0-----:R-:W4:Y:S04]  /*c15b0*/  LDL.LU R23, [R1+0x160] ;  /* 0x0001600001177983 */ /* 0x001f280000300800 */
[----:B------:R-:W4:Y:S01]  /*c15c0*/  LDL.LU R20, [R1+0x14c] ;  /* 0x00014c0001147983 */ /* 0x000f220000300800 */
[----:B------:R-:W-:-:S02]  /*c15d0*/  IMAD.MOV.U32 R17, RZ, RZ, R52 ;  /* 0x000000ffff117224 */ /* 0x000fc400078e0034 */
[----:B------:R-:W-:Y:S01]  /*c15e0*/  VIADD R52, R60, UR49 ;  /* 0x000000313c347c36 */ /* 0x000fe20008000000 */
[----:B------:R-:W0:Y:S01]  /*c15f0*/  LDCU UR49, c[0x0][0x3b8] ;  /* 0x00007700ff3177ac */ /* 0x000e220008000800 */
[----:B------:R-:W-:Y:S02]  /*c1600*/  IMAD.X R47, R9, 0x1, R7, P1 ;  /* 0x00000001092f7824 */ /* 0x000fe400008e0607 */
[----:B------:R-:W-:-:S05]  /*c1610*/  VIADD R59, R52, UR70 ;  /* 0x00000046343b7c36 */ /* 0x000fca0008000000 */
[----:B------:R-:W-:Y:S04]  /*c1620*/  STL.64 [R1+0x4540], R58 ;  /* 0x0045403a01007387 */ /* 0x000fe80000100a00 */
[----:B------:R0:W-:Y:S01]  /*c1630*/  STL.64 [R1+0x1128], R46 ;  /* 0x0011282e01007387 */ /* 0x0001e20000100a00 */
[----:B--2---:R-:W-:Y:S02]  /*c1640*/  SHF.R.S32.HI R8, RZ, 0x1f, R44 ;  /* 0x0000001fff087819 */ /* 0x004fe4000001142c */
[C---:B------:R-:W-:Y:S02]  /*c1650*/  IADD3 R26, P0, PT, R44.reuse, R4, RZ ;  /* 0x000000042c1a7210 */ /* 0x040fe40007f1e0ff */
[----:B---3--:R-:W-:-:S03]  /*c1660*/  IADD3 R24, P3, PT, R44, R6, RZ ;  /* 0x000000062c187210 */ /* 0x008fc60007f7e0ff */
[C---:B------:R-:W-:Y:S02]  /*c1670*/  IMAD.X R27, R8.reuse, 0x1, R5, P0 ;  /* 0x00000001081b7824 */ /* 0x040fe400000e0605 */
[----:B------:R-:W-:-:S03]  /*c1680*/  IMAD.X R25, R8, 0x1, R7, P3 ;  /* 0x0000000108197824 */ /* 0x000fc600018e0607 */
[----:B------:R2:W-:Y:S04]  /*c1690*/  STL.64 [R1+0x1120], R26 ;  /* 0x0011201a01007387 */ /* 0x0005e80000100a00 */
[----:B------:R3:W-:Y:S01]  /*c16a0*/  STL.64 [R1+0x1118], R24 ;  /* 0x0011181801007387 */ /* 0x0007e20000100a00 */
[----:B----4-:R-:W-:Y:S02]  /*c16b0*/  SHF.R.S32.HI R8, RZ, 0x1f, R20 ;  /* 0x0000001fff087819 */ /* 0x010fe40000011414 */
[C---:B0-----:R-:W-:Y:S02]  /*c16c0*/  IADD3 R46, P1, PT, R20.reuse, R4, RZ ;  /* 0x00000004142e7210 */ /* 0x041fe40007f3e0ff */
[----:B--2---:R-:W-:Y:S02]  /*c16d0*/  IADD3 R26, P3, PT, R20, R6, RZ ;  /* 0x00000006141a7210 */ /* 0x004fe40007f7e0ff */
[----:B------:R-:W2:Y:S01]  /*c16e0*/  LDL.LU R20, [R1+0x154] ;  /* 0x0001540001147983 */ /* 0x000ea20000300800 */
[----:B------:R-:W-:-:S02]  /*c16f0*/  SHF.R.S32.HI R9, RZ, 0x1f, R21 ;  /* 0x0000001fff097819 */ /* 0x000fc40000011415 */
[----:B---3--:R-:W-:Y:S01]  /*c1700*/  IADD3 R24, P0, PT, R21, R4, RZ ;  /* 0x0000000415187210 */ /* 0x008fe20007f1e0ff */
[C---:B------:R-:W-:Y:S02]  /*c1710*/  IMAD.X R47, R8.reuse, 0x1, R5, P1 ;  /* 0x00000001082f7824 */ /* 0x040fe400008e0605 */
[----:B------:R-:W-:Y:S02]  /*c1720*/  IMAD.X R27, R8, 0x1, R7, P3 ;  /* 0x00000001081b7824 */ /* 0x000fe400018e0607 */
[----:B------:R-:W-:Y:S02]  /*c1730*/  IMAD.MOV.U32 R44, RZ, RZ, R57 ;  /* 0x000000ffff2c7224 */ /* 0x000fe400078e0039 */
[----:B------:R-:W-:Y:S01]  /*c1740*/  IMAD.X R25, R9, 0x1, R5, P0 ;  /* 0x0000000109197824 */ /* 0x000fe200000e0605 */
[----:B------:R-:W-:Y:S01]  /*c1750*/  STL.64 [R1+0x1110], R46 ;  /* 0x0011102e01007387 */ /* 0x000fe20000100a00 */
[----:B------:R-:W-:Y:S01]  /*c1760*/  IADD3 R58, P1, PT, R21, R6, RZ ;  /* 0x00000006153a7210 */ /* 0x000fe20007f3e0ff */
[----:B------:R-:W-:-:S02]  /*c1770*/  IMAD.MOV.U32 R21, RZ, RZ, R44 ;  /* 0x000000ffff157224 */ /* 0x000fc400078e002c */
[----:B------:R-:W-:Y:S01]  /*c1780*/  STL.64 [R1+0x1108], R26 ;  /* 0x0011081a01007387 */ /* 0x000fe20000100a00 */
[----:B------:R-:W-:Y:S02]  /*c1790*/  IMAD.MOV.U32 R44, RZ, RZ, R12 ;  /* 0x000000ffff2c7224 */ /* 0x000fe400078e000c */
[----:B------:R-:W-:Y:S01]  /*c17a0*/  IMAD.MOV.U32 R12, RZ, RZ, R10 ;  /* 0x000000ffff0c7224 */ /* 0x000fe200078e000a */
[----:B------:R0:W-:Y:S01]  /*c17b0*/  STL.64 [R1+0x1100], R24 ;  /* 0x0011001801007387 */ /* 0x0001e20000100a00 */
[----:B------:R-:W-:Y:S01]  /*c17c0*/  VIADD R57, R59, UR25 ;  /* 0x000000193b397c36 */ /* 0x000fe20008000000 */
[----:B------:R-:W3:Y:S01]  /*c17d0*/  LDCU UR25, c[0x0][0x3b8] ;  /* 0x00007700ff1977ac */ /* 0x000ee20008000800 */
[----:B------:R-:W-:Y:S01]  /*c17e0*/  IMAD.X R59, R9, 0x1, R7, P1 ;  /* 0x00000001093b7824 */ /* 0x000fe200008e0607 */
[----:B0-----:R-:W4:Y:S04]  /*c17f0*/  LDL.LU R24, [R1+0x174] ;  /* 0x0001740001187983 */ /* 0x001f280000300800 */
[----:B------:R-:W3:Y:S04]  /*c1800*/  LDL.LU R10, [R1+0x15c] ;  /* 0x00015c00010a7983 */ /* 0x000ee80000300800 */
[----:B------:R-:W-:Y:S01]  /*c1810*/  STL.64 [R1+0x10f8], R58 ;  /* 0x0010f83a01007387 */ /* 0x000fe20000100a00 */
[----:B--2---:R-:W-:-:S02]  /*c1820*/  SHF.R.S32.HI R8, RZ, 0x1f, R20 ;  /* 0x0000001fff087819 */ /* 0x004fc40000011414 */
[C---:B------:R-:W-:Y:S02]  /*c1830*/  IADD3 R46, P0, PT, R20.reuse, R4, RZ ;  /* 0x00000004142e7210 */ /* 0x040fe40007f1e0ff */
[----:B------:R-:W-:-:S03]  /*c1840*/  IADD3 R26, P3, PT, R20, R6, RZ ;  /* 0x00000006141a7210 */ /* 0x000fc60007f7e0ff */
[C---:B------:R-:W-:Y:S02]  /*c1850*/  IMAD.X R47, R8.reuse, 0x1, R5, P0 ;  /* 0x00000001082f7824 */ /* 0x040fe400000e0605 */
[----:B------:R-:W-:-:S03]  /*c1860*/  IMAD.X R27, R8, 0x1, R7, P3 ;  /* 0x00000001081b7824 */ /* 0x000fc600018e0607 */
[----:B------:R-:W-:Y:S04]  /*c1870*/  STL.64 [R1+0x10f0], R46 ;  /* 0x0010f02e01007387 */ /* 0x000fe80000100a00 */
[----:B------:R0:W-:Y:S04]  /*c1880*/  STL.64 [R1+0x10e8], R26 ;  /* 0x0010e81a01007387 */ /* 0x0001e80000100a00 */
[----:B------:R-:W2:Y:S01]  /*c1890*/  LDL.LU R22, [R1+0x168] ;  /* 0x0001680001167983 */ /* 0x000ea20000300800 */
[----:B0-----:R-:W-:Y:S02]  /*c18a0*/  IADD3 R26, P0, PT, R23, R4, RZ ;  /* 0x00000004171a7210 */ /* 0x001fe40007f1e0ff */
[----:B---3--:R-:W-:-:S02]  /*c18b0*/  SHF.R.S32.HI R8, RZ, 0x1f, R10 ;  /* 0x0000001fff087819 */ /* 0x008fc4000001140a */
[C---:B------:R-:W-:Y:S02]  /*c18c0*/  IADD3 R58, P1, PT, R10.reuse, R4, RZ ;  /* 0x000000040a3a7210 */ /* 0x040fe40007f3e0ff */
[-C--:B------:R-:W-:Y:S02]  /*c18d0*/  IADD3 R46, P3, PT, R10, R6.reuse, RZ ;  /* 0x000000060a2e7210 */ /* 0x080fe40007f7e0ff */
[----:B------:R-:W-:Y:S01]  /*c18e0*/  SHF.R.S32.HI R10, RZ, 0x1f, R23 ;  /* 0x0000001fff0a7819 */ /* 0x000fe20000011417 */
[C---:B------:R-:W-:Y:S02]  /*c18f0*/  IMAD.X R59, R8.reuse, 0x1, R5, P1 ;  /* 0x00000001083b7824 */ /* 0x040fe400008e0605 */
[----:B------:R-:W-:Y:S02]  /*c1900*/  IMAD.X R47, R8, 0x1, R7, P3 ;  /* 0x00000001082f7824 */ /* 0x000fe400018e0607 */
[----:B------:R-:W-:Y:S01]  /*c1910*/  IMAD.X R27, R10, 0x1, R5, P0 ;  /* 0x000000010a1b7824 */ /* 0x000fe200000e0605 */
[----:B------:R0:W-:Y:S04]  /*c1920*/  STL.64 [R1+0x10e0], R58 ;  /* 0x0010e03a01007387 */ /* 0x0001e80000100a00 */
[----:B------:R3:W-:Y:S04]  /*c1930*/  STL.64 [R1+0x10d8], R46 ;  /* 0x0010d82e01007387 */ /* 0x0007e80000100a00 */
[----:B------:R-:W4:Y:S04]  /*c1940*/  LDL.LU R25, [R1+0x184] ;  /* 0x0001840001197983 */ /* 0x000f280000300800 */
[----:B------:R1:W-:Y:S01]  /*c1950*/  STL.64 [R1+0x10d0], R26 ;  /* 0x0010d01a01007387 */ /* 0x0003e20000100a00 */
[----:B0-----:R-:W-:-:S05]  /*c1960*/  IADD3 R58, P1, PT, R23, R6, RZ ;  /* 0x00000006173a7210 */ /* 0x001fca0007f3e0ff */
[----:B------:R-:W-:Y:S01]  /*c1970*/  IMAD.X R59, R10, 0x1, R7, P1 ;  /* 0x000000010a3b7824 */ /* 0x000fe200008e0607 */
[----:B--2---:R-:W-:Y:S02]  /*c1980*/  SHF.R.S32.HI R9, RZ, 0x1f, R22 ;  /* 0x0000001fff097819 */ /* 0x004fe40000011416 */
[C---:B---3--:R-:W-:Y:S02]  /*c1990*/  IADD3 R46, P0, PT, R22.reuse, R4, RZ ;  /* 0x00000004162e7210 */ /* 0x048fe40007f1e0ff */
[----:B-1----:R-:W-:Y:S01]  /*c19a0*/  IADD3 R26, P3, PT, R22, R6, RZ ;  /* 0x00000006161a7210 */ /* 0x002fe20007f7e0ff */
[----:B------:R-:W-:Y:S02]  /*c19b0*/  IMAD.MOV.U32 R22, RZ, RZ, R21 ;  /* 0x000000ffff167224 */ /* 0x000fe400078e0015 */
[----:B------:R-:W-:Y:S02]  /*c19c0*/  IMAD.MOV.U32 R21, RZ, RZ, R44 ;  /* 0x000000ffff157224 */ /* 0x000fe400078e002c */
[----:B------:R-:W-:-:S02]  /*c19d0*/  IMAD.MOV.U32 R44, RZ, RZ, R12 ;  /* 0x000000ffff2c7224 */ /* 0x000fc400078e000c */
[----:B------:R-:W-:Y:S02]  /*c19e0*/  IMAD.MOV.U32 R12, RZ, RZ, R11 ;  /* 0x000000ffff0c7224 */ /* 0x000fe400078e000b */
[----:B------:R-:W2:Y:S01]  /*c19f0*/  LDL.LU R11, [R1+0x170] ;  /* 0x00017000010b7983 */ /* 0x000ea20000300800 */
[C---:B------:R-:W-:Y:S02]  /*c1a00*/  IMAD.X R47, R9.reuse, 0x1, R5, P0 ;  /* 0x00000001092f7824 */ /* 0x040fe400000e0605 */
[----:B------:R-:W-:Y:S01]  /*c1a10*/  IMAD.X R27, R9, 0x1, R7, P3 ;  /* 0x00000001091b7824 */ /* 0x000fe200018e0607 */
[----:B------:R-:W-:Y:S04]  /*c1a20*/  STL.64 [R1+0x10c8], R58 ;  /* 0x0010c83a01007387 */ /* 0x000fe80000100a00 */
[----:B------:R-:W-:Y:S04]  /*c1a30*/  STL.64 [R1+0x10c0], R46 ;  /* 0x0010c02e01007387 */ /* 0x000fe80000100a00 */
[----:B------:R4:W-:Y:S04]  /*c1a40*/  STL.64 [R1+0x10b8], R26 ;  /* 0x0010b81a01007387 */ /* 0x0009e80000100a00 */
[----:B------:R-:W3:Y:S01]  /*c1a50*/  LDL.LU R23, [R1+0x178] ;  /* 0x0001780001177983 */ /* 0x000ee20000300800 */
[----:B----4-:R-:W-:-:S02]  /*c1a60*/  IADD3 R26, P0, PT, R24, R4, RZ ;  /* 0x00000004181a7210 */ /* 0x010fc40007f1e0ff */
[----:B--2---:R-:W-:Y:S02]  /*c1a70*/  SHF.R.S32.HI R9, RZ, 0x1f, R11 ;  /* 0x0000001fff097819 */ /* 0x004fe4000001140b */
[C---:B------:R-:W-:Y:S02]  /*c1a80*/  IADD3 R58, P1, PT, R11.reuse, R4, RZ ;  /* 0x000000040b3a7210 */ /* 0x040fe40007f3e0ff */
[----:B------:R-:W-:Y:S02]  /*c1a90*/  IADD3 R46, P3, PT, R11, R6, RZ ;  /* 0x000000060b2e7210 */ /* 0x000fe40007f7e0ff */
[----:B------:R-:W-:Y:S01]  /*c1aa0*/  SHF.R.S32.HI R11, RZ, 0x1f, R24 ;  /* 0x0000001fff0b7819 */ /* 0x000fe20000011418 */
[C---:B------:R-:W-:Y:S02]  /*c1ab0*/  IMAD.X R59, R9.reuse, 0x1, R5, P1 ;  /* 0x00000001093b7824 */ /* 0x040fe400008e0605 */
[----:B------:R-:W-:Y:S02]  /*c1ac0*/  IMAD.X R47, R9, 0x1, R7, P3 ;  /* 0x00000001092f7824 */ /* 0x000fe400018e0607 */
[----:B------:R-:W-:Y:S01]  /*c1ad0*/  IMAD.X R27, R11, 0x1, R5, P0 ;  /* 0x000000010b1b7824 */ /* 0x000fe200000e0605 */
[----:B------:R0:W-:Y:S04]  /*c1ae0*/  STL.64 [R1+0x10b0], R58 ;  /* 0x0010b03a01007387 */ /* 0x0001e80000100a00 */
[----:B------:R1:W-:Y:S01]  /*c1af0*/  STL.64 [R1+0x10a8], R46 ;  /* 0x0010a82e01007387 */ /* 0x0003e20000100a00 */
[----:B---3--:R-:W-:-:S03]  /*c1b00*/  SHF.R.S32.HI R10, RZ, 0x1f, R23 ;  /* 0x0000001fff0a7819 */ /* 0x008fc60000011417 */
[----:B------:R2:W-:Y:S01]  /*c1b10*/  STL.64 [R1+0x10a0], R26 ;  /* 0x0010a01a01007387 */ /* 0x0005e20000100a00 */
[C---:B0-----:R-:W-:Y:S02]  /*c1b20*/  IADD3 R58, P0, PT, R23.reuse, R4, RZ ;  /* 0x00000004173a7210 */ /* 0x041fe40007f1e0ff */
[-C--:B-1----:R-:W-:Y:S01]  /*c1b30*/  IADD3 R46, P3, PT, R23, R6.reuse, RZ ;  /* 0x00000006172e7210 */ /* 0x082fe20007f7e0ff */
[----:B------:R-:W-:Y:S02]  /*c1b40*/  IMAD.MOV.U32 R23, RZ, RZ, R22 ;  /* 0x000000ffff177224 */ /* 0x000fe400078e0016 */
[----:B------:R-:W-:Y:S01]  /*c1b50*/  IMAD.MOV.U32 R22, RZ, RZ, R44 ;  /* 0x000000ffff167224 */ /* 0x000fe200078e002c */
[----:B--2---:R-:W2:Y:S01]  /*c1b60*/  LDL.LU R26, [R1+0x198] ;  /* 0x00019800011a7983 */ /* 0x004ea20000300800 */
[----:B------:R-:W-:Y:S01]  /*c1b70*/  IMAD.MOV.U32 R44, RZ, RZ, R12 ;  /* 0x000000ffff2c7224 */ /* 0x000fe200078e000c */
[----:B------:R-:W-:Y:S02]  /*c1b80*/  IADD3 R60, P1, PT, R24, R6, RZ ;  /* 0x00000006183c7210 */ /* 0x000fe40007f3e0ff */
[----:B------:R-:W3:Y:S01]  /*c1b90*/  LDL.LU R12, [R1+0x180] ;  /* 0x00018000010c7983 */ /* 0x000ee20000300800 */
[----:B------:R-:W-:-:S02]  /*c1ba0*/  IMAD.X R59, R10, 0x1, R5, P0 ;  /* 0x000000010a3b7824 */ /* 0x000fc400000e0605 */
[--C-:B------:R-:W-:Y:S02]  /*c1bb0*/  IMAD.X R61, R11, 0x1, R7.reuse, P1 ;  /* 0x000000010b3d7824 */ /* 0x100fe400008e0607 */
[----:B------:R-:W-:-:S03]  /*c1bc0*/  IMAD.X R47, R10, 0x1, R7, P3 ;  /* 0x000000010a2f7824 */ /* 0x000fc600018e0607 */
[----:B------:R-:W-:Y:S04]  /*c1bd0*/  STL.64 [R1+0x1098], R60 ;  /* 0x0010983c01007387 */ /* 0x000fe80000100a00 */
[----:B------:R-:W-:Y:S04]  /*c1be0*/  STL.64 [R1+0x1090], R58 ;  /* 0x0010903a01007387 */ /* 0x000fe80000100a00 */
[----:B------:R0:W-:Y:S04]  /*c1bf0*/  STL.64 [R1+0x1088], R46 ;  /* 0x0010882e01007387 */ /* 0x0001e80000100a00 */
[----:B------:R-:W4:Y:S01]  /*c1c00*/  LDL.LU R24, [R1+0x18c] ;  /* 0x00018c0001187983 */ /* 0x000f220000300800 */
[----:B0-----:R-:W-:Y:S01]  /*c1c10*/  IADD3 R46, P0, PT, R25, R4, RZ ;  /* 0x00000004192e7210 */ /* 0x001fe20007f1e0ff */
[----:B------:R-:W-:Y:S01]  /*c1c20*/  VIADD R20, R57, UR21 ;  /* 0x0000001539147c36 */ /* 0x000fe20008000000 */
[----:B------:R-:W0:Y:S03]  /*c1c30*/  LDCU UR21, c[0x0][0x3b8] ;  /* 0x00007700ff1577ac */ /* 0x000e260008000800 */
[----:B------:R-:W-:-:S04]  /*c1c40*/  VIADD R8, R20, UR69 ;  /* 0x0000004514087c36 */ /* 0x000fc80008000000 */
[----:B------:R-:W-:Y:S01]  /*c1c50*/  VIADD R9, R8, UR68 ;  /* 0x0000004408097c36 */ /* 0x000fe20008000000 */
[----:B---3--:R-:W-:Y:S02]  /*c1c60*/  SHF.R.S32.HI R10, RZ, 0x1f, R12 ;  /* 0x0000001fff0a7819 */ /* 0x008fe4000001140c */
[C---:B------:R-:W-:Y:S02]  /*c1c70*/  IADD3 R60, P1, PT, R12.reuse, R4, RZ ;  /* 0x000000040c3c7210 */ /* 0x040fe40007f3e0ff */
[----:B------:R-:W-:Y:S02]  /*c1c80*/  IADD3 R58, P3, PT, R12, R6, RZ ;  /* 0x000000060c3a7210 */ /* 0x000fe40007f7e0ff */
[----:B------:R-:W-:Y:S01]  /*c1c90*/  SHF.R.S32.HI R12, RZ, 0x1f, R25 ;  /* 0x0000001fff0c7819 */ /* 0x000fe20000011419 */
[C---:B------:R-:W-:Y:S02]  /*c1ca0*/  IMAD.X R61, R10.reuse, 0x1, R5, P1 ;  /* 0x000000010a3d7824 */ /* 0x040fe400008e0605 */
[----:B------:R-:W-:-:S02]  /*c1cb0*/  IMAD.X R59, R10, 0x1, R7, P3 ;  /* 0x000000010a3b7824 */ /* 0x000fc400018e0607 */
[----:B------:R-:W-:Y:S01]  /*c1cc0*/  IMAD.X R47, R12, 0x1, R5, P0 ;  /* 0x000000010c2f7824 */ /* 0x000fe200000e0605 */
[----:B------:R-:W-:Y:S04]  /*c1cd0*/  STL.64 [R1+0x1080], R60 ;  /* 0x0010803c01007387 */ /* 0x000fe80000100a00 */
[----:B------:R1:W-:Y:S04]  /*c1ce0*/  STL.64 [R1+0x1078], R58 ;  /* 0x0010783a01007387 */ /* 0x0003e80000100a00 */
[----:B------:R-:W3:Y:S01]  /*c1cf0*/  LDL.LU R27, [R1+0x1a8] ;  /* 0x0001a800011b7983 */ /* 0x000ee20000300800 */
[----:B----4-:R-:W-:-:S03]  /*c1d00*/  SHF.R.S32.HI R11, RZ, 0x1f, R24 ;  /* 0x0000001fff0b7819 */ /* 0x010fc60000011418 */
[----:B------:R4:W-:Y:S01]  /*c1d10*/  STL.64 [R1+0x1070], R46 ;  /* 0x0010702e01007387 */ /* 0x0009e20000100a00 */
[C---:B-1----:R-:W-:Y:S02]  /*c1d20*/  IADD3 R58, P0, PT, R24.reuse, R4, RZ ;  /* 0x00000004183a7210 */ /* 0x042fe40007f1e0ff */
[-C--:B------:R-:W-:Y:S02]  /*c1d30*/  IADD3 R60, P1, PT, R25, R6.reuse, RZ ;  /* 0x00000006193c7210 */ /* 0x080fe40007f3e0ff */
[----:B----4-:R-:W-:Y:S01]  /*c1d40*/  IADD3 R46, P3, PT, R24, R6, RZ ;  /* 0x00000006182e7210 */ /* 0x010fe20007f7e0ff */
[----:B------:R-:W-:Y:S02]  /*c1d50*/  IMAD.MOV.U32 R24, RZ, RZ, R23 ;  /* 0x000000ffff187224 */ /* 0x000fe400078e0017 */
[----:B------:R-:W-:Y:S02]  /*c1d60*/  IMAD.MOV.U32 R23, RZ, RZ, R44 ;  /* 0x000000ffff177224 */ /* 0x000fe400078e002c */
[----:B------:R-:W-:-:S02]  /*c1d70*/  IMAD.MOV.U32 R44, RZ, RZ, R13 ;  /* 0x000000ffff2c7224 */ /* 0x000fc400078e000d */
[----:B------:R-:W4:Y:S01]  /*c1d80*/  LDL.LU R13, [R1+0x194] ;  /* 0x00019400010d7983 */ /* 0x000f220000300800 */
[----:B------:R-:W-:Y:S02]  /*c1d90*/  IMAD.X R61, R12, 0x1, R7, P1 ;  /* 0x000000010c3d7824 */ /* 0x000fe400008e0607 */
[C---:B------:R-:W-:Y:S02]  /*c1da0*/  IMAD.X R59, R11.reuse, 0x1, R5, P0 ;  /* 0x000000010b3b7824 */ /* 0x040fe400000e0605 */
[----:B------:R-:W-:Y:S01]  /*c1db0*/  IMAD.X R47, R11, 0x1, R7, P3 ;  /* 0x000000010b2f7824 */ /* 0x000fe200018e0607 */
[----:B------:R2:W-:Y:S04]  /*c1dc0*/  STL.64 [R1+0x4520], R8 ;  /* 0x0045200801007387 */ /* 0x0005e80000100a00 */
[----:B------:R-:W-:Y:S04]  /*c1dd0*/  STL.64 [R1+0x1068], R60 ;  /* 0x0010683c01007387 */ /* 0x000fe80000100a00 */
[----:B------:R1:W-:Y:S04]  /*c1de0*/  STL.64 [R1+0x1060], R58 ;  /* 0x0010603a01007387 */ /* 0x0003e80000100a00 */
[----:B------:R0:W-:Y:S04]  /*c1df0*/  STL.64 [R1+0x1058], R46 ;  /* 0x0010582e01007387 */ /* 0x0001e80000100a00 */
[----:B------:R-:W3:Y:S01]  /*c1e00*/  LDL.LU R25, [R1+0x19c] ;  /* 0x00019c0001197983 */ /* 0x000ee20000300800 */
[----:B--2---:R-:W-:Y:S01]  /*c1e10*/  IADD3 R8, P0, PT, R26, R4, RZ ;  /* 0x000000041a087210 */ /* 0x004fe20007f1e0ff */
[----:B------:R-:W-:Y:S01]  /*c1e20*/  VIADD R10, R9, UR19 ;  /* 0x00000013090a7c36 */ /* 0x000fe20008000000 */
[----:B------:R-:W2:Y:S01]  /*c1e30*/  LDCU UR19, c[0x0][0x3b8] ;  /* 0x00007700ff1377ac */ /* 0x000ea20008000800 */
[----:B----4-:R-:W-:-:S02]  /*c1e40*/  SHF.R.S32.HI R11, RZ, 0x1f, R13 ;  /* 0x0000001fff0b7819 */ /* 0x010fc4000001140d */
[C---:B-1----:R-:W-:Y:S02]  /*c1e50*/  IADD3 R58, P1, PT, R13.reuse, R4, RZ ;  /* 0x000000040d3a7210 */ /* 0x042fe40007f3e0ff */
[----:B0-----:R-:W-:Y:S02]  /*c1e60*/  IADD3 R46, P3, PT, R13, R6, RZ ;  /* 0x000000060d2e7210 */ /* 0x001fe40007f7e0ff */
[----:B------:R-:W-:Y:S01]  /*c1e70*/  SHF.R.S32.HI R13, RZ, 0x1f, R26 ;  /* 0x0000001fff0d7819 */ /* 0x000fe2000001141a */
[C---:B------:R-:W-:Y:S02]  /*c1e80*/  IMAD.X R59, R11.reuse, 0x1, R5, P1 ;  /* 0x000000010b3b7824 */ /* 0x040fe400008e0605 */
[----:B------:R-:W-:Y:S02]  /*c1e90*/  IMAD.X R47, R11, 0x1, R7, P3 ;  /* 0x000000010b2f7824 */ /* 0x000fe400018e0607 */
[----:B------:R-:W-:Y:S01]  /*c1ea0*/  IMAD.X R9, R13, 0x1, R5, P0 ;  /* 0x000000010d097824 */ /* 0x000fe200000e0605 */
[----:B------:R0:W-:Y:S04]  /*c1eb0*/  STL.64 [R1+0x1050], R58 ;  /* 0x0010503a01007387 */ /* 0x0001e80000100a00 */
[----:B------:R1:W-:Y:S01]  /*c1ec0*/  STL.64 [R1+0x1048], R46 ;  /* 0x0010482e01007387 */ /* 0x0003e20000100a00 */
[----:B---3--:R-:W-:-:S02]  /*c1ed0*/  SHF.R.S32.HI R12, RZ, 0x1f, R25 ;  /* 0x0000001fff0c7819 */ /* 0x008fc40000011419 */
[C---:B0-----:R-:W-:Y:S01]  /*c1ee0*/  IADD3 R58, P0, PT, R25.reuse, R4, RZ ;  /* 0x00000004193a7210 */ /* 0x041fe20007f1e0ff */
[----:B-1----:R-:W3:Y:S04]  /*c1ef0*/  LDL.LU R47, [R1+0x1bc] ;  /* 0x0001bc00012f7983 */ /* 0x002ee80000300800 */
[----:B------:R0:W-:Y:S01]  /*c1f00*/  STL.64 [R1+0x1040], R8 ;  /* 0x0010400801007387 */ /* 0x0001e20000100a00 */
[-C--:B------:R-:W-:Y:S02]  /*c1f10*/  IADD3 R60, P1, PT, R26, R6.reuse, RZ ;  /* 0x000000061a3c7210 */ /* 0x080fe40007f3e0ff */
[----:B0-----:R-:W-:Y:S01]  /*c1f20*/  IADD3 R8, P3, PT, R25, R6, RZ ;  /* 0x0000000619087210 */ /* 0x001fe20007f7e0ff */
[----:B------:R-:W-:Y:S02]  /*c1f30*/  IMAD.MOV.U32 R25, RZ, RZ, R24 ;  /* 0x000000ffff197224 */ /* 0x000fe400078e0018 */
[----:B------:R-:W-:-:S02]  /*c1f40*/  IMAD.MOV.U32 R24, RZ, RZ, R23 ;  /* 0x000000ffff187224 */ /* 0x000fc400078e0017 */
[----:B------:R-:W-:Y:S02]  /*c1f50*/  IMAD.MOV.U32 R23, RZ, RZ, R44 ;  /* 0x000000ffff177224 */ /* 0x000fe400078e002c */
[----:B------:R-:W-:Y:S02]  /*c1f60*/  IMAD.MOV.U32 R44, RZ, RZ, R45 ;  /* 0x000000ffff2c7224 */ /* 0x000fe400078e002d */
[----:B------:R-:W-:Y:S02]  /*c1f70*/  IMAD.MOV.U32 R45, RZ, RZ, R14 ;  /* 0x000000ffff2d7224 */ /* 0x000fe400078e000e */
[----:B------:R-:W4:Y:S01]  /*c1f80*/  LDL.LU R14, [R1+0x1a4] ;  /* 0x0001a400010e7983 */ /* 0x000f220000300800 */
[----:B------:R-:W-:Y:S02]  /*c1f90*/  IMAD.X R61, R13, 0x1, R7, P1 ;  /* 0x000000010d3d7824 */ /* 0x000fe400008e0607 */
[C---:B------:R-:W-:Y:S02]  /*c1fa0*/  IMAD.X R59, R12.reuse, 0x1, R5, P0 ;  /* 0x000000010c3b7824 */ /* 0x040fe400000e0605 */
[----:B------:R-:W-:Y:S01]  /*c1fb0*/  IMAD.X R9, R12, 0x1, R7, P3 ;  /* 0x000000010c097824 */ /* 0x000fe200018e0607 */
[----:B------:R-:W-:Y:S04]  /*c1fc0*/  STL.64 [R1+0x1038], R60 ;  /* 0x0010383c01007387 */ /* 0x000fe80000100a00 */
[----:B------:R-:W-:Y:S04]  /*c1fd0*/  STL.64 [R1+0x1030], R58 ;  /* 0x0010303a01007387 */ /* 0x000fe80000100a00 */
[----:B------:R0:W-:Y:S04]  /*c1fe0*/  STL.64 [R1+0x1028], R8 ;  /* 0x0010280801007387 */ /* 0x0001e80000100a00 */
[----:B------:R-:W2:Y:S01]  /*c1ff0*/  LDL.LU R26, [R1+0x1b0] ;  /* 0x0001b000011a7983 */ /* 0x000ea20000300800 */
[----:B0-----:R-:W-:Y:S01]  /*c2000*/  IADD3 R8, P0, PT, R27, R4, RZ ;  /* 0x000000041b087210 */ /* 0x001fe20007f1e0ff */
[----:B------:R-:W-:Y:S01]  /*c2010*/  VIADD R11, R10, UR15 ;  /* 0x0000000f0a0b7c36 */ /* 0x000fe20008000000 */
[----:B------:R-:W0:Y:S01]  /*c2020*/  LDCU UR15, c[0x0][0x3b8] ;  /* 0x00007700ff0f77ac */ /* 0x000e220008000800 */
[----:B----4-:R-:W-:-:S02]  /*c2030*/  SHF.R.S32.HI R12, RZ, 0x1f, R14 ;  /* 0x0000001fff0c7819 */ /* 0x010fc4000001140e */
[C---:B------:R-:W-:Y:S02]  /*c2040*/  IADD3 R60, P1, PT, R14.reuse, R4, RZ ;  /* 0x000000040e3c7210 */ /* 0x040fe40007f3e0ff */
[----:B------:R-:W-:Y:S02]  /*c2050*/  IADD3 R58, P3, PT, R14, R6, RZ ;  /* 0x000000060e3a7210 */ /* 0x000fe40007f7e0ff */
[----:B------:R-:W-:Y:S01]  /*c2060*/  SHF.R.S32.HI R14, RZ, 0x1f, R27 ;  /* 0x0000001fff0e7819 */ /* 0x000fe2000001141b */
[C---:B------:R-:W-:Y:S02]  /*c2070*/  IMAD.X R61, R12.reuse, 0x1, R5, P1 ;  /* 0x000000010c3d7824 */ /* 0x040fe400008e0605 */
[----:B------:R-:W-:Y:S02]  /*c2080*/  IMAD.X R59, R12, 0x1, R7, P3 ;  /* 0x000000010c3b7824 */ /* 0x000fe400018e0607 */
[----:B------:R-:W-:Y:S01]  /*c2090*/  IMAD.X R9, R14, 0x1, R5, P0 ;  /* 0x000000010e097824 */ /* 0x000fe200000e0605 */
[----:B------:R-:W-:Y:S04]  /*c20a0*/  STL.64 [R1+0x1020], R60 ;  /* 0x0010203c01007387 */ /* 0x000fe80000100a00 */
[----:B------:R1:W-:Y:S01]  /*c20b0*/  STL.64 [R1+0x1018], R58 ;  /* 0x0010183a01007387 */ /* 0x0003e20000100a00 */
[----:B--2---:R-:W-:-:S03]  /*c20c0*/  SHF.R.S32.HI R13, RZ, 0x1f, R26 ;  /* 0x0000001fff0d7819 */ /* 0x004fc6000001141a */
[----:B------:R-:W2:Y:S04]  /*c20d0*/  LDL.LU R46, [R1+0x1cc] ;  /* 0x0001cc00012e7983 */ /* 0x000ea80000300800 */
[----:B------:R4:W-:Y:S01]  /*c20e0*/  STL.64 [R1+0x1010], R8 ;  /* 0x0010100801007387 */ /* 0x0009e20000100a00 */
[C---:B-1----:R-:W-:Y:S02]  /*c20f0*/  IADD3 R58, P0, PT, R26.reuse, R4, RZ ;  /* 0x000000041a3a7210 */ /* 0x042fe40007f1e0ff */
[-C--:B------:R-:W-:Y:S02]  /*c2100*/  IADD3 R60, P1, PT, R27, R6.reuse, RZ ;  /* 0x000000061b3c7210 */ /* 0x080fe40007f3e0ff */
[----:B----4-:R-:W-:Y:S01]  /*c2110*/  IADD3 R8, P3, PT, R26, R6, RZ ;  /* 0x000000061a087210 */ /* 0x010fe20007f7e0ff */
[----:B------:R-:W-:-:S02]  /*c2120*/  IMAD.MOV.U32 R26, RZ, RZ, R45 ;  /* 0x000000ffff1a7224 */ /* 0x000fc400078e002d */
[----:B------:R-:W-:Y:S02]  /*c2130*/  IMAD.MOV.U32 R45, RZ, RZ, R15 ;  /* 0x000000ffff2d7224 */ /* 0x000fe400078e000f */
[----:B------:R-:W4:Y:S01]  /*c2140*/  LDL.LU R15, [R1+0x1b8] ;  /* 0x0001b800010f7983 */ /* 0x000f220000300800 */
[----:B------:R-:W-:Y:S02]  /*c2150*/  IMAD.X R61, R14, 0x1, R7, P1 ;  /* 0x000000010e3d7824 */ /* 0x000fe400008e0607 */
[C---:B------:R-:W-:Y:S02]  /*c2160*/  IMAD.X R59, R13.reuse, 0x1, R5, P0 ;  /* 0x000000010d3b7824 */ /* 0x040fe400000e0605 */
[----:B------:R-:W-:Y:S01]  /*c2170*/  IMAD.X R9, R13, 0x1, R7, P3 ;  /* 0x000000010d097824 */ /* 0x000fe200018e0607 */
[----:B------:R-:W-:Y:S04]  /*c2180*/  STL.64 [R1+0x4528], R10 ;  /* 0x0045280a01007387 */ /* 0x000fe80000100a00 */
[----:B------:R-:W-:Y:S04]  /*c2190*/  STL.64 [R1+0x1008], R60 ;  /* 0x0010083c01007387 */ /* 0x000fe80000100a00 */
[----:B------:R-:W-:Y:S04]  /*c21a0*/  STL.64 [R1+0x1000], R58 ;  /* 0x0010003a01007387 */ /* 0x000fe80000100a00 */
[----:B------:R3:W-:Y:S04]  /*c21b0*/  STL.64 [R1+0xff8], R8 ;  /* 0x000ff80801007387 */ /* 0x0007e80000100a00 */
[----:B------:R-:W2:Y:S01]  /*c21c0*/  LDL.LU R27, [R1+0x1c0] ;  /* 0x0001c000011b7983 */ /* 0x000ea20000300800 */
[----:B------:R-:W-:Y:S01]  /*c21d0*/  VIADD R12, R11, UR67 ;  /* 0x000000430b0c7c36 */ /* 0x000fe20008000000 */
[----:B---3--:R-:W-:-:S02]  /*c21e0*/  IADD3 R8, P0, PT, R47, R4, RZ ;  /* 0x000000042f087210 */ /* 0x008fc40007f1e0ff */
[----:B----4-:R-:W-:Y:S02]  /*c21f0*/  SHF.R.S32.HI R13, RZ, 0x1f, R15 ;  /* 0x0000001fff0d7819 */ /* 0x010fe4000001140f */
[C---:B------:R-:W-:Y:S02]  /*c2200*/  IADD3 R58, P1, PT, R15.reuse, R4, RZ ;  /* 0x000000040f3a7210 */ /* 0x040fe40007f3e0ff */
[----:B------:R-:W-:Y:S02]  /*c2210*/  IADD3 R10, P3, PT, R15, R6, RZ ;  /* 0x000000060f0a7210 */ /* 0x000fe40007f7e0ff */
[----:B------:R-:W-:Y:S01]  /*c2220*/  SHF.R.S32.HI R15, RZ, 0x1f, R47 ;  /* 0x0000001fff0f7819 */ /* 0x000fe2000001142f */
[C---:B------:R-:W-:Y:S02]  /*c2230*/  IMAD.X R59, R13.reuse, 0x1, R5, P1 ;  /* 0x000000010d3b7824 */ /* 0x040fe400008e0605 */
[----:B------:R-:W-:Y:S02]  /*c2240*/  IMAD.X R11, R13, 0x1, R7, P3 ;  /* 0x000000010d0b7824 */ /* 0x000fe400018e0607 */
[----:B------:R-:W-:Y:S01]  /*c2250*/  IMAD.X R9, R15, 0x1, R5, P0 ;  /* 0x000000010f097824 */ /* 0x000fe200000e0605 */
[----:B------:R-:W-:Y:S04]  /*c2260*/  STL.64 [R1+0xff0], R58 ;  /* 0x000ff03a01007387 */ /* 0x000fe80000100a00 */
[----:B------:R1:W-:Y:S04]  /*c2270*/  STL.64 [R1+0xfe8], R10 ;  /* 0x000fe80a01007387 */ /* 0x0003e80000100a00 */
[----:B------:R-:W3:Y:S01]  /*c2280*/  LDL.LU R61, [R1+0x1e0] ;  /* 0x0001e000013d7983 */ /* 0x000ee20000300800 */
[----:B--2---:R-:W-:-:S03]  /*c2290*/  SHF.R.S32.HI R14, RZ, 0x1f, R27 ;  /* 0x0000001fff0e7819 */ /* 0x004fc6000001141b */
[----:B------:R2:W-:Y:S01]  /*c22a0*/  STL.64 [R1+0xfe0], R8 ;  /* 0x000fe00801007387 */ /* 0x0005e20000100a00 */
[----:B-1----:R-:W-:Y:S02]  /*c22b0*/  IADD3 R10, P0, PT, R27, R4, RZ ;  /* 0x000000041b0a7210 */ /* 0x002fe40007f1e0ff */
[-C--:B------:R-:W-:Y:S02]  /*c22c0*/  IADD3 R58, P1, PT, R47, R6.reuse, RZ ;  /* 0x000000062f3a7210 */ /* 0x080fe40007f3e0ff */
[----:B--2---:R-:W-:Y:S01]  /*c22d0*/  IADD3 R8, P3, PT, R27, R6, RZ ;  /* 0x000000061b087210 */ /* 0x004fe20007f7e0ff */
[----:B------:R-:W-:Y:S02]  /*c22e0*/  IMAD.MOV.U32 R27, RZ, RZ, R45 ;  /* 0x000000ffff1b7224 */ /* 0x000fe400078e002d */
[----:B------:R-:W-:Y:S02]  /*c22f0*/  IMAD.MOV.U32 R45, RZ, RZ, R16 ;  /* 0x000000ffff2d7224 */ /* 0x000fe400078e0010 */
[----:B------:R-:W2:Y:S01]  /*c2300*/  LDL.LU R16, [R1+0x1c8] ;  /* 0x0001c80001107983 */ /* 0x000ea20000300800 */
[----:B------:R-:W-:-:S02]  /*c2310*/  IMAD.X R59, R15, 0x1, R7, P1 ;  /* 0x000000010f3b7824 */ /* 0x000fc400008e0607 */
[C---:B------:R-:W-:Y:S02]  /*c2320*/  IMAD.X R11, R14.reuse, 0x1, R5, P0 ;  /* 0x000000010e0b7824 */ /* 0x040fe400000e0605 */
[----:B------:R-:W-:Y:S01]  /*c2330*/  IMAD.X R9, R14, 0x1, R7, P3 ;  /* 0x000000010e097824 */ /* 0x000fe200018e0607 */
[----:B------:R-:W-:Y:S04]  /*c2340*/  STL.64 [R1+0xfd8], R58 ;  /* 0x000fd83a01007387 */ /* 0x000fe80000100a00 */
[----:B------:R-:W-:Y:S04]  /*c2350*/  STL.64 [R1+0xfd0], R10 ;  /* 0x000fd00a01007387 */ /* 0x000fe80000100a00 */
[----:B------:R1:W-:Y:S04]  /*c2360*/  STL.64 [R1+0xfc8], R8 ;  /* 0x000fc80801007387 */ /* 0x0003e80000100a00 */
[----:B------:R-:W4:Y:S01]  /*c2370*/  LDL.LU R47, [R1+0x1d4] ;  /* 0x0001d400012f7983 */ /* 0x000f220000300800 */
[----:B-1----:R-:W-:Y:S01]  /*c2380*/  IADD3 R8, P0, PT, R46, R4, RZ ;  /* 0x000000042e087210 */ /* 0x002fe20007f1e0ff */
[----:B------:R-:W-:Y:S01]  /*c2390*/  VIADD R13, R12, UR11 ;  /* 0x0000000b0c0d7c36 */ /* 0x000fe20008000000 */
[----:B------:R-:W1:Y:S01]  /*c23a0*/  LDCU UR11, c[0x0][0x3b8] ;  /* 0x00007700ff0b77ac */ /* 0x000e620008000800 */
[----:B--2---:R-:W-:-:S02]  /*c23b0*/  SHF.R.S32.HI R14, RZ, 0x1f, R16 ;  /* 0x0000001fff0e7819 */ /* 0x004fc40000011410 */
        /* <DEDUP_REMOVED lines=8> */
[----:B----4-:R-:W-:-:S03]  /*c2440*/  SHF.R.S32.HI R15, RZ, 0x1f, R47 ;  /* 0x0000001fff0f7819 */ /* 0x010fc6000001142f */
[----:B------:R-:W4:Y:S04]  /*c2450*/  LDL.LU R60, [R1+0x1f0] ;  /* 0x0001f000013c7983 */ /* 0x000f280000300800 */
[----:B------:R0:W-:Y:S01]  /*c2460*/  STL.64 [R1+0xfb0], R8 ;  /* 0x000fb00801007387 */ /* 0x0001e20000100a00 */
[C---:B--2---:R-:W-:Y:S02]  /*c2470*/  IADD3 R10, P0, PT, R47.reuse, R4, RZ ;  /* 0x000000042f0a7210 */ /* 0x044fe40007f1e0ff */
[-C--:B------:R-:W-:Y:S02]  /*c2480*/  IADD3 R58, P1, PT, R46, R6.reuse, RZ ;  /* 0x000000062e3a7210 */ /* 0x080fe40007f3e0ff */
[----:B0-----:R-:W-:Y:S01]  /*c2490*/  IADD3 R8, P3, PT, R47, R6, RZ ;  /* 0x000000062f087210 */ /* 0x001fe20007f7e0ff */
[----:B------:R-:W-:-:S02]  /*c24a0*/  IMAD.MOV.U32 R47, RZ, RZ, R45 ;  /* 0x000000ffff2f7224 */ /* 0x000fc400078e002d */
[----:B------:R-:W-:Y:S02]  /*c24b0*/  IMAD.MOV.U32 R45, RZ, RZ, R17 ;  /* 0x000000ffff2d7224 */ /* 0x000fe400078e0011 */
[----:B------:R-:W2:Y:S01]  /*c24c0*/  LDL.LU R17, [R1+0x1dc] ;  /* 0x0001dc0001117983 */ /* 0x000ea20000300800 */
[----:B------:R-:W-:Y:S02]  /*c24d0*/  IMAD.X R59, R16, 0x1, R7, P1 ;  /* 0x00000001103b7824 */ /* 0x000fe400008e0607 */
[C---:B------:R-:W-:Y:S02]  /*c24e0*/  IMAD.X R11, R15.reuse, 0x1, R5, P0 ;  /* 0x000000010f0b7824 */ /* 0x040fe400000e0605 */
[----:B------:R-:W-:Y:S01]  /*c24f0*/  IMAD.X R9, R15, 0x1, R7, P3 ;  /* 0x000000010f097824 */ /* 0x000fe200018e0607 */
[----:B------:R-:W-:Y:S04]  /*c2500*/  STL.64 [R1+0x4530], R12 ;  /* 0x0045300c01007387 */ /* 0x000fe80000100a00 */
[----:B------:R-:W-:Y:S04]  /*c2510*/  STL.64 [R1+0xfa8], R58 ;  /* 0x000fa83a01007387 */ /* 0x000fe80000100a00 */
[----:B------:R-:W-:Y:S04]  /*c2520*/  STL.64 [R1+0xfa0], R10 ;  /* 0x000fa00a01007387 */ /* 0x000fe80000100a00 */
[----:B------:R3:W-:Y:S04]  /*c2530*/  STL.64 [R1+0xf98], R8 ;  /* 0x000f980801007387 */ /* 0x0007e80000100a00 */
[----:B------:R-:W4:Y:S01]  /*c2540*/  LDL.LU R46, [R1+0x1e4] ;  /* 0x0001e400012e7983 */ /* 0x000f220000300800 */
[----:B------:R-:W-:Y:S01]  /*c2550*/  VIADD R14, R13, UR13 ;  /* 0x0000000d0d0e7c36 */ /* 0x000fe20008000000 */
[----:B------:R-:W0:Y:S01]  /*c2560*/  LDCU UR13, c[0x0][0x3b8] ;  /* 0x00007700ff0d77ac */ /* 0x000e220008000800 */
[----:B---3--:R-:W-:-:S02]  /*c2570*/  IADD3 R8, P0, PT, R61, R4, RZ ;  /* 0x000000043d087210 */ /* 0x008fc40007f1e0ff */
[----:B--2---:R-:W-:Y:S02]  /*c2580*/  SHF.R.S32.HI R15, RZ, 0x1f, R17 ;  /* 0x0000001fff0f7819 */ /* 0x004fe40000011411 */
        /* <DEDUP_REMOVED lines=9> */
[----:B----4-:R-:W-:-:S03]  /*c2620*/  SHF.R.S32.HI R16, RZ, 0x1f, R46 ;  /* 0x0000001fff107819 */ /* 0x010fc6000001142e */
[----:B------:R4:W-:Y:S01]  /*c2630*/  STL.64 [R1+0xf80], R8 ;  /* 0x000f800801007387 */ /* 0x0009e20000100a00 */
[C---:B--2---:R-:W-:Y:S02]  /*c2640*/  IADD3 R10, P0, PT, R46.reuse, R4, RZ ;  /* 0x000000042e0a7210 */ /* 0x044fe40007f1e0ff */
[-C--:B------:R-:W-:Y:S02]  /*c2650*/  IADD3 R12, P1, PT, R61, R6.reuse, RZ ;  /* 0x000000063d0c7210 */ /* 0x080fe40007f3e0ff */
[----:B----4-:R-:W-:Y:S01]  /*c2660*/  IADD3 R8, P3, PT, R46, R6, RZ ;  /* 0x000000062e087210 */ /* 0x010fe20007f7e0ff */
        /* <DEDUP_REMOVED lines=9> */
[----:B------:R-:W3:Y:S01]  /*c2700*/  LDL.LU R61, [R1+0x1f8] ;  /* 0x0001f800013d7983 */ /* 0x000ee20000300800 */
[----:B----4-:R-:W-:Y:S01]  /*c2710*/  IADD3 R8, P0, PT, R60, R4, RZ ;  /* 0x000000043c087210 */ /* 0x010fe20007f1e0ff */
[----:B------:R-:W-:Y:S01]  /*c2720*/  VIADD R15, R14, UR9 ;  /* 0x000000090e0f7c36 */ /* 0x000fe20008000000 */
[----:B------:R-:W4:Y:S01]  /*c2730*/  LDCU UR9, c[0x0][0x3b8] ;  /* 0x00007700ff0977ac */ /* 0x000f220008000800 */
        /* <DEDUP_REMOVED lines=9> */
[----:B---3--:R-:W-:-:S03]  /*c27d0*/  SHF.R.S32.HI R17, RZ, 0x1f, R61 ;  /* 0x0000001fff117819 */ /* 0x008fc6000001143d */
[----:B------:R-:W3:Y:S04]  /*c27e0*/  LDL.LU R58, [R1+0x1c4] ;  /* 0x0001c400013a7983 */ /* 0x000ee80000300800 */
[----:B------:R0:W-:Y:S01]  /*c27f0*/  STL.64 [R1+0xf48], R8 ;  /* 0x000f480801007387 */ /* 0x0001e20000100a00 */
[C---:B--2---:R-:W-:Y:S02]  /*c2800*/  IADD3 R10, P0, PT, R61.reuse, R4, RZ ;  /* 0x000000043d0a7210 */ /* 0x044fe40007f1e0ff */
[-C--:B------:R-:W-:Y:S02]  /*c2810*/  IADD3 R12, P1, PT, R60, R6.reuse, RZ ;  /* 0x000000063c0c7210 */ /* 0x080fe40007f3e0ff */
[----:B0-----:R-:W-:Y:S01]  /*c2820*/  IADD3 R8, P3, PT, R61, R6, RZ ;  /* 0x000000063d087210 */ /* 0x001fe20007f7e0ff */
[----:B------:R-:W-:-:S02]  /*c2830*/  IMAD.MOV.U32 R61, RZ, RZ, R46 ;  /* 0x000000ffff3d7224 */ /* 0x000fc400078e002e */
[----:B------:R-:W-:Y:S02]  /*c2840*/  IMAD.MOV.U32 R46, RZ, RZ, R47 ;  /* 0x000000ffff2e7224 */ /* 0x000fe400078e002f */
        /* <DEDUP_REMOVED lines=9> */
[----:B------:R-:W3:Y:S01]  /*c28e0*/  LDL.LU R60, [R1+0x1d8] ;  /* 0x0001d800013c7983 */ /* 0x000ee20000300800 */
[----:B0-----:R-:W-:Y:S01]  /*c28f0*/  IADD3 R8, P0, PT, R59, R4, RZ ;  /* 0x000000043b087210 */ /* 0x001fe20007f1e0ff */
[----:B------:R-:W-:Y:S01]  /*c2900*/  VIADD R16, R15, UR10 ;  /* 0x0000000a0f107c36 */ /* 0x000fe20008000000 */
[----:B------:R-:W0:Y:S01]  /*c2910*/  LDCU UR10, c[0x0][0x3b8] ;  /* 0x00007700ff0a77ac */ /* 0x000e220008000800 */
[----:B--2---:R-:W-:-:S02]  /*c2920*/  SHF.R.S32.HI R17, RZ, 0x1f, R19 ;  /* 0x0000001fff117819 */ /* 0x004fc40000011413 */
[C---:B------:R-:W-:Y:S02]  /*c2930*/  IADD3 R12, P1, PT, R19.reuse, R4, RZ ;  /* 0x00000004130c7210 */ /* 0x040fe40007f3e0ff */
[-C--:B------:R-:W-:Y:S02]  /*c2940*/  IADD3 R10, P3, PT, R19, R6.reuse, RZ ;  /* 0x00000006130a7210 */ /* 0x080fe40007f7e0ff */
[----:B------:R-:W-:Y:S01]  /*c2950*/  SHF.R.S32.HI R19, RZ, 0x1f, R59 ;  /* 0x0000001fff137819 */ /* 0x000fe2000001143b */
[C---:B------:R-:W-:Y:S02]  /*c2960*/  IMAD.X R13, R17.reuse, 0x1, R5, P1 ;  /* 0x00000001110d7824 */ /* 0x040fe400008e0605 */
[----:B------:R-:W-:Y:S02]  /*c2970*/  IMAD.X R11, R17, 0x1, R7, P3 ;  /* 0x00000001110b7824 */ /* 0x000fe400018e0607 */
[----:B------:R-:W-:Y:S01]  /*c2980*/  IMAD.X R9, R19, 0x1, R5, P0 ;  /* 0x0000000113097824 */ /* 0x000fe200000e0605 */
[----:B------:R2:W-:Y:S04]  /*c2990*/  STL.64 [R1+0xf28], R12 ;  /* 0x000f280c01007387 */ /* 0x0005e80000100a00 */
[----:B------:R0:W-:Y:S01]  /*c29a0*/  STL.64 [R1+0xf20], R10 ;  /* 0x000f200a01007387 */ /* 0x0001e20000100a00 */
[----:B------:R-:W-:-:S02]  /*c29b0*/  IADD3 R14, P1, PT, R59, R6, RZ ;  /* 0x000000063b0e7210 */ /* 0x000fc40007f3e0ff */
[----:B---3--:R-:W-:Y:S02]  /*c29c0*/  SHF.R.S32.HI R18, RZ, 0x1f, R60 ;  /* 0x0000001fff127819 */ /* 0x008fe4000001143c */
[C---:B--2---:R-:W-:Y:S01]  /*c29d0*/  IADD3 R12, P0, PT, R60.reuse, R4, RZ ;  /* 0x000000043c0c7210 */ /* 0x044fe20007f1e0ff */
[----:B0-----:R-:W2:Y:S04]  /*c29e0*/  LDL.LU R11, [R1+0x1a0] ;  /* 0x0001a000010b7983 */ /* 0x001ea80000300800 */
[----:B------:R0:W-:Y:S01]  /*c29f0*/  STL.64 [R1+0xf18], R8 ;  /* 0x000f180801007387 */ /* 0x0001e20000100a00 */
[----:B------:R-:W-:Y:S01]  /*c2a00*/  IMAD.X R15, R19, 0x1, R7, P1 ;  /* 0x00000001130f7824 */ /* 0x000fe200008e0607 */
[----:B0-----:R-:W-:Y:S01]  /*c2a10*/  IADD3 R8, P3, PT, R60, R6, RZ ;  /* 0x000000063c087210 */ /* 0x001fe20007f7e0ff */
[----:B------:R-:W-:-:S02]  /*c2a20*/  IMAD.MOV.U32 R60, RZ, RZ, R25 ;  /* 0x000000ffff3c7224 */ /* 0x000fc400078e0019 */
[----:B------:R-:W-:Y:S02]  /*c2a30*/  IMAD.MOV.U32 R25, RZ, RZ, R21 ;  /* 0x000000ffff197224 */ /* 0x000fe400078e0015 */
[----:B------:R-:W3:Y:S01]  /*c2a40*/  LDL.LU R21, [R1+0x1d0] ;  /* 0x0001d00001157983 */ /* 0x000ee20000300800 */
        /* <DEDUP_REMOVED lines=9> */
[----:B---3--:R-:W-:-:S02]  /*c2ae0*/  SHF.R.S32.HI R18, RZ, 0x1f, R21 ;  /* 0x0000001fff127819 */ /* 0x008fc40000011415 */
        /* <DEDUP_REMOVED lines=11> */
[C---:B---3--:R-:W-:Y:S02]  /*c2ba0*/  IADD3 R12, P0, PT, R59.reuse, R4, RZ ;  /* 0x000000043b0c7210 */ /* 0x048fe40007f1e0ff */
[-C--:B------:R-:W-:Y:S02]  /*c2bb0*/  IADD3 R14, P1, PT, R58, R6.reuse, RZ ;  /* 0x000000063a0e7210 */ /* 0x080fe40007f3e0ff */
[----:B0-----:R-:W-:Y:S01]  /*c2bc0*/  IADD3 R8, P3, PT, R59, R6, RZ ;  /* 0x000000063b087210 */ /* 0x001fe20007f7e0ff */
[----:B------:R-:W-:-:S02]  /*c2bd0*/  IMAD.MOV.U32 R59, RZ, RZ, R60 ;  /* 0x000000ffff3b7224 */ /* 0x000fc400078e003c */
[----:B------:R-:W-:Y:S02]  /*c2be0*/  IMAD.MOV.U32 R60, RZ, RZ, R25 ;  /* 0x000000ffff3c7224 */ /* 0x000fe400078e0019 */
[----:B------:R-:W-:Y:S02]  /*c2bf0*/  IMAD.MOV.U32 R25, RZ, RZ, R22 ;  /* 0x000000ffff197224 */ /* 0x000fe400078e0016 */
[----:B------:R-:W3:Y:S01]  /*c2c00*/  LDL.LU R22, [R1+0x1ac] ;  /* 0x0001ac0001167983 */ /* 0x000ee20000300800 */
        /* <DEDUP_REMOVED lines=8> */
[----:B0-----:R-:W-:-:S02]  /*c2c90*/  IADD3 R8, P0, PT, R11, R4, RZ ;  /* 0x000000040b087210 */ /* 0x001fc40007f1e0ff */
[----:B---3--:R-:W-:Y:S02]  /*c2ca0*/  SHF.R.S32.HI R19, RZ, 0x1f, R22 ;  /* 0x0000001fff137819 */ /* 0x008fe40000011416 */
        /* <DEDUP_REMOVED lines=8> */
[----:B0-----:R-:W-:-:S03]  /*c2d30*/  IADD3 R14, P1, PT, R11, R6, RZ ;  /* 0x000000060b0e7210 */ /* 0x001fc60007f3e0ff */
[----:B------:R-:W4:Y:S01]  /*c2d40*/  LDL.LU R11, [R1+0x158] ;  /* 0x00015800010b7983 */ /* 0x000f220000300800 */
[----:B--2---:R-:W-:Y:S02]  /*c2d50*/  SHF.R.S32.HI R21, RZ, 0x1f, R58 ;  /* 0x0000001fff157819 */ /* 0x004fe4000001143a */
[C---:B---3--:R-:W-:Y:S01]  /*c2d60*/  IADD3 R12, P0, PT, R58.reuse, R4, RZ ;  /* 0x000000043a0c7210 */ /* 0x048fe20007f1e0ff */
[----:B------:R0:W-:Y:S02]  /*c2d70*/  STL.64 [R1+0xe40], R8 ;  /* 0x000e400801007387 */ /* 0x0001e40000100a00 */
[----:B0-----:R-:W-:Y:S02]  /*c2d80*/  IADD3 R8, P3, PT, R58, R6, RZ ;  /* 0x000000063a087210 */ /* 0x001fe40007f7e0ff */
[----:B------:R-:W2:Y:S01]  /*c2d90*/  LDL.LU R58, [R1+0x188] ;  /* 0x00018800013a7983 */ /* 0x000ea20000300800 */
[----:B------:R-:W-:Y:S02]  /*c2da0*/  IMAD.X R15, R22, 0x1, R7, P1 ;  /* 0x00000001160f7824 */ /* 0x000fe400008e0607 */
[----:B------:R-:W-:-:S02]  /*c2db0*/  IMAD.X R13, R21, 0x1, R5, P0 ;  /* 0x00000001150d7824 */ /* 0x000fc400000e0605 */
[----:B------:R-:W-:Y:S01]  /*c2dc0*/  IMAD.X R9, R21, 0x1, R7, P3 ;  /* 0x0000000115097824 */ /* 0x000fe200018e0607 */
[----:B------:R0:W-:Y:S04]  /*c2dd0*/  STL.64 [R1+0xe38], R14 ;  /* 0x000e380e01007387 */ /* 0x0001e80000100a00 */
[----:B------:R3:W-:Y:S04]  /*c2de0*/  STL.64 [R1+0xe30], R12 ;  /* 0x000e300c01007387 */ /* 0x0007e80000100a00 */
[----:B------:R0:W-:Y:S01]  /*c2df0*/  STL.64 [R1+0xe28], R8 ;  /* 0x000e280801007387 */ /* 0x0001e20000100a00 */
[----:B--2---:R-:W-:-:S02]  /*c2e00*/  SHF.R.S32.HI R21, RZ, 0x1f, R58 ;  /* 0x0000001fff157819 */ /* 0x004fc4000001143a */
[C---:B0-----:R-:W-:Y:S02]  /*c2e10*/  IADD3 R14, P1, PT, R58.reuse, R4, RZ ;  /* 0x000000043a0e7210 */ /* 0x041fe40007f3e0ff */
[----:B---3--:R-:W-:Y:S02]  /*c2e20*/  IADD3 R12, P3, PT, R58, R6, RZ ;  /* 0x000000063a0c7210 */ /* 0x008fe40007f7e0ff */
[----:B------:R-:W2:Y:S01]  /*c2e30*/  LDL.LU R58, [R1+0x16c] ;  /* 0x00016c00013a7983 */ /* 0x000ea20000300800 */
[----:B------:R-:W-:Y:S01]  /*c2e40*/  SHF.R.S32.HI R22, RZ, 0x1f, R10 ;  /* 0x0000001fff167819 */ /* 0x000fe2000001140a */
[C---:B------:R-:W-:Y:S01]  /*c2e50*/  IMAD.X R15, R21.reuse, 0x1, R5, P1 ;  /* 0x00000001150f7824 */ /* 0x040fe200008e0605 */
[C---:B------:R-:W-:Y:S01]  /*c2e60*/  IADD3 R8, P0, PT, R10.reuse, R4, RZ ;  /* 0x000000040a087210 */ /* 0x040fe20007f1e0ff */
[----:B------:R-:W-:Y:S01]  /*c2e70*/  IMAD.X R13, R21, 0x1, R7, P3 ;  /* 0x00000001150d7824 */ /* 0x000fe200018e0607 */
[----:B------:R-:W-:Y:S02]  /*c2e80*/  IADD3 R16, P1, PT, R10, R6, RZ ;  /* 0x000000060a107210 */ /* 0x000fe40007f3e0ff */
[----:B------:R0:W-:Y:S01]  /*c2e90*/  STL.64 [R1+0xe20], R14 ;  /* 0x000e200e01007387 */ /* 0x0001e20000100a00 */
[----:B------:R-:W-:-:S03]  /*c2ea0*/  IMAD.X R9, R22, 0x1, R5, P0 ;  /* 0x0000000116097824 */ /* 0x000fc600000e0605 */
[----:B------:R3:W-:Y:S01]  /*c2eb0*/  STL.64 [R1+0xe18], R12 ;  /* 0x000e180c01007387 */ /* 0x0007e20000100a00 */
[----:B------:R-:W-:Y:S01]  /*c2ec0*/  VIADD R18, R17, UR8 ;  /* 0x0000000811127c36 */ /* 0x000fe20008000000 */
[----:B------:R-:W0:Y:S02]  /*c2ed0*/  LDCU UR8, c[0x0][0x3b8] ;  /* 0x00007700ff0877ac */ /* 0x000e240008000800 */
[----:B------:R-:W4:Y:S04]  /*c2ee0*/  LDL.LU R10, [R1+0x134] ;  /* 0x00013400010a7983 */ /* 0x000f280000300800 */
[----:B------:R0:W-:Y:S01]  /*c2ef0*/  STL.64 [R1+0xe10], R8 ;  /* 0x000e100801007387 */ /* 0x0001e20000100a00 */
[----:B------:R-:W-:Y:S01]  /*c2f00*/  VIADD R19, R18, UR4 ;  /* 0x0000000412137c36 */ /* 0x000fe20008000000 */
[----:B------:R-:W0:Y:S01]  /*c2f10*/  LDCU UR4, c[0x0][0x3b8] ;  /* 0x00007700ff0477ac */ /* 0x000e220008000800 */
[----:B------:R-:W-:Y:S01]  /*c2f20*/  IMAD.X R17, R22, 0x1, R7, P1 ;  /* 0x0000000116117824 */ /* 0x000fe200008e0607 */
[----:B--2---:R-:W-:-:S02]  /*c2f30*/  SHF.R.S32.HI R21, RZ, 0x1f, R58 ;  /* 0x0000001fff157819 */ /* 0x004fc4000001143a */
[C---:B0-----:R-:W-:Y:S02]  /*c2f40*/  IADD3 R14, P0, PT, R58.reuse, R4, RZ ;  /* 0x000000043a0e7210 */ /* 0x041fe40007f1e0ff */
[----:B---3--:R-:W-:Y:S01]  /*c2f50*/  IADD3 R12, P3, PT, R58, R6, RZ ;  /* 0x000000063a0c7210 */ /* 0x008fe20007f7e0ff */
[----:B------:R-:W-:Y:S02]  /*c2f60*/  IMAD.MOV.U32 R58, RZ, RZ, R60 ;  /* 0x000000ffff3a7224 */ /* 0x000fe400078e003c */
[----:B------:R-:W-:Y:S02]  /*c2f70*/  IMAD.MOV.U32 R60, RZ, RZ, R24 ;  /* 0x000000ffff3c7224 */ /* 0x000fe400078e0018 */
[----:B------:R-:W2:Y:S01]  /*c2f80*/  LDL.LU R24, [R1+0x164] ;  /* 0x0001640001187983 */ /* 0x000ea20000300800 */
[C---:B------:R-:W-:Y:S02]  /*c2f90*/  IMAD.X R15, R21.reuse, 0x1, R5, P0 ;  /* 0x00000001150f7824 */ /* 0x040fe400000e0605 */
[----:B------:R-:W-:Y:S01]  /*c2fa0*/  IMAD.X R13, R21, 0x1, R7, P3 ;  /* 0x00000001150d7824 */ /* 0x000fe200018e0607 */
[----:B------:R-:W-:Y:S04]  /*c2fb0*/  STL.64 [R1+0x44f8], R18 ;  /* 0x0044f81201007387 */ /* 0x000fe80000100a00 */
[----:B------:R-:W-:Y:S04]  /*c2fc0*/  STL.64 [R1+0xe08], R16 ;  /* 0x000e081001007387 */ /* 0x000fe80000100a00 */
[----:B------:R-:W-:Y:S04]  /*c2fd0*/  STL.64 [R1+0xe00], R14 ;  /* 0x000e000e01007387 */ /* 0x000fe80000100a00 */
[----:B------:R4:W-:Y:S04]  /*c2fe0*/  STL.64 [R1+0xdf8], R12 ;  /* 0x000df80c01007387 */ /* 0x0009e80000100a00 */
[----:B------:R-:W3:Y:S01]  /*c2ff0*/  LDL.LU R8, [R1+0x148] ;  /* 0x0001480001087983 */ /* 0x000ee20000300800 */
[----:B----4-:R-:W-:Y:S01]  /*c3000*/  IADD3 R12, P0, PT, R11, R4, RZ ;  /* 0x000000040b0c7210 */ /* 0x010fe20007f1e0ff */
[----:B------:R-:W-:-:S02]  /*c3010*/  IMAD.MOV.U32 R9, RZ, RZ, R59 ;  /* 0x000000ffff097224 */ /* 0x000fc400078e003b */
[----:B------:R-:W-:Y:S02]  /*c3020*/  IMAD.MOV.U32 R59, RZ, RZ, R25 ;  /* 0x000000ffff3b7224 */ /* 0x000fe400078e0019 */
[----:B------:R-:W-:Y:S01]  /*c3030*/  IMAD.MOV.U32 R25, RZ, RZ, R23 ;  /* 0x000000ffff197224 */ /* 0x000fe200078e0017 */
[----:B--2---:R-:W-:Y:S02]  /*c3040*/  SHF.R.S32.HI R21, RZ, 0x1f, R24 ;  /* 0x0000001fff157819 */ /* 0x004fe40000011418 */
[C---:B------:R-:W-:Y:S02]  /*c3050*/  IADD3 R16, P1, PT, R24.reuse, R4, RZ ;  /* 0x0000000418107210 */ /* 0x040fe40007f3e0ff */
[----:B------:R-:W-:Y:S02]  /*c3060*/  IADD3 R14, P3, PT, R24, R6, RZ ;  /* 0x00000006180e7210 */ /* 0x000fe40007f7e0ff */
[----:B------:R-:W-:Y:S01]  /*c3070*/  SHF.R.S32.HI R24, RZ, 0x1f, R11 ;  /* 0x0000001fff187819 */ /* 0x000fe2000001140b */
[----:B------:R-:W-:-:S02]  /*c3080*/  IMAD.X R17, R21, 0x1, R5, P1 ;  /* 0x0000000115117824 */ /* 0x000fc400008e0605 */
[----:B------:R-:W-:Y:S02]  /*c3090*/  IMAD.X R15, R21, 0x1, R7, P3 ;  /* 0x00000001150f7824 */ /* 0x000fe400018e0607 */
[----:B------:R-:W-:Y:S01]  /*c30a0*/  IMAD.X R13, R24, 0x1, R5, P0 ;  /* 0x00000001180d7824 */ /* 0x000fe200000e0605 */
[----:B------:R-:W-:Y:S04]  /*c30b0*/  STL.64 [R1+0xdf0], R16 ;  /* 0x000df01001007387 */ /* 0x000fe80000100a00 */
[----:B------:R0:W-:Y:S04]  /*c30c0*/  STL.64 [R1+0xde8], R14 ;  /* 0x000de80e01007387 */ /* 0x0001e80000100a00 */
[----:B------:R2:W-:Y:S01]  /*c30d0*/  STL.64 [R1+0xde0], R12 ;  /* 0x000de00c01007387 */ /* 0x0005e20000100a00 */
[----:B---3--:R-:W-:-:S02]  /*c30e0*/  SHF.R.S32.HI R21, RZ, 0x1f, R8 ;  /* 0x0000001fff157819 */ /* 0x008fc40000011408 */
[C---:B0-----:R-:W-:Y:S02]  /*c30f0*/  IADD3 R14, P0, PT, R8.reuse, R4, RZ ;  /* 0x00000004080e7210 */ /* 0x041fe40007f1e0ff */
[-C--:B--2---:R-:W-:Y:S01]  /*c3100*/  IADD3 R12, P3, PT, R8, R6.reuse, RZ ;  /* 0x00000006080c7210 */ /* 0x084fe20007f7e0ff */
[----:B------:R-:W-:Y:S02]  /*c3110*/  IMAD.MOV.U32 R8, RZ, RZ, R9 ;  /* 0x000000ffff087224 */ /* 0x000fe400078e0009 */
[----:B------:R-:W-:Y:S02]  /*c3120*/  IMAD.MOV.U32 R9, RZ, RZ, R58 ;  /* 0x000000ffff097224 */ /* 0x000fe400078e003a */
[----:B------:R-:W-:Y:S02]  /*c3130*/  IMAD.MOV.U32 R58, RZ, RZ, R59 ;  /* 0x000000ffff3a7224 */ /* 0x000fe400078e003b */
[----:B------:R-:W-:Y:S01]  /*c3140*/  IMAD.MOV.U32 R59, RZ, RZ, R60 ;  /* 0x000000ffff3b7224 */ /* 0x000fe200078e003c */
[----:B------:R-:W-:Y:S01]  /*c3150*/  IADD3 R16, P1, PT, R11, R6, RZ ;  /* 0x000000060b107210 */ /* 0x000fe20007f3e0ff */
[----:B------:R-:W-:-:S02]  /*c3160*/  IMAD.MOV.U32 R60, RZ, RZ, R25 ;  /* 0x000000ffff3c7224 */ /* 0x000fc400078e0019 */
[----:B------:R-:W2:Y:S01]  /*c3170*/  LDL.LU R25, [R1+0x140] ;  /* 0x0001400001197983 */ /* 0x000ea20000300800 */
[C---:B------:R-:W-:Y:S02]  /*c3180*/  IMAD.X R15, R21.reuse, 0x1, R5, P0 ;  /* 0x00000001150f7824 */ /* 0x040fe400000e0605 */
[--C-:B------:R-:W-:Y:S02]  /*c3190*/  IMAD.X R17, R24, 0x1, R7.reuse, P1 ;  /* 0x0000000118117824 */ /* 0x100fe400008e0607 */
[----:B------:R-:W-:-:S03]  /*c31a0*/  IMAD.X R13, R21, 0x1, R7, P3 ;  /* 0x00000001150d7824 */ /* 0x000fc600018e0607 */
[----:B------:R-:W-:Y:S04]  /*c31b0*/  STL.64 [R1+0xdd8], R16 ;  /* 0x000dd81001007387 */ /* 0x000fe80000100a00 */
[----:B------:R-:W-:Y:S04]  /*c31c0*/  STL.64 [R1+0xdd0], R14 ;  /* 0x000dd00e01007387 */ /* 0x000fe80000100a00 */
[----:B------:R0:W-:Y:S04]  /*c31d0*/  STL.64 [R1+0xdc8], R12 ;  /* 0x000dc80c01007387 */ /* 0x0001e80000100a00 */
[----:B------:R-:W3:Y:S01]  /*c31e0*/  LDL.LU R11, [R1+0x124] ;  /* 0x00012400010b7983 */ /* 0x000ee20000300800 */
[----:B0-----:R-:W-:-:S02]  /*c31f0*/  IADD3 R12, P0, PT, R10, R4, RZ ;  /* 0x000000040a0c7210 */ /* 0x001fc40007f1e0ff */
        /* <DEDUP_REMOVED lines=9> */
[----:B------:R2:W-:Y:S01]  /*c3290*/  STL.64 [R1+0xdb0], R12 ;  /* 0x000db00c01007387 */ /* 0x0005e20000100a00 */
[----:B---3--:R-:W-:-:S02]  /*c32a0*/  SHF.R.S32.HI R24, RZ, 0x1f, R11 ;  /* 0x0000001fff187819 */ /* 0x008fc4000001140b */
[C---:B0-----:R-:W-:Y:S02]  /*c32b0*/  IADD3 R14, P0, PT, R11.reuse, R4, RZ ;  /* 0x000000040b0e7210 */ /* 0x041fe40007f1e0ff */
[-C--:B--2---:R-:W-:Y:S02]  /*c32c0*/  IADD3 R12, P3, PT, R11, R6.reuse, RZ ;  /* 0x000000060b0c7210 */ /* 0x084fe40007f7e0ff */
[----:B------:R-:W2:Y:S01]  /*c32d0*/  LDL.LU R11, [R1+0x11c] ;  /* 0x00011c00010b7983 */ /* 0x000ea20000300800 */
[----:B------:R-:W-:Y:S01]  /*c32e0*/  VIADD R23, R19, UR5 ;  /* 0x0000000513177c36 */ /* 0x000fe20008000000 */
[----:B------:R-:W-:Y:S01]  /*c32f0*/  IADD3 R16, P1, PT, R10, R6, RZ ;  /* 0x000000060a107210 */ /* 0x000fe20007f3e0ff */
[C---:B------:R-:W-:Y:S01]  /*c3300*/  IMAD.X R15, R24.reuse, 0x1, R5, P0 ;  /* 0x00000001180f7824 */ /* 0x040fe200000e0605 */
[----:B------:R-:W0:Y:S01]  /*c3310*/  LDCU UR5, c[0x0][0x3b8] ;  /* 0x00007700ff0577ac */ /* 0x000e220008000800 */
[----:B------:R-:W-:Y:S02]  /*c3320*/  VIADD R22, R23, UR6 ;  /* 0x0000000617167c36 */ /* 0x000fe40008000000 */
[--C-:B------:R-:W-:Y:S01]  /*c3330*/  IMAD.X R17, R25, 0x1, R7.reuse, P1 ;  /* 0x0000000119117824 */ /* 0x100fe200008e0607 */
[----:B------:R-:W3:Y:S01]  /*c3340*/  LDCU UR6, c[0x0][0x39c] ;  /* 0x00007380ff0677ac */ /* 0x000ee20008000800 */
[----:B------:R-:W-:Y:S01]  /*c3350*/  IMAD.X R13, R24, 0x1, R7, P3 ;  /* 0x00000001180d7824 */ /* 0x000fe200018e0607 */
[----:B------:R-:W-:Y:S04]  /*c3360*/  STL.64 [R1+0x44e8], R22 ;  /* 0x0044e81601007387 */ /* 0x000fe80000100a00 */
[----:B------:R-:W-:Y:S04]  /*c3370*/  STL [R1+0x44f0], R23 ;  /* 0x0044f01701007387 */ /* 0x000fe80000100800 */
[----:B------:R4:W-:Y:S04]  /*c3380*/  STL.64 [R1+0xda8], R16 ;  /* 0x000da81001007387 */ /* 0x0009e80000100a00 */
[----:B------:R-:W3:Y:S04]  /*c3390*/  LDL.LU R10, [R1+0x110] ;  /* 0x00011000010a7983 */ /* 0x000ee80000300800 */
[----:B------:R-:W-:Y:S04]  /*c33a0*/  STL.64 [R1+0xda0], R14 ;  /* 0x000da00e01007387 */ /* 0x000fe80000100a00 */
[----:B------:R0:W-:Y:S01]  /*c33b0*/  STL.64 [R1+0xd98], R12 ;  /* 0x000d980c01007387 */ /* 0x0001e20000100a00 */
[----:B--2---:R-:W-:-:S02]  /*c33c0*/  SHF.R.S32.HI R24, RZ, 0x1f, R11 ;  /* 0x0000001fff187819 */ /* 0x004fc4000001140b */
[C---:B----4-:R-:W-:Y:S02]  /*c33d0*/  IADD3 R16, P1, PT, R11.reuse, R4, RZ ;  /* 0x000000040b107210 */ /* 0x050fe40007f3e0ff */
[----:B0-----:R-:W-:Y:S01]  /*c33e0*/  IADD3 R12, P3, PT, R11, R6, RZ ;  /* 0x000000060b0c7210 */ /* 0x001fe20007f7e0ff */
[----:B------:R-:W-:Y:S02]  /*c33f0*/  IMAD.MOV.U32 R11, RZ, RZ, R8 ;  /* 0x000000ffff0b7224 */ /* 0x000fe400078e0008 */
[----:B------:R-:W-:Y:S02]  /*c3400*/  IMAD.MOV.U32 R8, RZ, RZ, R9 ;  /* 0x000000ffff087224 */ /* 0x000fe400078e0009 */
[----:B------:R-:W-:Y:S02]  /*c3410*/  IMAD.MOV.U32 R9, RZ, RZ, R58 ;  /* 0x000000ffff097224 */ /* 0x000fe400078e003a */
[----:B------:R-:W-:Y:S02]  /*c3420*/  IMAD.MOV.U32 R58, RZ, RZ, R59 ;  /* 0x000000ffff3a7224 */ /* 0x000fe400078e003b */
[----:B------:R-:W-:-:S02]  /*c3430*/  IMAD.MOV.U32 R59, RZ, RZ, R60 ;  /* 0x000000ffff3b7224 */ /* 0x000fc400078e003c */
[----:B------:R-:W-:Y:S02]  /*c3440*/  IMAD.MOV.U32 R60, RZ, RZ, R26 ;  /* 0x000000ffff3c7224 */ /* 0x000fe400078e001a */
[----:B------:R-:W2:Y:S01]  /*c3450*/  LDL.LU R26, [R1+0x100] ;  /* 0x00010000011a7983 */ /* 0x000ea20000300800 */
[C---:B------:R-:W-:Y:S02]  /*c3460*/  IMAD.X R13, R24.reuse, 0x1, R7, P3 ;  /* 0x00000001180d7824 */ /* 0x040fe400018e0607 */
[----:B------:R-:W-:Y:S01]  /*c3470*/  IMAD.X R17, R24, 0x1, R5, P1 ;  /* 0x0000000118117824 */ /* 0x000fe200008e0605 */
[----:B---3--:R-:W-:Y:S02]  /*c3480*/  SHF.R.S32.HI R25, RZ, 0x1f, R10 ;  /* 0x0000001fff197819 */ /* 0x008fe4000001140a */
[C---:B------:R-:W-:Y:S01]  /*c3490*/  IADD3 R14, P0, PT, R10.reuse, R4, RZ ;  /* 0x000000040a0e7210 */ /* 0x040fe20007f1e0ff */
[----:B------:R0:W-:Y:S01]  /*c34a0*/  STL.64 [R1+0xd88], R12 ;  /* 0x000d880c01007387 */ /* 0x0001e20000100a00 */
[----:B------:R-:W-:-:S03]  /*c34b0*/  IADD3 R18, P1, PT, R10, R6, RZ ;  /* 0x000000060a127210 */ /* 0x000fc60007f3e0ff */
[C---:B------:R-:W-:Y:S01]  /*c34c0*/  IMAD.X R15, R25.reuse, 0x1, R5, P0 ;  /* 0x00000001190f7824 */ /* 0x040fe200000e0605 */
[----:B------:R3:W-:Y:S01]  /*c34d0*/  STL.64 [R1+0xd90], R16 ;  /* 0x000d901001007387 */ /* 0x0007e20000100a00 */
[----:B------:R-:W-:-:S03]  /*c34e0*/  IMAD.X R19, R25, 0x1, R7, P1 ;  /* 0x0000000119137824 */ /* 0x000fc600008e0607 */
[----:B0-----:R-:W4:Y:S04]  /*c34f0*/  LDL.LU R12, [R1+0xf0] ;  /* 0x0000f000010c7983 */ /* 0x001f280000300800 */
[----:B------:R0:W-:Y:S04]  /*c3500*/  STL.64 [R1+0xd80], R14 ;  /* 0x000d800e01007387 */ /* 0x0001e80000100a00 */
[----:B------:R-:W4:Y:S04]  /*c3510*/  LDL.LU R10, [R1+0xfc] ;  /* 0x0000fc00010a7983 */ /* 0x000f280000300800 */
[----:B------:R-:W-:Y:S01]  /*c3520*/  STL.64 [R1+0xd78], R18 ;  /* 0x000d781201007387 */ /* 0x000fe20000100a00 */
[----:B--2---:R-:W-:-:S02]  /*c3530*/  SHF.R.S32.HI R24, RZ, 0x1f, R26 ;  /* 0x0000001fff187819 */ /* 0x004fc4000001141a */
[----:B---3--:R-:W-:-:S05]  /*c3540*/  IADD3 R16, P0, PT, R26, R4, RZ ;  /* 0x000000041a107210 */ /* 0x008fca0007f1e0ff */
[----:B------:R-:W-:Y:S01]  /*c3550*/  IMAD.X R17, R24, 0x1, R5, P0 ;  /* 0x0000000118117824 */ /* 0x000fe200000e0605 */
[----:B0-----:R-:W-:-:S04]  /*c3560*/  IADD3 R14, P3, PT, R26, R6, RZ ;  /* 0x000000061a0e7210 */ /* 0x001fc80007f7e0ff */
[----:B------:R0:W-:Y:S01]  /*c3570*/  STL.64 [R1+0xd70], R16 ;  /* 0x000d701001007387 */ /* 0x0001e20000100a00 */
[----:B------:R-:W-:-:S03]  /*c3580*/  IMAD.X R15, R24, 0x1, R7, P3 ;  /* 0x00000001180f7824 */ /* 0x000fc600018e0607 */
[----:B0-----:R-:W2:Y:S04]  /*c3590*/  LDL.LU R17, [R1+0xf8] ;  /* 0x0000f80001117983 */ /* 0x001ea80000300800 */
[----:B------:R0:W-:Y:S04]  /*c35a0*/  STL.64 [R1+0xd68], R14 ;  /* 0x000d680e01007387 */ /* 0x0001e80000100a00 */
[----:B------:R-:W3:Y:S01]  /*c35b0*/  LDL.LU R13, [R1+0xf4] ;  /* 0x0000f400010d7983 */ /* 0x000ee20000300800 */
[----:B------:R-:W-:Y:S01]  /*c35c0*/  VIADD R21, R22, UR12 ;  /* 0x0000000c16157c36 */ /* 0x000fe20008000000 */
[----:B----4-:R-:W-:Y:S01]  /*c35d0*/  SHF.R.S32.HI R24, RZ, 0x1f, R10 ;  /* 0x0000001fff187819 */ /* 0x010fe2000001140a */
[----:B------:R-:W4:Y:S01]  /*c35e0*/  LDCU UR12, c[0x0][0x39c] ;  /* 0x00007380ff0c77ac */ /* 0x000f220008000800 */
[----:B------:R-:W-:-:S02]  /*c35f0*/  IADD3 R22, P1, PT, R10, R4, RZ ;  /* 0x000000040a167210 */ /* 0x000fc40007f3e0ff */
[----:B------:R-:W-:Y:S01]  /*c3600*/  IADD3 R18, P3, PT, R10, R6, RZ ;  /* 0x000000060a127210 */ /* 0x000fe20007f7e0ff */
[----:B------:R-:W-:Y:S02]  /*c3610*/  IMAD.MOV.U32 R10, RZ, RZ, R11 ;  /* 0x000000ffff0a7224 */ /* 0x000fe400078e000b */
[----:B------:R-:W-:Y:S02]  /*c3620*/  IMAD.MOV.U32 R11, RZ, RZ, R9 ;  /* 0x000000ffff0b7224 */ /* 0x000fe400078e0009 */
[----:B------:R-:W-:Y:S02]  /*c3630*/  IMAD.MOV.U32 R9, RZ, RZ, R58 ;  /* 0x000000ffff097224 */ /* 0x000fe400078e003a */
[----:B------:R-:W-:Y:S02]  /*c3640*/  IMAD.MOV.U32 R58, RZ, RZ, R59 ;  /* 0x000000ffff3a7224 */ /* 0x000fe400078e003b */
[----:B------:R-:W-:Y:S02]  /*c3650*/  IMAD.MOV.U32 R59, RZ, RZ, R60 ;  /* 0x000000ffff3b7224 */ /* 0x000fe400078e003c */
[----:B------:R-:W-:-:S02]  /*c3660*/  IMAD.MOV.U32 R60, RZ, RZ, R27 ;  /* 0x000000ffff3c7224 */ /* 0x000fc400078e001b */
[C---:B------:R-:W-:Y:S02]  /*c3670*/  IMAD.X R19, R24.reuse, 0x1, R7, P3 ;  /* 0x0000000118137824 */ /* 0x040fe400018e0607 */
[----:B------:R-:W-:-:S03]  /*c3680*/  IMAD.X R23, R24, 0x1, R5, P1 ;  /* 0x0000000118177824 */ /* 0x000fc600008e0605 */
[----:B------:R0:W-:Y:S04]  /*c3690*/  STL.64 [R1+0xd58], R18 ;  /* 0x000d581201007387 */ /* 0x0001e80000100a00 */
[----:B------:R-:W-:Y:S01]  /*c36a0*/  STL.64 [R1+0xd60], R22 ;  /* 0x000d601601007387 */ /* 0x000fe20000100a00 */
[----:B--2---:R-:W-:Y:S02]  /*c36b0*/  SHF.R.S32.HI R27, RZ, 0x1f, R17 ;  /* 0x0000001fff1b7819 */ /* 0x004fe40000011411 */
[----:B0-----:R-:W-:-:S05]  /*c36c0*/  IADD3 R14, P0, PT, R17, R4, RZ ;  /* 0x00000004110e7210 */ /* 0x001fca0007f1e0ff */
[----:B------:R-:W-:Y:S01]  /*c36d0*/  IMAD.X R15, R27, 0x1, R5, P0 ;  /* 0x000000011b0f7824 */ /* 0x000fe200000e0605 */
[----:B------:R-:W-:Y:S02]  /*c36e0*/  IADD3 R18, P1, PT, R17, R6, RZ ;  /* 0x0000000611127210 */ /* 0x000fe40007f3e0ff */
[----:B---3--:R-:W-:Y:S02]  /*c36f0*/  SHF.R.S32.HI R24, RZ, 0x1f, R13 ;  /* 0x0000001fff187819 */ /* 0x008fe4000001140d */
[----:B------:R0:W-:Y:S01]  /*c3700*/  STL.64 [R1+0xd50], R14 ;  /* 0x000d500e01007387 */ /* 0x0001e20000100a00 */
[----:B------:R-:W-:Y:S01]  /*c3710*/  IADD3 R16, P0, PT, R13, R4, RZ ;  /* 0x000000040d107210 */ /* 0x000fe20007f1e0ff */
[----:B------:R-:W-:-:S04]  /*c3720*/  IMAD.X R19, R27, 0x1, R7, P1 ;  /* 0x000000011b137824 */ /* 0x000fc800008e0607 */
[C---:B------:R-:W-:Y:S01]  /*c3730*/  IMAD.X R17, R24.reuse, 0x1, R5, P0 ;  /* 0x0000000118117824 */ /* 0x040fe200000e0605 */
[----:B0-----:R-:W-:Y:S01]  /*c3740*/  IADD3 R14, P3, PT, R13, R6, RZ ;  /* 0x000000060d0e7210 */ /* 0x001fe20007f7e0ff */
[----:B------:R0:W-:Y:S04]  /*c3750*/  STL.64 [R1+0xd48], R18 ;  /* 0x000d481201007387 */ /* 0x0001e80000100a00 */
[----:B------:R-:W-:Y:S01]  /*c3760*/  IMAD.X R15, R24, 0x1, R7, P3 ;  /* 0x00000001180f7824 */ /* 0x000fe200018e0607 */
[----:B------:R-:W-:Y:S01]  /*c3770*/  STL.64 [R1+0xd40], R16 ;  /* 0x000d401001007387 */ /* 0x000fe20000100a00 */
[----:B------:R-:W-:-:S03]  /*c3780*/  SHF.R.S32.HI R24, RZ, 0x1f, R28 ;  /* 0x0000001fff187819 */ /* 0x000fc6000001141c */
[----:B------:R2:W-:Y:S01]  /*c3790*/  STL.64 [R1+0xd38], R14 ;  /* 0x000d380e01007387 */ /* 0x0005e20000100a00 */
[----:B0-----:R-:W-:-:S03]  /*c37a0*/  IADD3 R18, P1, PT, R28, R4, RZ ;  /* 0x000000041c127210 */ /* 0x001fc60007f3e0ff */
[----:B------:R-:W3:Y:S02]  /*c37b0*/  LDL.LU R13, [R1+0xec] ;  /* 0x0000ec00010d7983 */ /* 0x000ee40000300800 */
[----:B------:R-:W-:Y:S01]  /*c37c0*/  IMAD.X R19, R24, 0x1, R5, P1 ;  /* 0x0000000118137824 */ /* 0x000fe200008e0605 */
[----:B--2---:R-:W-:-:S04]  /*c37d0*/  IADD3 R14, P3, PT, R28, R6, RZ ;  /* 0x000000061c0e7210 */ /* 0x004fc80007f7e0ff */
[----:B------:R0:W-:Y:S01]  /*c37e0*/  STL.64 [R1+0xd30], R18 ;  /* 0x000d301201007387 */ /* 0x0001e20000100a00 */
[----:B------:R-:W-:Y:S01]  /*c37f0*/  IMAD.X R15, R24, 0x1, R7, P3 ;  /* 0x00000001180f7824 */ /* 0x000fe200018e0607 */
[----:B------:R-:W-:Y:S02]  /*c3800*/  SHF.R.S32.HI R28, RZ, 0x1f, R12 ;  /* 0x0000001fff1c7819 */ /* 0x000fe4000001140c */
[----:B------:R-:W-:Y:S02]  /*c3810*/  IADD3 R16, P0, PT, R12, R4, RZ ;  /* 0x000000040c107210 */ /* 0x000fe40007f1e0ff */
[----:B------:R2:W-:Y:S03]  /*c3820*/  STL.64 [R1+0xd28], R14 ;  /* 0x000d280e01007387 */ /* 0x0005e60000100a00 */
[----:B------:R-:W-:Y:S01]  /*c3830*/  IMAD.X R17, R28, 0x1, R5, P0 ;  /* 0x000000011c117824 */ /* 0x000fe200000e0605 */
[----:B0-----:R-:W4:Y:S01]  /*c3840*/  LDL.LU R19, [R1+0xe0] ;  /* 0x0000e00001137983 */ /* 0x001f220000300800 */
[----:B--2---:R-:W-:-:S03]  /*c3850*/  IADD3 R14, P1, PT, R12, R6, RZ ;  /* 0x000000060c0e7210 */ /* 0x004fc60007f3e0ff */
[----:B------:R-:W-:Y:S02]  /*c3860*/  STL.64 [R1+0xd20], R16 ;  /* 0x000d201001007387 */ /* 0x000fe40000100a00 */
[----:B------:R-:W-:-:S05]  /*c3870*/  IMAD.X R15, R28, 0x1, R7, P1 ;  /* 0x000000011c0f7824 */ /* 0x000fca00008e0607 */
[----:B------:R0:W-:Y:S04]  /*c3880*/  STL.64 [R1+0xd18], R14 ;  /* 0x000d180e01007387 */ /* 0x0001e80000100a00 */
[----:B0-----:R-:W2:Y:S01]  /*c3890*/  LDL.LU R15, [R1+0xe8] ;  /* 0x0000e800010f7983 */ /* 0x001ea20000300800 */
[----:B---3--:R-:W-:Y:S02]  /*c38a0*/  SHF.R.S32.HI R27, RZ, 0x1f, R13 ;  /* 0x0000001fff1b7819 */ /* 0x008fe4000001140d */
[C---:B------:R-:W-:Y:S02]  /*c38b0*/  IADD3 R16, P0, PT, R13.reuse, R4, RZ ;  /* 0x000000040d107210 */ /* 0x040fe40007f1e0ff */
[----:B------:R-:W-:-:S03]  /*c38c0*/  IADD3 R12, P3, PT, R13, R6, RZ ;  /* 0x000000060d0c7210 */ /* 0x000fc60007f7e0ff */
[C---:B------:R-:W-:Y:S02]  /*c38d0*/  IMAD.X R17, R27.reuse, 0x1, R5, P0 ;  /* 0x000000011b117824 */ /* 0x040fe400000e0605 */
[----:B------:R-:W-:-:S03]  /*c38e0*/  IMAD.X R13, R27, 0x1, R7, P3 ;  /* 0x000000011b0d7824 */ /* 0x000fc600018e0607 */
[----:B------:R0:W-:Y:S04]  /*c38f0*/  STL.64 [R1+0xd10], R16 ;  /* 0x000d101001007387 */ /* 0x0001e80000100a00 */
[----:B------:R3:W-:Y:S04]  /*c3900*/  STL.64 [R1+0xd08], R12 ;  /* 0x000d080c01007387 */ /* 0x0007e80000100a00 */
[----:B0-----:R-:W4:Y:S01]  /*c3910*/  LDL.LU R17, [R1+0xe4] ;  /* 0x0000e40001117983 */ /* 0x001f220000300800 */
[----:B---3--:R-:W-:Y:S02]  /*c3920*/  IMAD.MOV.U32 R12, RZ, RZ, R11 ;  /* 0x000000ffff0c7224 */ /* 0x008fe400078e000b */
[----:B------:R-:W-:-:S02]  /*c3930*/  IMAD.MOV.U32 R11, RZ, RZ, R9 ;  /* 0x000000ffff0b7224 */ /* 0x000fc400078e0009 */
[----:B------:R-:W-:Y:S02]  /*c3940*/  IMAD.MOV.U32 R9, RZ, RZ, R59 ;  /* 0x000000ffff097224 */ /* 0x000fe400078e003b */
[----:B------:R-:W-:Y:S02]  /*c3950*/  IMAD.MOV.U32 R59, RZ, RZ, R30 ;  /* 0x000000ffff3b7224 */ /* 0x000fe400078e001e */
[----:B------:R-:W-:Y:S02]  /*c3960*/  IMAD.MOV.U32 R13, RZ, RZ, R58 ;  /* 0x000000ffff0d7224 */ /* 0x000fe400078e003a */
[----:B------:R-:W-:Y:S02]  /*c3970*/  IMAD.MOV.U32 R58, RZ, RZ, R61 ;  /* 0x000000ffff3a7224 */ /* 0x000fe400078e003d */
[----:B------:R-:W-:Y:S01]  /*c3980*/  IMAD.MOV.U32 R61, RZ, RZ, R31 ;  /* 0x000000ffff3d7224 */ /* 0x000fe200078e001f */
[----:B--2---:R-:W-:Y:S02]  /*c3990*/  SHF.R.S32.HI R27, RZ, 0x1f, R15 ;  /* 0x0000001fff1b7819 */ /* 0x004fe4000001140f */
[----:B------:R-:W-:-:S05]  /*c39a0*/  IADD3 R30, P1, PT, R15, R4, RZ ;  /* 0x000000040f1e7210 */ /* 0x000fca0007f3e0ff */
[----:B------:R-:W-:-:S05]  /*c39b0*/  IMAD.X R31, R27, 0x1, R5, P1 ;  /* 0x000000011b1f7824 */ /* 0x000fca00008e0605 */
[----:B------:R0:W-:Y:S04]  /*c39c0*/  STL.64 [R1+0xd00], R30 ;  /* 0x000d001e01007387 */ /* 0x0001e80000100a00 */
[----:B0-----:R-:W2:Y:S01]  /*c39d0*/  LDL.LU.64 R30, [R1+0x45d0] ;  /* 0x0045d000011e7983 */ /* 0x001ea20000300a00 */
[----:B------:R-:W-:Y:S01]  /*c39e0*/  IADD3 R22, P3, PT, R15, R6, RZ ;  /* 0x000000060f167210 */ /* 0x000fe20007f7e0ff */
[----:B------:R-:W-:Y:S01]  /*c39f0*/  VIADD R26, R21, UR14 ;  /* 0x0000000e151a7c36 */ /* 0x000fe20008000000 */
[----:B------:R-:W0:Y:S03]  /*c3a00*/  LDCU UR14, c[0x0][0x39c] ;  /* 0x00007380ff0e77ac */ /* 0x000e260008000800 */
[----:B------:R-:W-:Y:S01]  /*c3a10*/  IMAD.X R23, R27, 0x1, R7, P3 ;  /* 0x000000011b177824 */ /* 0x000fe200018e0607 */
[----:B------:R-:W-:Y:S01]  /*c3a20*/  SHF.R.S32.HI R27, RZ, 0x1f, R29 ;  /* 0x0000001fff1b7819 */ /* 0x000fe2000001141d */
[----:B------:R-:W-:Y:S01]  /*c3a30*/  VIADD R25, R26, UR18 ;  /* 0x000000121a197c36 */ /* 0x000fe20008000000 */
[----:B------:R-:W-:Y:S01]  /*c3a40*/  UMOV UR69, UR55 ;  /* 0x0000003700457c82 */ /* 0x000fe20008000000 */
[----:B------:R-:W-:Y:S01]  /*c3a50*/  UMOV UR70, UR54 ;  /* 0x0000003600467c82 */ /* 0x000fe20008000000 */
[----:B------:R3:W-:Y:S01]  /*c3a60*/  STL.64 [R1+0xcf8], R22 ;  /* 0x000cf81601007387 */ /* 0x0007e20000100a00 */
[----:B------:R-:W-:Y:S01]  /*c3a70*/  VIADD R24, R25, UR20 ;  /* 0x0000001419187c36 */ /* 0x000fe20008000000 */
[----:B------:R-:W0:Y:S01]  /*c3a80*/  LDCU UR18, c[0x0][0x39c] ;  /* 0x00007380ff1277ac */ /* 0x000e220008000800 */
[----:B------:R-:W0:Y:S01]  /*c3a90*/  LDCU UR20, c[0x0][0x39c] ;  /* 0x00007380ff1477ac */ /* 0x000e220008000800 */
[----:B------:R-:W0:Y:S01]  /*c3aa0*/  LDCU UR55, c[0x0][0x39c] ;  /* 0x00007380ff3777ac */ /* 0x000e220008000800 */
[----:B----4-:R-:W-:-:S02]  /*c3ab0*/  SHF.R.S32.HI R28, RZ, 0x1f, R17 ;  /* 0x0000001fff1c7819 */ /* 0x010fc40000011411 */
[----:B------:R-:W-:-:S05]  /*c3ac0*/  IADD3 R14, P0, PT, R17, R4, RZ ;  /* 0x00000004110e7210 */ /* 0x000fca0007f1e0ff */
[C---:B------:R-:W-:Y:S01]  /*c3ad0*/  IMAD.X R15, R28.reuse, 0x1, R5, P0 ;  /* 0x000000011c0f7824 */ /* 0x040fe200000e0605 */
[----:B---3--:R-:W-:Y:S02]  /*c3ae0*/  IADD3 R22, P1, PT, R17, R6, RZ ;  /* 0x0000000611167210 */ /* 0x008fe40007f3e0ff */
[----:B------:R-:W-:Y:S02]  /*c3af0*/  IADD3 R16, P0, PT, R29, R4, RZ ;  /* 0x000000041d107210 */ /* 0x000fe40007f1e0ff */
[----:B------:R3:W-:Y:S01]  /*c3b00*/  STL.64 [R1+0xcf0], R14 ;  /* 0x000cf00e01007387 */ /* 0x0007e20000100a00 */
[----:B------:R-:W-:Y:S02]  /*c3b10*/  IMAD.X R23, R28, 0x1, R7, P1 ;  /* 0x000000011c177824 */ /* 0x000fe400008e0607 */
[----:B------:R-:W-:Y:S01]  /*c3b20*/  IMAD.X R17, R27, 0x1, R5, P0 ;  /* 0x000000011b117824 */ /* 0x000fe200000e0605 */
[----:B------:R-:W-:Y:S01]  /*c3b30*/  STL.64 [R1+0x4510], R24 ;  /* 0x0045101801007387 */ /* 0x000fe20000100a00 */
[----:B---3--:R-:W-:-:S03]  /*c3b40*/  IADD3 R14, P3, PT, R29, R6, RZ ;  /* 0x000000061d0e7210 */ /* 0x008fc60007f7e0ff */
[----:B------:R3:W-:Y:S02]  /*c3b50*/  STL.64 [R1+0xce8], R22 ;  /* 0x000ce81601007387 */ /* 0x0007e40000100a00 */
[----:B------:R-:W-:Y:S02]  /*c3b60*/  IMAD.X R15, R27, 0x1, R7, P3 ;  /* 0x000000011b0f7824 */ /* 0x000fe400018e0607 */
[----:B------:R-:W-:Y:S04]  /*c3b70*/  STL.64 [R1+0xce0], R16 ;  /* 0x000ce01001007387 */ /* 0x000fe80000100a00 */
[----:B------:R4:W-:Y:S01]  /*c3b80*/  STL.64 [R1+0xcd8], R14 ;  /* 0x000cd80e01007387 */ /* 0x0009e20000100a00 */
[----:B--2---:R-:W-:Y:S02]  /*c3b90*/  SHF.R.S32.HI R27, RZ, 0x1f, R30 ;  /* 0x0000001fff1b7819 */ /* 0x004fe4000001141e */
[----:B---3--:R-:W-:-:S02]  /*c3ba0*/  IADD3 R22, P1, PT, R30, R4, RZ ;  /* 0x000000041e167210 */ /* 0x008fc40007f3e0ff */
[----:B----4-:R-:W-:-:S03]  /*c3bb0*/  IADD3 R14, P3, PT, R30, R6, RZ ;  /* 0x000000061e0e7210 */ /* 0x010fc60007f7e0ff */
[C---:B------:R-:W-:Y:S02]  /*c3bc0*/  IMAD.X R23, R27.reuse, 0x1, R5, P1 ;  /* 0x000000011b177824 */ /* 0x040fe400008e0605 */
[----:B------:R-:W-:-:S03]  /*c3bd0*/  IMAD.X R15, R27, 0x1, R7, P3 ;  /* 0x000000011b0f7824 */ /* 0x000fc600018e0607 */
[----:B------:R-:W-:Y:S04]  /*c3be0*/  STL.64 [R1+0xcd0], R22 ;  /* 0x000cd01601007387 */ /* 0x000fe80000100a00 */
[----:B------:R2:W-:Y:S04]  /*c3bf0*/  STL.64 [R1+0xcc8], R14 ;  /* 0x000cc80e01007387 */ /* 0x0005e80000100a00 */
[----:B--2---:R-:W2:Y:S01]  /*c3c00*/  LDL.LU R14, [R1+0xdc] ;  /* 0x0000dc00010e7983 */ /* 0x004ea20000300800 */
[----:B------:R-:W-:Y:S02]  /*c3c10*/  SHF.R.S32.HI R30, RZ, 0x1f, R19 ;  /* 0x0000001fff1e7819 */ /* 0x000fe40000011413 */
[----:B------:R-:W-:-:S02]  /*c3c20*/  IADD3 R16, P0, PT, R19, R4, RZ ;  /* 0x0000000413107210 */ /* 0x000fc40007f1e0ff */
[----:B------:R-:W-:Y:S01]  /*c3c30*/  IADD3 R22, P1, PT, R19, R6, RZ ;  /* 0x0000000613167210 */ /* 0x000fe20007f3e0ff */
[----:B------:R-:W-:Y:S02]  /*c3c40*/  IMAD.MOV.U32 R15, RZ, RZ, R12 ;  /* 0x000000ffff0f7224 */ /* 0x000fe400078e000c */
[C---:B------:R-:W-:Y:S02]  /*c3c50*/  IMAD.X R17, R30.reuse, 0x1, R5, P0 ;  /* 0x000000011e117824 */ /* 0x040fe400000e0605 */
[----:B------:R-:W-:Y:S02]  /*c3c60*/  IMAD.X R23, R30, 0x1, R7, P1 ;  /* 0x000000011e177824 */ /* 0x000fe400008e0607 */
[----:B------:R-:W-:Y:S02]  /*c3c70*/  IMAD.MOV.U32 R12, RZ, RZ, R41 ;  /* 0x000000ffff0c7224 */ /* 0x000fe400078e0029 */
[----:B------:R-:W-:Y:S02]  /*c3c80*/  IMAD.MOV.U32 R41, RZ, RZ, R35 ;  /* 0x000000ffff297224 */ /* 0x000fe400078e0023 */
[----:B------:R-:W3:Y:S04]  /*c3c90*/  LDL.LU R35, [R1+0xcc] ;  /* 0x0000cc0001237983 */ /* 0x000ee80000300800 */
[----:B------:R4:W-:Y:S04]  /*c3ca0*/  STL.64 [R1+0xcc0], R16 ;  /* 0x000cc01001007387 */ /* 0x0009e80000100a00 */
[----:B------:R0:W-:Y:S01]  /*c3cb0*/  STL.64 [R1+0xcb8], R22 ;  /* 0x000cb81601007387 */ /* 0x0001e20000100a00 */
[----:B--2---:R-:W-:-:S02]  /*c3cc0*/  SHF.R.S32.HI R27, RZ, 0x1f, R14 ;  /* 0x0000001fff1b7819 */ /* 0x004fc4000001140e */
[C---:B------:R-:W-:Y:S02]  /*c3cd0*/  IADD3 R18, P0, PT, R14.reuse, R4, RZ ;  /* 0x000000040e127210 */ /* 0x040fe40007f1e0ff */
[----:B----4-:R-:W-:Y:S02]  /*c3ce0*/  IADD3 R16, P3, PT, R14, R6, RZ ;  /* 0x000000060e107210 */ /* 0x010fe40007f7e0ff */
[----:B------:R-:W2:Y:S01]  /*c3cf0*/  LDL.LU R14, [R1+0xd8] ;  /* 0x0000d800010e7983 */ /* 0x000ea20000300800 */
[----:B------:R-:W-:Y:S01]  /*c3d00*/  IMAD.X R19, R27, 0x1, R5, P0 ;  /* 0x000000011b137824 */ /* 0x000fe200000e0605 */
[----:B0-----:R-:W-:Y:S01]  /*c3d10*/  IADD3 R22, P1, PT, R31, R4, RZ ;  /* 0x000000041f167210 */ /* 0x001fe20007f3e0ff */
[----:B------:R-:W-:Y:S01]  /*c3d20*/  IMAD.X R17, R27, 0x1, R7, P3 ;  /* 0x000000011b117824 */ /* 0x000fe200018e0607 */
[----:B------:R-:W-:Y:S02]  /*c3d30*/  SHF.R.S32.HI R27, RZ, 0x1f, R31 ;  /* 0x0000001fff1b7819 */ /* 0x000fe4000001141f */
[----:B------:R0:W-:Y:S03]  /*c3d40*/  STL.64 [R1+0xcb0], R18 ;  /* 0x000cb01201007387 */ /* 0x0001e60000100a00 */
[----:B------:R-:W-:Y:S01]  /*c3d50*/  IMAD.X R23, R27, 0x1, R5, P1 ;  /* 0x000000011b177824 */ /* 0x000fe200008e0605 */
[----:B------:R4:W-:Y:S01]  /*c3d60*/  STL.64 [R1+0xca8], R16 ;  /* 0x000ca81001007387 */ /* 0x0009e20000100a00 */
[----:B0-----:R-:W-:Y:S01]  /*c3d70*/  IADD3 R18, P3, PT, R31, R6, RZ ;  /* 0x000000061f127210 */ /* 0x001fe20007f7e0ff */
[----:B------:R-:W-:-:S02]  /*c3d80*/  VIADD R29, R24, UR24 ;  /* 0x00000018181d7c36 */ /* 0x000fc40008000000 */
[----:B------:R-:W-:Y:S01]  /*c3d90*/  STL.64 [R1+0xca0], R22 ;  /* 0x000ca01601007387 */ /* 0x000fe20000100a00 */
[----:B------:R-:W0:Y:S01]  /*c3da0*/  LDCU UR24, c[0x0][0x39c] ;  /* 0x00007380ff1877ac */ /* 0x000e220008000800 */
[----:B------:R-:W-:-:S05]  /*c3db0*/  IMAD.X R19, R27, 0x1, R7, P3 ;  /* 0x000000011b137824 */ /* 0x000fca00018e0607 */
[----:B------:R0:W-:Y:S01]  /*c3dc0*/  STL.64 [R1+0xc98], R18 ;  /* 0x000c981201007387 */ /* 0x0001e20000100a00 */
[----:B--2---:R-:W-:Y:S02]  /*c3dd0*/  SHF.R.S32.HI R31, RZ, 0x1f, R14 ;  /* 0x0000001fff1f7819 */ /* 0x004fe4000001140e */
[C---:B----4-:R-:W-:Y:S02]  /*c3de0*/  IADD3 R16, P0, PT, R14.reuse, R4, RZ ;  /* 0x000000040e107210 */ /* 0x050fe40007f1e0ff */
[----:B------:R-:W-:Y:S02]  /*c3df0*/  IADD3 R24, P1, PT, R14, R6, RZ ;  /* 0x000000060e187210 */ /* 0x000fe40007f3e0ff */
[----:B------:R-:W2:Y:S01]  /*c3e00*/  LDL.LU R14, [R1+0xd4] ;  /* 0x0000d400010e7983 */ /* 0x000ea20000300800 */
[----:B------:R-:W-:-:S03]  /*c3e10*/  IMAD.X R17, R31, 0x1, R5, P0 ;  /* 0x000000011f117824 */ /* 0x000fc600000e0605 */
[----:B0-----:R-:W4:Y:S04]  /*c3e20*/  LDL.LU R18, [R1+0xc8] ;  /* 0x0000c80001127983 */ /* 0x001f280000300800 */
[----:B------:R0:W-:Y:S01]  /*c3e30*/  STL.64 [R1+0xc90], R16 ;  /* 0x000c901001007387 */ /* 0x0001e20000100a00 */
[----:B------:R-:W-:Y:S02]  /*c3e40*/  VIADD R28, R29, UR74 ;  /* 0x0000004a1d1c7c36 */ /* 0x000fe40008000000 */
[----:B------:R-:W-:-:S03]  /*c3e50*/  IMAD.X R25, R31, 0x1, R7, P1 ;  /* 0x000000011f197824 */ /* 0x000fc600008e0607 */
[----:B------:R-:W-:Y:S04]  /*c3e60*/  STL.64 [R1+0x44e0], R28 ;  /* 0x0044e01c01007387 */ /* 0x000fe80000100a00 */
[----:B------:R-:W-:Y:S01]  /*c3e70*/  STL.64 [R1+0xc88], R24 ;  /* 0x000c881801007387 */ /* 0x000fe20000100a00 */
[----:B--2---:R-:W-:Y:S02]  /*c3e80*/  SHF.R.S32.HI R30, RZ, 0x1f, R14 ;  /* 0x0000001fff1e7819 */ /* 0x004fe4000001140e */
[----:B0-----:R-:W-:-:S05]  /*c3e90*/  IADD3 R16, P3, PT, R14, R6, RZ ;  /* 0x000000060e107210 */ /* 0x001fca0007f7e0ff */
[----:B------:R-:W-:-:S05]  /*c3ea0*/  IMAD.X R17, R30, 0x1, R7, P3 ;  /* 0x000000011e117824 */ /* 0x000fca00018e0607 */
[----:B------:R0:W-:Y:S04]  /*c3eb0*/  STL.64 [R1+0xc78], R16 ;  /* 0x000c781001007387 */ /* 0x0001e80000100a00 */
[----:B0-----:R-:W2:Y:S01]  /*c3ec0*/  LDL.LU R16, [R1+0xd0] ;  /* 0x0000d00001107983 */ /* 0x001ea20000300800 */
[----:B------:R-:W-:Y:S01]  /*c3ed0*/  IADD3 R22, P0, PT, R14, R4, RZ ;  /* 0x000000040e167210 */ /* 0x000fe20007f1e0ff */
[----:B------:R-:W-:Y:S02]  /*c3ee0*/  IMAD.MOV.U32 R14, RZ, RZ, R12 ;  /* 0x000000ffff0e7224 */ /* 0x000fe400078e000c */
[----:B------:R-:W-:Y:S02]  /*c3ef0*/  IMAD.MOV.U32 R12, RZ, RZ, R32 ;  /* 0x000000ffff0c7224 */ /* 0x000fe400078e0020 */
[----:B------:R-:W-:-:S02]  /*c3f00*/  IMAD.X R23, R30, 0x1, R5, P0 ;  /* 0x000000011e177824 */ /* 0x000fc400000e0605 */
[----:B------:R-:W-:Y:S02]  /*c3f10*/  IMAD.MOV.U32 R17, RZ, RZ, R15 ;  /* 0x000000ffff117224 */ /* 0x000fe400078e000f */
[----:B------:R-:W-:Y:S02]  /*c3f20*/  IMAD.MOV.U32 R15, RZ, RZ, R13 ;  /* 0x000000ffff0f7224 */ /* 0x000fe400078e000d */
[----:B------:R-:W-:Y:S02]  /*c3f30*/  IMAD.MOV.U32 R13, RZ, RZ, R9 ;  /* 0x000000ffff0d7224 */ /* 0x000fe400078e0009 */
[----:B------:R-:W-:Y:S01]  /*c3f40*/  IMAD.MOV.U32 R9, RZ, RZ, R33 ;  /* 0x000000ffff097224 */ /* 0x000fe200078e0021 */
[----:B------:R-:W-:Y:S01]  /*c3f50*/  STL.64 [R1+0xc80], R22 ;  /* 0x000c801601007387 */ /* 0x000fe20000100a00 */
[----:B--2---:R-:W-:Y:S02]  /*c3f60*/  SHF.R.S32.HI R30, RZ, 0x1f, R16 ;  /* 0x0000001fff1e7819 */ /* 0x004fe40000011410 */
[----:B------:R-:W-:-:S05]  /*c3f70*/  IADD3 R32, P1, PT, R16, R4, RZ ;  /* 0x0000000410207210 */ /* 0x000fca0007f3e0ff */
[----:B------:R-:W-:-:S05]  /*c3f80*/  IMAD.X R33, R30, 0x1, R5, P1 ;  /* 0x000000011e217824 */ /* 0x000fca00008e0605 */
[----:B------:R0:W-:Y:S04]  /*c3f90*/  STL.64 [R1+0xc70], R32 ;  /* 0x000c702001007387 */ /* 0x0001e80000100a00 */
[----:B0-----:R-:W2:Y:S01]  /*c3fa0*/  LDL.LU.64 R32, [R1+0x45c8] ;  /* 0x0045c80001207983 */ /* 0x001ea20000300a00 */
[----:B------:R-:W-:Y:S02]  /*c3fb0*/  IADD3 R24, P3, PT, R16, R6, RZ ;  /* 0x0000000610187210 */ /* 0x000fe40007f7e0ff */
[----:B---3--:R-:W-:Y:S02]  /*c3fc0*/  SHF.R.S32.HI R31, RZ, 0x1f, R35 ;  /* 0x0000001fff1f7819 */ /* 0x008fe40000011423 */
[----:B------:R-:W-:Y:S01]  /*c3fd0*/  IADD3 R22, P0, PT, R35, R4, RZ ;  /* 0x0000000423167210 */ /* 0x000fe20007f1e0ff */
[----:B------:R-:W-:-:S02]  /*c3fe0*/  IMAD.X R25, R30, 0x1, R7, P3 ;  /* 0x000000011e197824 */ /* 0x000fc400018e0607 */
[----:B------:R-:W-:Y:S02]  /*c3ff0*/  IMAD.MOV.U32 R19, RZ, RZ, R17 ;  /* 0x000000ffff137224 */ /* 0x000fe400078e0011 */
[----:B------:R-:W-:Y:S01]  /*c4000*/  IMAD.MOV.U32 R17, RZ, RZ, R34 ;  /* 0x000000ffff117224 */ /* 0x000fe200078e0022 */
[----:B------:R-:W-:Y:S01]  /*c4010*/  IADD3 R34, P1, PT, R35, R6, RZ ;  /* 0x0000000623227210 */ /* 0x000fe20007f3e0ff */
[C---:B------:R-:W-:Y:S01]  /*c4020*/  IMAD.X R23, R31.reuse, 0x1, R5, P0 ;  /* 0x000000011f177824 */ /* 0x040fe200000e0605 */
[----:B------:R-:W-:Y:S01]  /*c4030*/  STL.64 [R1+0xc68], R24 ;  /* 0x000c681801007387 */ /* 0x000fe20000100a00 */
[----:B------:R-:W-:Y:S01]  /*c4040*/  VIADD R27, R28, UR75 ;  /* 0x0000004b1c1b7c36 */ /* 0x000fe20008000000 */
[----:B------:R-:W0:Y:S01]  /*c4050*/  LDCU.64 UR74, c[0x0][0x398] ;  /* 0x00007300ff4a77ac */ /* 0x000e220008000a00 */
[----:B------:R-:W-:Y:S01]  /*c4060*/  IMAD.X R35, R31, 0x1, R7, P1 ;  /* 0x000000011f237824 */ /* 0x000fe200008e0607 */
[----:B------:R-:W3:Y:S04]  /*c4070*/  LDL.LU R16, [R1+0xc0] ;  /* 0x0000c00001107983 */ /* 0x000ee80000300800 */
[----:B------:R-:W-:Y:S04]  /*c4080*/  STL.64 [R1+0xc60], R22 ;  /* 0x000c601601007387 */ /* 0x000fe80000100a00 */
[----:B------:R-:W-:Y:S04]  /*c4090*/  STL.64 [R1+0x4518], R26 ;  /* 0x0045181a01007387 */ /* 0x000fe80000100a00 */
[----:B------:R0:W-:Y:S04]  /*c40a0*/  STL.64 [R1+0xc58], R34 ;  /* 0x000c582201007387 */ /* 0x0001e80000100a00 */
[----:B0-----:R-:W3:Y:S01]  /*c40b0*/  LDL.LU.64 R34, [R1+0x45c0] ;  /* 0x0045c00001227983 */ /* 0x001ee20000300a00 */
[----:B--2---:R-:W-:-:S02]  /*c40c0*/  SHF.R.S32.HI R30, RZ, 0x1f, R32 ;  /* 0x0000001fff1e7819 */ /* 0x004fc40000011420 */
[C---:B------:R-:W-:Y:S02]  /*c40d0*/  IADD3 R24, P0, PT, R32.reuse, R4, RZ ;  /* 0x0000000420187210 */ /* 0x040fe40007f1e0ff */
[----:B------:R-:W-:-:S03]  /*c40e0*/  IADD3 R22, P3, PT, R32, R6, RZ ;  /* 0x0000000620167210 */ /* 0x000fc60007f7e0ff */
[C---:B------:R-:W-:Y:S01]  /*c40f0*/  IMAD.X R25, R30.reuse, 0x1, R5, P0 ;  /* 0x000000011e197824 */ /* 0x040fe200000e0605 */
[----:B------:R-:W-:Y:S01]  /*c4100*/  IADD3 R26, P1, PT, R33, R4, RZ ;  /* 0x00000004211a7210 */ /* 0x000fe20007f3e0ff */
[----:B------:R-:W-:Y:S01]  /*c4110*/  IMAD.X R23, R30, 0x1, R7, P3 ;  /* 0x000000011e177824 */ /* 0x000fe200018e0607 */
[----:B------:R-:W-:Y:S02]  /*c4120*/  SHF.R.S32.HI R30, RZ, 0x1f, R33 ;  /* 0x0000001fff1e7819 */ /* 0x000fe40000011421 */
[----:B------:R0:W-:Y:S01]  /*c4130*/  STL.64 [R1+0xc50], R24 ;  /* 0x000c501801007387 */ /* 0x0001e20000100a00 */
[----:B------:R-:W-:Y:S02]  /*c4140*/  VIADD R32, R27, UR73 ;  /* 0x000000491b207c36 */ /* 0x000fe40008000000 */
[----:B------:R-:W-:Y:S01]  /*c4150*/  IMAD.X R27, R30, 0x1, R5, P1 ;  /* 0x000000011e1b7824 */ /* 0x000fe200008e0605 */
[----:B------:R2:W-:Y:S01]  /*c4160*/  STL.64 [R1+0xb28], R22 ;  /* 0x000b281601007387 */ /* 0x0005e20000100a00 */
[----:B0-----:R-:W-:-:S03]  /*c4170*/  IADD3 R24, P3, PT, R33, R6, RZ ;  /* 0x0000000621187210 */ /* 0x001fc60007f7e0ff */
[----:B------:R0:W-:Y:S02]  /*c4180*/  STL.64 [R1+0xb20], R26 ;  /* 0x000b201a01007387 */ /* 0x0001e40000100a00 */
[----:B------:R-:W-:Y:S01]  /*c4190*/  IMAD.X R25, R30, 0x1, R7, P3 ;  /* 0x000000011e197824 */ /* 0x000fe200018e0607 */
[----:B----4-:R-:W-:Y:S02]  /*c41a0*/  SHF.R.S32.HI R33, RZ, 0x1f, R18 ;  /* 0x0000001fff217819 */ /* 0x010fe40000011412 */
[C---:B--2---:R-:W-:Y:S02]  /*c41b0*/  IADD3 R22, P0, PT, R18.reuse, R4, RZ ;  /* 0x0000000412167210 */ /* 0x044fe40007f1e0ff */
[----:B------:R-:W-:Y:S01]  /*c41c0*/  STL.64 [R1+0xb18], R24 ;  /* 0x000b181801007387 */ /* 0x000fe20000100a00 */
[----:B0-----:R-:W-:-:S03]  /*c41d0*/  IADD3 R26, P1, PT, R18, R6, RZ ;  /* 0x00000006121a7210 */ /* 0x001fc60007f3e0ff */
[----:B------:R-:W2:Y:S01]  /*c41e0*/  LDL.LU R18, [R1+0xc4] ;  /* 0x0000c40001127983 */ /* 0x000ea20000300800 */
[----:B------:R-:W-:-:S05]  /*c41f0*/  IMAD.X R23, R33, 0x1, R5, P0 ;  /* 0x0000000121177824 */ /* 0x000fca00000e0605 */
[----:B------:R-:W-:Y:S01]  /*c4200*/  STL.64 [R1+0xb10], R22 ;  /* 0x000b101601007387 */ /* 0x000fe20000100a00 */
[----:B------:R-:W-:-:S05]  /*c4210*/  IMAD.X R27, R33, 0x1, R7, P1 ;  /* 0x00000001211b7824 */ /* 0x000fca00008e0607 */
[----:B------:R3:W-:Y:S02]  /*c4220*/  STL.64 [R1+0xb08], R26 ;  /* 0x000b081a01007387 */ /* 0x0007e40000100a00 */
[----:B---3--:R-:W-:Y:S02]  /*c4230*/  IADD3 R26, P1, PT, R34, R4, RZ ;  /* 0x00000004221a7210 */ /* 0x008fe40007f3e0ff */
[----:B--2---:R-:W-:Y:S02]  /*c4240*/  SHF.R.S32.HI R30, RZ, 0x1f, R18 ;  /* 0x0000001fff1e7819 */ /* 0x004fe40000011412 */
[C---:B------:R-:W-:Y:S02]  /*c4250*/  IADD3 R22, P3, PT, R18.reuse, R6, RZ ;  /* 0x0000000612167210 */ /* 0x040fe40007f7e0ff */
[----:B------:R-:W-:-:S03]  /*c4260*/  IADD3 R24, P0, PT, R18, R4, RZ ;  /* 0x0000000412187210 */ /* 0x000fc60007f1e0ff */
[C---:B------:R-:W-:Y:S02]  /*c4270*/  IMAD.X R23, R30.reuse, 0x1, R7, P3 ;  /* 0x000000011e177824 */ /* 0x040fe400018e0607 */
[--C-:B------:R-:W-:Y:S01]  /*c4280*/  IMAD.X R25, R30, 0x1, R5.reuse, P0 ;  /* 0x000000011e197824 */ /* 0x100fe200000e0605 */
[----:B------:R-:W-:Y:S02]  /*c4290*/  SHF.R.S32.HI R30, RZ, 0x1f, R34 ;  /* 0x0000001fff1e7819 */ /* 0x000fe40000011422 */
[----:B------:R-:W-:Y:S04]  /*c42a0*/  STL.64 [R1+0xaf8], R22 ;  /* 0x000af81601007387 */ /* 0x000fe80000100a00 */
[----:B------:R0:W-:Y:S01]  /*c42b0*/  STL.64 [R1+0xb00], R24 ;  /* 0x000b001801007387 */ /* 0x0001e20000100a00 */
[----:B------:R-:W-:Y:S01]  /*c42c0*/  IMAD.X R27, R30, 0x1, R5, P1 ;  /* 0x000000011e1b7824 */ /* 0x000fe200008e0605 */
[----:B------:R-:W-:-:S02]  /*c42d0*/  IADD3 R18, P0, PT, R16, R4, RZ ;  /* 0x0000000410127210 */ /* 0x000fc40007f1e0ff */
[----:B0-----:R-:W-:Y:S02]  /*c42e0*/  IADD3 R24, P3, PT, R34, R6, RZ ;  /* 0x0000000622187210 */ /* 0x001fe40007f7e0ff */
[----:B------:R0:W-:Y:S03]  /*c42f0*/  STL.64 [R1+0xaf0], R26 ;  /* 0x000af01a01007387 */ /* 0x0001e60000100a00 */
[----:B------:R-:W-:Y:S01]  /*c4300*/  IMAD.X R25, R30, 0x1, R7, P3 ;  /* 0x000000011e197824 */ /* 0x000fe200018e0607 */
[----:B------:R-:W-:-:S04]  /*c4310*/  SHF.R.S32.HI R34, RZ, 0x1f, R16 ;  /* 0x0000001fff227819 */ /* 0x000fc80000011410 */
[----:B------:R-:W-:Y:S01]  /*c4320*/  STL.64 [R1+0xae8], R24 ;  /* 0x000ae81801007387 */ /* 0x000fe20000100a00 */
[----:B0-----:R-:W-:-:S03]  /*c4330*/  IADD3 R26, P1, PT, R16, R6, RZ ;  /* 0x00000006101a7210 */ /* 0x001fc60007f3e0ff */
[----:B------:R-:W2:Y:S01]  /*c4340*/  LDL.LU R16, [R1+0xbc] ;  /* 0x0000bc0001107983 */ /* 0x000ea20000300800 */
[----:B------:R-:W-:Y:S02]  /*c4350*/  IMAD.MOV.U32 R22, RZ, RZ, R19 ;  /* 0x000000ffff167224 */ /* 0x000fe400078e0013 */
[----:B------:R-:W-:-:S05]  /*c4360*/  IMAD.X R19, R34, 0x1, R5, P0 ;  /* 0x0000000122137824 */ /* 0x000fca00000e0605 */
[----:B------:R0:W-:Y:S01]  /*c4370*/  STL.64 [R1+0xae0], R18 ;  /* 0x000ae01201007387 */ /* 0x0001e20000100a00 */
[----:B------:R-:W-:-:S05]  /*c4380*/  IMAD.X R27, R34, 0x1, R7, P1 ;  /* 0x00000001221b7824 */ /* 0x000fca00008e0607 */
[----:B------:R-:W-:Y:S01]  /*c4390*/  STL.64 [R1+0xad8], R26 ;  /* 0x000ad81a01007387 */ /* 0x000fe20000100a00 */
[----:B--2---:R-:W-:Y:S02]  /*c43a0*/  SHF.R.S32.HI R33, RZ, 0x1f, R16 ;  /* 0x0000001fff217819 */ /* 0x004fe40000011410 */
[----:B0-----:R-:W-:-:S05]  /*c43b0*/  IADD3 R18, P3, PT, R16, R6, RZ ;  /* 0x0000000610127210 */ /* 0x001fca0007f7e0ff */
[----:B------:R-:W-:-:S05]  /*c43c0*/  IMAD.X R19, R33, 0x1, R7, P3 ;  /* 0x0000000121137824 */ /* 0x000fca00018e0607 */
[----:B------:R0:W-:Y:S04]  /*c43d0*/  STL.64 [R1+0xac8], R18 ;  /* 0x000ac81201007387 */ /* 0x0001e80000100a00 */
[----:B0-----:R-:W2:Y:S01]  /*c43e0*/  LDL.LU R18, [R1+0xb8] ;  /* 0x0000b80001127983 */ /* 0x001ea20000300800 */
[----:B------:R-:W-:Y:S01]  /*c43f0*/  IMAD.MOV.U32 R24, RZ, RZ, R22 ;  /* 0x000000ffff187224 */ /* 0x000fe200078e0016 */
[----:B------:R-:W-:Y:S01]  /*c4400*/  IADD3 R22, P0, PT, R16, R4, RZ ;  /* 0x0000000410167210 */ /* 0x000fe20007f1e0ff */
[----:B------:R-:W-:Y:S02]  /*c4410*/  IMAD.MOV.U32 R19, RZ, RZ, R17 ;  /* 0x000000ffff137224 */ /* 0x000fe400078e0011 */
[----:B------:R-:W-:Y:S02]  /*c4420*/  IMAD.MOV.U32 R17, RZ, RZ, R15 ;  /* 0x000000ffff117224 */ /* 0x000fe400078e000f */
[----:B------:R-:W-:-:S02]  /*c4430*/  IMAD.X R23, R33, 0x1, R5, P0 ;  /* 0x0000000121177824 */ /* 0x000fc400000e0605 */
[----:B------:R-:W-:Y:S02]  /*c4440*/  IMAD.MOV.U32 R15, RZ, RZ, R36 ;  /* 0x000000ffff0f7224 */ /* 0x000fe400078e0024 */
[----:B------:R-:W-:Y:S02]  /*c4450*/  IMAD.MOV.U32 R16, RZ, RZ, R14 ;  /* 0x000000ffff107224 */ /* 0x000fe400078e000e */
[----:B------:R-:W-:Y:S01]  /*c4460*/  IMAD.MOV.U32 R14, RZ, RZ, R37 ;  /* 0x000000ffff0e7224 */ /* 0x000fe200078e0025 */
[----:B------:R0:W-:Y:S01]  /*c4470*/  STL.64 [R1+0xad0], R22 ;  /* 0x000ad01601007387 */ /* 0x0001e20000100a00 */
[----:B------:R-:W-:Y:S01]  /*c4480*/  SHF.R.S32.HI R34, RZ, 0x1f, R39 ;  /* 0x0000001fff227819 */ /* 0x000fe20000011427 */
[----:B------:R-:W-:-:S04]  /*c4490*/  VIADD R31, R32, UR77 ;  /* 0x0000004d201f7c36 */ /* 0x000fc80008000000 */
[----:B------:R-:W-:Y:S01]  /*c44a0*/  VIADD R30, R31, UR76 ;  /* 0x0000004c1f1e7c36 */ /* 0x000fe20008000000 */
[----:B------:R-:W3:Y:S01]  /*c44b0*/  LDCU.64 UR76, c[0x0][0x398] ;  /* 0x00007300ff4c77ac */ /* 0x000ee20008000a00 */
[----:B0-----:R-:W-:-:S05]  /*c44c0*/  IADD3 R22, P0, PT, R39, R4, RZ ;  /* 0x0000000427167210 */ /* 0x001fca0007f1e0ff */
[----:B------:R-:W-:Y:S01]  /*c44d0*/  IMAD.X R23, R34, 0x1, R5, P0 ;  /* 0x0000000122177824 */ /* 0x000fe200000e0605 */
[----:B--2---:R-:W-:Y:S02]  /*c44e0*/  SHF.R.S32.HI R33, RZ, 0x1f, R18 ;  /* 0x0000001fff217819 */ /* 0x004fe40000011412 */
[----:B------:R-:W-:-:S05]  /*c44f0*/  IADD3 R36, P1, PT, R18, R4, RZ ;  /* 0x0000000412247210 */ /* 0x000fca0007f3e0ff */
[----:B------:R-:W-:-:S05]  /*c4500*/  IMAD.X R37, R33, 0x1, R5, P1 ;  /* 0x0000000121257824 */ /* 0x000fca00008e0605 */
[----:B------:R0:W-:Y:S04]  /*c4510*/  STL.64 [R1+0xac0], R36 ;  /* 0x000ac02401007387 */ /* 0x0001e80000100a00 */
[----:B0-----:R-:W2:Y:S01]  /*c4520*/  LDL.LU.64 R36, [R1+0x45b8] ;  /* 0x0045b80001247983 */ /* 0x001ea20000300a00 */
[-C--:B------:R-:W-:Y:S01]  /*c4530*/  IADD3 R26, P3, PT, R18, R6.reuse, RZ ;  /* 0x00000006121a7210 */ /* 0x080fe20007f7e0ff */
[----:B------:R-:W-:Y:S01]  /*c4540*/  IMAD.MOV.U32 R18, RZ, RZ, R38 ;  /* 0x000000ffff127224 */ /* 0x000fe200078e0026 */
[----:B------:R-:W-:-:S03]  /*c4550*/  IADD3 R38, P1, PT, R39, R6, RZ ;  /* 0x0000000627267210 */ /* 0x000fc60007f3e0ff */
[--C-:B------:R-:W-:Y:S02]  /*c4560*/  IMAD.X R27, R33, 0x1, R7.reuse, P3 ;  /* 0x00000001211b7824 */ /* 0x100fe400018e0607 */
[----:B------:R-:W-:-:S03]  /*c4570*/  IMAD.X R39, R34, 0x1, R7, P1 ;  /* 0x0000000122277824 */ /* 0x000fc600008e0607 */
[----:B------:R-:W-:Y:S04]  /*c4580*/  STL.64 [R1+0xab8], R26 ;  /* 0x000ab81a01007387 */ /* 0x000fe80000100a00 */
[----:B------:R-:W-:Y:S04]  /*c4590*/  STL.64 [R1+0xab0], R22 ;  /* 0x000ab01601007387 */ /* 0x000fe80000100a00 */
[----:B------:R-:W-:Y:S04]  /*c45a0*/  STL.64 [R1+0x44c8], R30 ;  /* 0x0044c81e01007387 */ /* 0x000fe80000100a00 */
[----:B------:R-:W-:Y:S04]  /*c45b0*/  STL [R1+0x44d0], R31 ;  /* 0x0044d01f01007387 */ /* 0x000fe80000100800 */
[----:B------:R0:W-:Y:S04]  /*c45c0*/  STL.64 [R1+0xaa8], R38 ;  /* 0x000aa82601007387 */ /* 0x0001e80000100a00 */
[----:B0-----:R-:W4:Y:S01]  /*c45d0*/  LDL.LU.64 R38, [R1+0x45b0] ;  /* 0x0045b00001267983 */ /* 0x001f220000300a00 */
[----:B------:R-:W-:-:S02]  /*c45e0*/  IMAD.MOV.U32 R25, RZ, RZ, R18 ;  /* 0x000000ffff197224 */ /* 0x000fc400078e0012 */
[----:B------:R-:W-:Y:S02]  /*c45f0*/  IMAD.MOV.U32 R18, RZ, RZ, R19 ;  /* 0x000000ffff127224 */ /* 0x000fe400078e0013 */
[----:B------:R-:W-:Y:S01]  /*c4600*/  IMAD.MOV.U32 R19, RZ, RZ, R16 ;  /* 0x000000ffff137224 */ /* 0x000fe200078e0010 */
[----:B------:R-:W-:Y:S01]  /*c4610*/  SHF.R.S32.HI R34, RZ, 0x1f, R24 ;  /* 0x0000001fff227819 */ /* 0x000fe20000011418 */
[----:B------:R-:W-:Y:S02]  /*c4620*/  IMAD.MOV.U32 R16, RZ, RZ, R15 ;  /* 0x000000ffff107224 */ /* 0x000fe400078e000f */
[----:B------:R-:W-:Y:S02]  /*c4630*/  IMAD.MOV.U32 R15, RZ, RZ, R12 ;  /* 0x000000ffff0f7224 */ /* 0x000fe400078e000c */
[----:B------:R-:W-:Y:S02]  /*c4640*/  IMAD.MOV.U32 R12, RZ, RZ, R57 ;  /* 0x000000ffff0c7224 */ /* 0x000fe400078e0039 */
[----:B------:R-:W-:Y:S01]  /*c4650*/  IMAD.MOV.U32 R57, RZ, RZ, R54 ;  /* 0x000000ffff397224 */ /* 0x000fe200078e0036 */
[----:B--2---:R-:W-:-:S02]  /*c4660*/  SHF.R.S32.HI R33, RZ, 0x1f, R36 ;  /* 0x0000001fff217819 */ /* 0x004fc40000011424 */
[C---:B------:R-:W-:Y:S02]  /*c4670*/  IADD3 R26, P0, PT, R36.reuse, R4, RZ ;  /* 0x00000004241a7210 */ /* 0x040fe40007f1e0ff */
[----:B------:R-:W-:-:S03]  /*c4680*/  IADD3 R22, P3, PT, R36, R6, RZ ;  /* 0x0000000624167210 */ /* 0x000fc60007f7e0ff */
[C---:B------:R-:W-:Y:S02]  /*c4690*/  IMAD.X R27, R33.reuse, 0x1, R5, P0 ;  /* 0x00000001211b7824 */ /* 0x040fe400000e0605 */
[----:B------:R-:W-:Y:S01]  /*c46a0*/  IMAD.X R23, R33, 0x1, R7, P3 ;  /* 0x0000000121177824 */ /* 0x000fe200018e0607 */
[----:B------:R-:W-:Y:S01]  /*c46b0*/  SHF.R.S32.HI R33, RZ, 0x1f, R18 ;  /* 0x0000001fff217819 */ /* 0x000fe20000011412 */
[----:B------:R-:W-:Y:S01]  /*c46c0*/  VIADD R36, R30, UR72 ;  /* 0x000000481e247c36 */ /* 0x000fe20008000000 */
[----:B------:R-:W-:Y:S01]  /*c46d0*/  IADD3 R30, P1, PT, R18, R4, RZ ;  /* 0x00000004121e7210 */ /* 0x000fe20007f3e0ff */
[----:B------:R0:W-:Y:S01]  /*c46e0*/  STL.64 [R1+0xaa0], R26 ;  /* 0x000aa01a01007387 */ /* 0x0001e20000100a00 */
[----:B------:R-:W2:Y:S03]  /*c46f0*/  LDCU.64 UR72, c[0x0][0x398] ;  /* 0x00007300ff4877ac */ /* 0x000ea60008000a00 */
[----:B------:R1:W-:Y:S01]  /*c4700*/  STL.64 [R1+0xa98], R22 ;  /* 0x000a981601007387 */ /* 0x0003e20000100a00 */
[----:B------:R-:W-:-:S03]  /*c4710*/  IMAD.X R31, R33, 0x1, R5, P1 ;  /* 0x00000001211f7824 */ /* 0x000fc600008e0605 */
[----:B------:R-:W2:Y:S01]  /*c4720*/  LDL.LU R54, [R1+0xe54] ;  /* 0x000e540001367983 */ /* 0x000ea20000300800 */
[----:B0-----:R-:W-:Y:S01]  /*c4730*/  IADD3 R26, P3, PT, R18, R6, RZ ;  /* 0x00000006121a7210 */ /* 0x001fe20007f7e0ff */
[----:B------:R-:W-:Y:S01]  /*c4740*/  IMAD.MOV.U32 R18, RZ, RZ, R19 ;  /* 0x000000ffff127224 */ /* 0x000fe200078e0013 */
[----:B-1----:R-:W-:Y:S01]  /*c4750*/  IADD3 R22, P0, PT, R24, R4, RZ ;  /* 0x0000000418167210 */ /* 0x002fe20007f1e0ff */
[----:B------:R-:W-:Y:S02]  /*c4760*/  IMAD.MOV.U32 R19, RZ, RZ, R16 ;  /* 0x000000ffff137224 */ /* 0x000fe400078e0010 */
[----:B------:R-:W-:Y:S02]  /*c4770*/  IMAD.MOV.U32 R16, RZ, RZ, R15 ;  /* 0x000000ffff107224 */ /* 0x000fe400078e000f */
[----:B------:R-:W-:Y:S02]  /*c4780*/  IMAD.X R27, R33, 0x1, R7, P3 ;  /* 0x00000001211b7824 */ /* 0x000fe400018e0607 */
[----:B------:R-:W-:-:S02]  /*c4790*/  IMAD.MOV.U32 R15, RZ, RZ, R58 ;  /* 0x000000ffff0f7224 */ /* 0x000fc400078e003a */
[----:B------:R-:W-:Y:S01]  /*c47a0*/  IMAD.X R23, R34, 0x1, R5, P0 ;  /* 0x0000000122177824 */ /* 0x000fe200000e0605 */
[----:B------:R0:W-:Y:S01]  /*c47b0*/  STL.64 [R1+0xa90], R30 ;  /* 0x000a901e01007387 */ /* 0x0001e20000100a00 */
[----:B------:R-:W-:Y:S02]  /*c47c0*/  IMAD.MOV.U32 R58, RZ, RZ, R59 ;  /* 0x000000ffff3a7224 */ /* 0x000fe400078e003b */
[----:B------:R-:W-:Y:S02]  /*c47d0*/  IMAD.MOV.U32 R59, RZ, RZ, R51 ;  /* 0x000000ffff3b7224 */ /* 0x000fe400078e0033 */
[----:B------:R-:W2:Y:S01]  /*c47e0*/  LDL.LU R51, [R1+0x13f4] ;  /* 0x0013f40001337983 */ /* 0x000ea20000300800 */
[----:B------:R-:W-:-:S03]  /*c47f0*/  SHF.R.S32.HI R33, RZ, 0x1f, R35 ;  /* 0x0000001fff217819 */ /* 0x000fc60000011423 */
[----:B------:R1:W-:Y:S01]  /*c4800*/  STL.64 [R1+0xa88], R26 ;  /* 0x000a881a01007387 */ /* 0x0003e20000100a00 */
[----:B0-----:R-:W-:-:S03]  /*c4810*/  IADD3 R30, P1, PT, R24, R6, RZ ;  /* 0x00000006181e7210 */ /* 0x001fc60007f3e0ff */
[----:B------:R0:W-:Y:S02]  /*c4820*/  STL.64 [R1+0xa80], R22 ;  /* 0x000a801601007387 */ /* 0x0001e40000100a00 */
[----:B------:R-:W-:Y:S01]  /*c4830*/  IMAD.X R31, R34, 0x1, R7, P1 ;  /* 0x00000001221f7824 */ /* 0x000fe200008e0607 */
[C---:B-1----:R-:W-:Y:S02]  /*c4840*/  IADD3 R26, P0, PT, R35.reuse, R4, RZ ;  /* 0x00000004231a7210 */ /* 0x042fe40007f1e0ff */
[----:B0-----:R-:W-:-:S03]  /*c4850*/  IADD3 R22, P3, PT, R35, R6, RZ ;  /* 0x0000000623167210 */ /* 0x001fc60007f7e0ff */
[C---:B------:R-:W-:Y:S01]  /*c4860*/  IMAD.X R27, R33.reuse, 0x1, R5, P0 ;  /* 0x00000001211b7824 */ /* 0x040fe200000e0605 */
[----:B------:R0:W-:Y:S01]  /*c4870*/  STL.64 [R1+0xa78], R30 ;  /* 0x000a781e01007387 */ /* 0x0001e20000100a00 */
[----:B------:R-:W-:-:S03]  /*c4880*/  IMAD.X R23, R33, 0x1, R7, P3 ;  /* 0x0000000121177824 */ /* 0x000fc600018e0607 */
[----:B------:R1:W-:Y:S01]  /*c4890*/  STL.64 [R1+0xa70], R26 ;  /* 0x000a701a01007387 */ /* 0x0003e20000100a00 */
[----:B------:R-:W-:-:S03]  /*c48a0*/  SHF.R.S32.HI R33, RZ, 0x1f, R37 ;  /* 0x0000001fff217819 */ /* 0x000fc60000011425 */
[----:B------:R3:W-:Y:S01]  /*c48b0*/  STL.64 [R1+0xa68], R22 ;  /* 0x000a681601007387 */ /* 0x0007e20000100a00 */
[C---:B0-----:R-:W-:Y:S02]  /*c48c0*/  IADD3 R30, P1, PT, R37.reuse, R4, RZ ;  /* 0x00000004251e7210 */ /* 0x041fe40007f3e0ff */
[----:B-1----:R-:W-:Y:S02]  /*c48d0*/  IADD3 R26, P3, PT, R37, R6, RZ ;  /* 0x00000006251a7210 */ /* 0x002fe40007f7e0ff */
[----:B------:R-:W-:Y:S02]  /*c48e0*/  SHF.R.S32.HI R37, RZ, 0x1f, R25 ;  /* 0x0000001fff257819 */ /* 0x000fe40000011419 */
[----:B---3--:R-:W-:Y:S01]  /*c48f0*/  IADD3 R22, P0, PT, R25, R4, RZ ;  /* 0x0000000419167210 */ /* 0x008fe20007f1e0ff */
[C---:B------:R-:W-:Y:S02]  /*c4900*/  IMAD.X R31, R33.reuse, 0x1, R5, P1 ;  /* 0x00000001211f7824 */ /* 0x040fe400008e0605 */
[----:B------:R-:W-:-:S02]  /*c4910*/  IMAD.X R27, R33, 0x1, R7, P3 ;  /* 0x00000001211b7824 */ /* 0x000fc400018e0607 */
[----:B------:R-:W-:Y:S01]  /*c4920*/  IMAD.X R23, R37, 0x1, R5, P0 ;  /* 0x0000000125177824 */ /* 0x000fe200000e0605 */
[----:B------:R0:W-:Y:S04]  /*c4930*/  STL.64 [R1+0xa60], R30 ;  /* 0x000a601e01007387 */ /* 0x0001e80000100a00 */
[----:B------:R-:W-:Y:S04]  /*c4940*/  STL.64 [R1+0xa58], R26 ;  /* 0x000a581a01007387 */ /* 0x000fe80000100a00 */
[----:B------:R1:W-:Y:S01]  /*c4950*/  STL.64 [R1+0xa50], R22 ;  /* 0x000a501601007387 */ /* 0x0003e20000100a00 */
[----:B0-----:R-:W-:Y:S01]  /*c4960*/  IADD3 R30, P1, PT, R25, R6, RZ ;  /* 0x00000006191e7210 */ /* 0x001fe20007f3e0ff */
[----:B-1----:R-:W-:-:S02]  /*c4970*/  IMAD.MOV.U32 R23, RZ, RZ, R18 ;  /* 0x000000ffff177224 */ /* 0x002fc400078e0012 */
[----:B------:R-:W-:-:S03]  /*c4980*/  IMAD.MOV.U32 R22, RZ, RZ, R19 ;  /* 0x000000ffff167224 */ /* 0x000fc600078e0013 */
[----:B------:R-:W-:Y:S02]  /*c4990*/  SHF.R.S32.HI R33, RZ, 0x1f, R23 ;  /* 0x0000001fff217819 */ /* 0x000fe40000011417 */
[C---:B------:R-:W-:Y:S02]  /*c49a0*/  IADD3 R26, P0, PT, R23.reuse, R4, RZ ;  /* 0x00000004171a7210 */ /* 0x040fe40007f1e0ff */
[----:B------:R-:W-:Y:S01]  /*c49b0*/  IADD3 R24, P3, PT, R23, R6, RZ ;  /* 0x0000000617187210 */ /* 0x000fe20007f7e0ff */
[----:B------:R-:W-:Y:S02]  /*c49c0*/  IMAD.MOV.U32 R18, RZ, RZ, R16 ;  /* 0x000000ffff127224 */ /* 0x000fe400078e0010 */
[----:B------:R-:W-:Y:S02]  /*c49d0*/  IMAD.MOV.U32 R19, RZ, RZ, R10 ;  /* 0x000000ffff137224 */ /* 0x000fe400078e000a */
[----:B------:R-:W-:Y:S02]  /*c49e0*/  IMAD.X R31, R37, 0x1, R7, P1 ;  /* 0x00000001251f7824 */ /* 0x000fe400008e0607 */
[----:B------:R-:W-:-:S02]  /*c49f0*/  IMAD.MOV.U32 R16, RZ, RZ, R11 ;  /* 0x000000ffff107224 */ /* 0x000fc400078e000b */
[C---:B------:R-:W-:Y:S02]  /*c4a00*/  IMAD.X R27, R33.reuse, 0x1, R5, P0 ;  /* 0x00000001211b7824 */ /* 0x040fe400000e0605 */
[----:B------:R-:W-:Y:S02]  /*c4a10*/  IMAD.MOV.U32 R11, RZ, RZ, R8 ;  /* 0x000000ffff0b7224 */ /* 0x000fe400078e0008 */
[----:B------:R-:W-:Y:S01]  /*c4a20*/  IMAD.X R25, R33, 0x1, R7, P3 ;  /* 0x0000000121197824 */ /* 0x000fe200018e0607 */
[----:B------:R-:W3:Y:S01]  /*c4a30*/  LDL.LU R8, [R1+0x13f8] ;  /* 0x0013f80001087983 */ /* 0x000ee20000300800 */
[----:B------:R-:W-:Y:S02]  /*c4a40*/  IMAD.MOV.U32 R23, RZ, RZ, R22 ;  /* 0x000000ffff177224 */ /* 0x000fe400078e0016 */
[----:B----4-:R-:W-:Y:S02]  /*c4a50*/  IMAD.MOV.U32 R10, RZ, RZ, R38 ;  /* 0x000000ffff0a7224 */ /* 0x010fe400078e0026 */
[----:B------:R-:W-:Y:S01]  /*c4a60*/  IMAD.MOV.U32 R22, RZ, RZ, R18 ;  /* 0x000000ffff167224 */ /* 0x000fe200078e0012 */
[----:B------:R-:W4:Y:S01]  /*c4a70*/  LDL.LU R38, [R1+0x45a8] ;  /* 0x0045a80001267983 */ /* 0x000f220000300800 */
[----:B------:R-:W-:-:S02]  /*c4a80*/  IMAD.MOV.U32 R18, RZ, RZ, R19 ;  /* 0x000000ffff127224 */ /* 0x000fc400078e0013 */
[----:B------:R-:W-:Y:S01]  /*c4a90*/  IMAD.MOV.U32 R19, RZ, RZ, R16 ;  /* 0x000000ffff137224 */ /* 0x000fe200078e0010 */
[----:B------:R0:W-:Y:S01]  /*c4aa0*/  STL.64 [R1+0xa48], R30 ;  /* 0x000a481e01007387 */ /* 0x0001e20000100a00 */
[----:B------:R-:W-:Y:S02]  /*c4ab0*/  IMAD.MOV.U32 R16, RZ, RZ, R17 ;  /* 0x000000ffff107224 */ /* 0x000fe400078e0011 */
[----:B------:R-:W-:Y:S01]  /*c4ac0*/  IMAD.MOV.U32 R17, RZ, RZ, R39 ;  /* 0x000000ffff117224 */ /* 0x000fe200078e0027 */
[----:B------:R1:W-:Y:S04]  /*c4ad0*/  STL.64 [R1+0xa40], R26 ;  /* 0x000a401a01007387 */ /* 0x0003e80000100a00 */
[----:B------:R1:W-:Y:S04]  /*c4ae0*/  STL.64 [R1+0xa38], R24 ;  /* 0x000a381801007387 */ /* 0x0003e80000100a00 */
[----:B------:R-:W2:Y:S01]  /*c4af0*/  LDL.LU R39, [R1+0x45a4] ;  /* 0x0045a40001277983 */ /* 0x000ea20000300800 */
[----:B------:R-:W-:-:S02]  /*c4b00*/  SHF.R.S32.HI R33, RZ, 0x1f, R23 ;  /* 0x0000001fff217819 */ /* 0x000fc40000011417 */
[C---:B0-----:R-:W-:Y:S02]  /*c4b10*/  IADD3 R30, P1, PT, R23.reuse, R4, RZ ;  /* 0x00000004171e7210 */ /* 0x041fe40007f3e0ff */
[----:B-1----:R-:W-:Y:S02]  /*c4b20*/  IADD3 R26, P3, PT, R23, R6, RZ ;  /* 0x00000006171a7210 */ /* 0x002fe40007f7e0ff */
[----:B------:R-:W-:Y:S02]  /*c4b30*/  SHF.R.S32.HI R37, RZ, 0x1f, R61 ;  /* 0x0000001fff257819 */ /* 0x000fe4000001143d */
[----:B------:R-:W-:Y:S01]  /*c4b40*/  IADD3 R24, P0, PT, R61, R4, RZ ;  /* 0x000000043d187210 */ /* 0x000fe20007f1e0ff */
[C---:B------:R-:W-:Y:S02]  /*c4b50*/  IMAD.X R31, R33.reuse, 0x1, R5, P1 ;  /* 0x00000001211f7824 */ /* 0x040fe400008e0605 */
[----:B------:R-:W-:Y:S02]  /*c4b60*/  IMAD.X R27, R33, 0x1, R7, P3 ;  /* 0x00000001211b7824 */ /* 0x000fe400018e0607 */
[----:B------:R-:W-:-:S02]  /*c4b70*/  IMAD.MOV.U32 R23, RZ, RZ, R22 ;  /* 0x000000ffff177224 */ /* 0x000fc400078e0016 */
[----:B------:R-:W-:Y:S02]  /*c4b80*/  IMAD.X R25, R37, 0x1, R5, P0 ;  /* 0x0000000125197824 */ /* 0x000fe400000e0605 */
[----:B------:R-:W-:Y:S01]  /*c4b90*/  IMAD.MOV.U32 R22, RZ, RZ, R18 ;  /* 0x000000ffff167224 */ /* 0x000fe200078e0012 */
[----:B------:R-:W-:Y:S01]  /*c4ba0*/  STL.64 [R1+0xa30], R30 ;  /* 0x000a301e01007387 */ /* 0x000fe20000100a00 */
[----:B------:R-:W-:Y:S02]  /*c4bb0*/  IMAD.MOV.U32 R18, RZ, RZ, R19 ;  /* 0x000000ffff127224 */ /* 0x000fe400078e0013 */
[----:B------:R-:W-:Y:S01]  /*c4bc0*/  IMAD.MOV.U32 R19, RZ, RZ, R16 ;  /* 0x000000ffff137224 */ /* 0x000fe200078e0010 */
[----:B------:R-:W-:Y:S01]  /*c4bd0*/  STL.64 [R1+0xa28], R26 ;  /* 0x000a281a01007387 */ /* 0x000fe20000100a00 */
[----:B------:R-:W-:Y:S01]  /*c4be0*/  IMAD.MOV.U32 R16, RZ, RZ, R60 ;  /* 0x000000ffff107224 */ /* 0x000fe200078e003c */
[----:B------:R-:W-:Y:S01]  /*c4bf0*/  IADD3 R60, P1, PT, R61, R6, RZ ;  /* 0x000000063d3c7210 */ /* 0x000fe20007f3e0ff */
[----:B------:R-:W-:Y:S01]  /*c4c00*/  VIADD R35, R36, UR71 ;  /* 0x0000004724237c36 */ /* 0x000fe20008000000 */
[----:B------:R0:W-:Y:S03]  /*c4c10*/  STL.64 [R1+0xa20], R24 ;  /* 0x000a201801007387 */ /* 0x0001e60000100a00 */
[----:B------:R-:W-:-:S02]  /*c4c20*/  VIADD R34, R35, UR26 ;  /* 0x0000001a23227c36 */ /* 0x000fc40008000000 */
[----:B------:R-:W-:Y:S02]  /*c4c30*/  IMAD.X R61, R37, 0x1, R7, P1 ;  /* 0x00000001253d7824 */ /* 0x000fe400008e0607 */
[----:B0-----:R-:W-:Y:S02]  /*c4c40*/  IMAD.MOV.U32 R25, RZ, RZ, R23 ;  /* 0x000000ffff197224 */ /* 0x001fe400078e0017 */
[----:B------:R-:W-:Y:S02]  /*c4c50*/  IMAD.MOV.U32 R23, RZ, RZ, R22 ;  /* 0x000000ffff177224 */ /* 0x000fe400078e0016 */
[----:B------:R-:W-:Y:S02]  /*c4c60*/  IMAD.MOV.U32 R22, RZ, RZ, R18 ;  /* 0x000000ffff167224 */ /* 0x000fe400078e0012 */
[----:B------:R-:W-:Y:S02]  /*c4c70*/  IMAD.MOV.U32 R18, RZ, RZ, R19 ;  /* 0x000000ffff127224 */ /* 0x000fe400078e0013 */
[----:B------:R-:W-:-:S02]  /*c4c80*/  IMAD.MOV.U32 R19, RZ, RZ, R16 ;  /* 0x000000ffff137224 */ /* 0x000fc400078e0010 */
[----:B------:R-:W-:Y:S01]  /*c4c90*/  IMAD.MOV.U32 R16, RZ, RZ, R44 ;  /* 0x000000ffff107224 */ /* 0x000fe200078e002c */
[----:B------:R-:W-:Y:S01]  /*c4ca0*/  SHF.R.S32.HI R37, RZ, 0x1f, R41 ;  /* 0x0000001fff257819 */ /* 0x000fe20000011429 */
[----:B----4-:R-:W-:Y:S02]  /*c4cb0*/  IMAD.MOV.U32 R44, RZ, RZ, R38 ;  /* 0x000000ffff2c7224 */ /* 0x010fe400078e0026 */
[----:B------:R-:W4:Y:S04]  /*c4cc0*/  LDL.LU R38, [R1+0x45a0] ;  /* 0x0045a00001267983 */ /* 0x000f280000300800 */
[----:B------:R-:W-:Y:S01]  /*c4cd0*/  STL.64 [R1+0x44d8], R34 ;  /* 0x0044d82201007387 */ /* 0x000fe20000100a00 */
[----:B--2---:R-:W-:Y:S02]  /*c4ce0*/  SHF.R.S32.HI R33, RZ, 0x1f, R39 ;  /* 0x0000001fff217819 */ /* 0x004fe40000011427 */
[----:B------:R-:W-:-:S02]  /*c4cf0*/  IADD3 R30, P0, PT, R39, R4, RZ ;  /* 0x00000004271e7210 */ /* 0x000fc40007f1e0ff */
[----:B------:R-:W-:-:S03]  /*c4d00*/  IADD3 R26, P3, PT, R39, R6, RZ ;  /* 0x00000006271a7210 */ /* 0x000fc60007f7e0ff */
[C---:B------:R-:W-:Y:S02]  /*c4d10*/  IMAD.X R31, R33.reuse, 0x1, R5, P0 ;  /* 0x00000001211f7824 */ /* 0x040fe400000e0605 */
[----:B------:R-:W-:Y:S01]  /*c4d20*/  IMAD.X R27, R33, 0x1, R7, P3 ;  /* 0x00000001211b7824 */ /* 0x000fe200018e0607 */
[----:B------:R-:W-:Y:S01]  /*c4d30*/  SHF.R.S32.HI R33, RZ, 0x1f, R25 ;  /* 0x0000001fff217819 */ /* 0x000fe20000011419 */
[----:B------:R0:W-:Y:S01]  /*c4d40*/  STL.64 [R1+0xa10], R60 ;  /* 0x000a103c01007387 */ /* 0x0001e20000100a00 */
[----:B------:R-:W-:-:S03]  /*c4d50*/  IADD3 R24, P3, PT, R25, R6, RZ ;  /* 0x0000000619187210 */ /* 0x000fc60007f7e0ff */
[----:B0-----:R-:W2:Y:S04]  /*c4d60*/  LDL.LU.64 R60, [R1+0x4598] ;  /* 0x00459800013c7983 */ /* 0x001ea80000300a00 */
[----:B------:R0:W-:Y:S04]  /*c4d70*/  STL.64 [R1+0xa08], R30 ;  /* 0x000a081e01007387 */ /* 0x0001e80000100a00 */
[----:B------:R1:W-:Y:S01]  /*c4d80*/  STL.64 [R1+0xa00], R26 ;  /* 0x000a001a01007387 */ /* 0x0003e20000100a00 */
[----:B0-----:R-:W-:Y:S01]  /*c4d90*/  IADD3 R30, P1, PT, R25, R4, RZ ;  /* 0x00000004191e7210 */ /* 0x001fe20007f3e0ff */
[----:B------:R-:W-:-:S05]  /*c4da0*/  IMAD.X R25, R33, 0x1, R7, P3 ;  /* 0x0000000121197824 */ /* 0x000fca00018e0607 */
[----:B------:R0:W-:Y:S01]  /*c4db0*/  STL.64 [R1+0x9f0], R24 ;  /* 0x0009f01801007387 */ /* 0x0001e20000100a00 */
[----:B------:R-:W-:Y:S01]  /*c4dc0*/  IMAD.X R31, R33, 0x1, R5, P1 ;  /* 0x00000001211f7824 */ /* 0x000fe200008e0605 */
[----:B-1----:R-:W-:Y:S01]  /*c4dd0*/  IADD3 R26, P0, PT, R41, R4, RZ ;  /* 0x00000004291a7210 */ /* 0x002fe20007f1e0ff */
[----:B0-----:R-:W-:Y:S02]  /*c4de0*/  IMAD.MOV.U32 R25, RZ, RZ, R23 ;  /* 0x000000ffff197224 */ /* 0x001fe400078e0017 */
[----:B------:R-:W-:Y:S02]  /*c4df0*/  IMAD.MOV.U32 R23, RZ, RZ, R22 ;  /* 0x000000ffff177224 */ /* 0x000fe400078e0016 */
[----:B------:R-:W-:Y:S02]  /*c4e00*/  IMAD.MOV.U32 R22, RZ, RZ, R18 ;  /* 0x000000ffff167224 */ /* 0x000fe400078e0012 */
[----:B------:R-:W-:Y:S02]  /*c4e10*/  IMAD.MOV.U32 R18, RZ, RZ, R19 ;  /* 0x000000ffff127224 */ /* 0x000fe400078e0013 */
[----:B------:R-:W-:-:S02]  /*c4e20*/  IMAD.MOV.U32 R19, RZ, RZ, R16 ;  /* 0x000000ffff137224 */ /* 0x000fc400078e0010 */
[----:B------:R-:W-:Y:S02]  /*c4e30*/  IMAD.MOV.U32 R16, RZ, RZ, R15 ;  /* 0x000000ffff107224 */ /* 0x000fe400078e000f */
[----:B------:R-:W-:Y:S01]  /*c4e40*/  IMAD.MOV.U32 R15, RZ, RZ, R9 ;  /* 0x000000ffff0f7224 */ /* 0x000fe200078e0009 */
[----:B------:R0:W-:Y:S01]  /*c4e50*/  STL.64 [R1+0x9f8], R30 ;  /* 0x0009f81e01007387 */ /* 0x0001e20000100a00 */
[----:B------:R-:W-:Y:S02]  /*c4e60*/  IMAD.MOV.U32 R9, RZ, RZ, R58 ;  /* 0x000000ffff097224 */ /* 0x000fe400078e003a */
[----:B------:R-:W-:Y:S02]  /*c4e70*/  IMAD.MOV.U32 R58, RZ, RZ, R59 ;  /* 0x000000ffff3a7224 */ /* 0x000fe400078e003b */
[----:B------:R-:W-:Y:S01]  /*c4e80*/  IMAD.MOV.U32 R59, RZ, RZ, R40 ;  /* 0x000000ffff3b7224 */ /* 0x000fe200078e0028 */
[----:B------:R-:W-:Y:S01]  /*c4e90*/  IADD3 R40, P1, PT, R41, R6, RZ ;  /* 0x0000000629287210 */ /* 0x000fe20007f3e0ff */
[----:B------:R-:W-:-:S02]  /*c4ea0*/  IMAD.X R27, R37, 0x1, R5, P0 ;  /* 0x00000001251b7824 */ /* 0x000fc400000e0605 */
[----:B0-----:R-:W-:Y:S02]  /*c4eb0*/  IMAD.MOV.U32 R30, RZ, RZ, R25 ;  /* 0x000000ffff1e7224 */ /* 0x001fe400078e0019 */
[----:B------:R-:W-:Y:S02]  /*c4ec0*/  IMAD.MOV.U32 R25, RZ, RZ, R23 ;  /* 0x000000ffff197224 */ /* 0x000fe400078e0017 */
[----:B------:R-:W-:Y:S02]  /*c4ed0*/  IMAD.MOV.U32 R23, RZ, RZ, R22 ;  /* 0x000000ffff177224 */ /* 0x000fe400078e0016 */
[----:B------:R-:W-:Y:S02]  /*c4ee0*/  IMAD.MOV.U32 R22, RZ, RZ, R18 ;  /* 0x000000ffff167224 */ /* 0x000fe400078e0012 */
[----:B------:R-:W-:Y:S02]  /*c4ef0*/  IMAD.MOV.U32 R18, RZ, RZ, R19 ;  /* 0x000000ffff127224 */ /* 0x000fe400078e0013 */
[----:B------:R-:W-:-:S02]  /*c4f00*/  IMAD.MOV.U32 R19, RZ, RZ, R16 ;  /* 0x000000ffff137224 */ /* 0x000fc400078e0010 */
[----:B------:R-:W-:Y:S02]  /*c4f10*/  IMAD.MOV.U32 R16, RZ, RZ, R15 ;  /* 0x000000ffff107224 */ /* 0x000fe400078e000f */
[----:B------:R-:W-:Y:S02]  /*c4f20*/  IMAD.X R41, R37, 0x1, R7, P1 ;  /* 0x0000000125297824 */ /* 0x000fe400008e0607 */
[----:B------:R-:W-:Y:S01]  /*c4f30*/  IMAD.MOV.U32 R15, RZ, RZ, R9 ;  /* 0x000000ffff0f7224 */ /* 0x000fe200078e0009 */
[----:B------:R-:W-:Y:S01]  /*c4f40*/  STL.64 [R1+0x9e8], R26 ;  /* 0x0009e81a01007387 */ /* 0x000fe20000100a00 */
[----:B------:R-:W-:Y:S02]  /*c4f50*/  IMAD.MOV.U32 R9, RZ, RZ, R58 ;  /* 0x000000ffff097224 */ /* 0x000fe400078e003a */
[----:B------:R-:W-:Y:S02]  /*c4f60*/  IMAD.MOV.U32 R58, RZ, RZ, R59 ;  /* 0x000000ffff3a7224 */ /* 0x000fe400078e003b */
[----:B------:R-:W2:Y:S04]  /*c4f70*/  LDL.LU R59, [R1+0x40] ;  /* 0x00004000013b7983 */ /* 0x000ea80000300800 */
[----:B------:R0:W-:Y:S04]  /*c4f80*/  STL.64 [R1+0x9e0], R40 ;  /* 0x0009e02801007387 */ /* 0x0001e80000100a00 */
[----:B0-----:R-:W3:Y:S01]  /*c4f90*/  LDL.LU.64 R40, [R1+0x4590] ;  /* 0x0045900001287983 */ /* 0x001ee20000300a00 */
[----:B------:R-:W-:-:S02]  /*c4fa0*/  VIADD R39, R34, UR27 ;  /* 0x0000001b22277c36 */ /* 0x000fc40008000000 */
[----:B------:R-:W-:Y:S02]  /*c4fb0*/  IMAD.MOV.U32 R24, RZ, RZ, R23 ;  /* 0x000000ffff187224 */ /* 0x000fe400078e0017 */
[----:B------:R-:W-:Y:S02]  /*c4fc0*/  IMAD.MOV.U32 R23, RZ, RZ, R19 ;  /* 0x000000ffff177224 */ /* 0x000fe400078e0013 */
[----:B------:R-:W-:Y:S02]  /*c4fd0*/  IMAD.MOV.U32 R19, RZ, RZ, R9 ;  /* 0x000000ffff137224 */ /* 0x000fe400078e0009 */
[----:B------:R-:W-:Y:S02]  /*c4fe0*/  IMAD.MOV.U32 R9, RZ, RZ, R46 ;  /* 0x000000ffff097224 */ /* 0x000fe400078e002e */
[----:B------:R-:W-:Y:S02]  /*c4ff0*/  IMAD.MOV.U32 R28, RZ, RZ, R25 ;  /* 0x000000ffff1c7224 */ /* 0x000fe400078e0019 */
[----:B------:R-:W-:-:S02]  /*c5000*/  IMAD.MOV.U32 R25, RZ, RZ, R18 ;  /* 0x000000ffff197224 */ /* 0x000fc400078e0012 */
[----:B------:R-:W-:Y:S01]  /*c5010*/  IMAD.MOV.U32 R18, RZ, RZ, R15 ;  /* 0x000000ffff127224 */ /* 0x000fe200078e000f */
[----:B----4-:R-:W-:Y:S02]  /*c5020*/  SHF.R.S32.HI R33, RZ, 0x1f, R38 ;  /* 0x0000001fff217819 */ /* 0x010fe40000011426 */
[C---:B------:R-:W-:Y:S02]  /*c5030*/  IADD3 R34, P0, PT, R38.reuse, R4, RZ ;  /* 0x0000000426227210 */ /* 0x040fe40007f1e0ff */
[----:B------:R-:W-:-:S03]  /*c5040*/  IADD3 R26, P3, PT, R38, R6, RZ ;  /* 0x00000006261a7210 */ /* 0x000fc60007f7e0ff */
[C---:B------:R-:W-:Y:S02]  /*c5050*/  IMAD.X R35, R33.reuse, 0x1, R5, P0 ;  /* 0x0000000121237824 */ /* 0x040fe400000e0605 */
[----:B------:R-:W-:-:S03]  /*c5060*/  IMAD.X R27, R33, 0x1, R7, P3 ;  /* 0x00000001211b7824 */ /* 0x000fc600018e0607 */
[----:B------:R-:W-:Y:S04]  /*c5070*/  STL.64 [R1+0x9d8], R34 ;  /* 0x0009d82201007387 */ /* 0x000fe80000100a00 */
[----:B------:R0:W-:Y:S02]  /*c5080*/  STL.64 [R1+0x9d0], R26 ;  /* 0x0009d01a01007387 */ /* 0x0001e40000100a00 */
[----:B0-----:R-:W-:Y:S01]  /*c5090*/  IADD3 R26, P0, PT, R42, R4, RZ ;  /* 0x000000042a1a7210 */ /* 0x001fe20007f1e0ff */
[----:B------:R-:W-:-:S04]  /*c50a0*/  VIADD R38, R39, UR28 ;  /* 0x0000001c27267c36 */ /* 0x000fc80008000000 */
[----:B------:R-:W-:Y:S01]  /*c50b0*/  VIADD R37, R38, UR29 ;  /* 0x0000001d26257c36 */ /* 0x000fe20008000000 */
[----:B------:R-:W0:Y:S01]  /*c50c0*/  LDCU.64 UR28, c[0x0][0x398] ;  /* 0x00007300ff1c77ac */ /* 0x000e220008000a00 */
[----:B--2---:R-:W-:Y:S02]  /*c50d0*/  IMAD.MOV.U32 R15, RZ, RZ, R59 ;  /* 0x000000ffff0f7224 */ /* 0x004fe400078e003b */
[----:B------:R-:W-:Y:S01]  /*c50e0*/  IMAD.MOV.U32 R59, RZ, RZ, R47 ;  /* 0x000000ffff3b7224 */ /* 0x000fe200078e002f */
[----:B---3--:R-:W-:Y:S02]  /*c50f0*/  SHF.R.S32.HI R33, RZ, 0x1f, R40 ;  /* 0x0000001fff217819 */ /* 0x008fe40000011428 */
[C---:B------:R-:W-:Y:S02]  /*c5100*/  IADD3 R46, P1, PT, R40.reuse, R4, RZ ;  /* 0x00000004282e7210 */ /* 0x040fe40007f3e0ff */
[----:B------:R-:W-:Y:S02]  /*c5110*/  IADD3 R34, P3, PT, R40, R6, RZ ;  /* 0x0000000628227210 */ /* 0x000fe40007f7e0ff */
[----:B------:R-:W-:Y:S01]  /*c5120*/  SHF.R.S32.HI R40, RZ, 0x1f, R42 ;  /* 0x0000001fff287819 */ /* 0x000fe2000001142a */
[----:B------:R-:W-:-:S02]  /*c5130*/  IMAD.X R47, R33, 0x1, R5, P1 ;  /* 0x00000001212f7824 */ /* 0x000fc400008e0605 */
[----:B------:R-:W-:Y:S02]  /*c5140*/  IMAD.X R35, R33, 0x1, R7, P3 ;  /* 0x0000000121237824 */ /* 0x000fe400018e0607 */
[----:B------:R-:W-:Y:S01]  /*c5150*/  IMAD.X R27, R40, 0x1, R5, P0 ;  /* 0x00000001281b7824 */ /* 0x000fe200000e0605 */
[----:B------:R1:W-:Y:S01]  /*c5160*/  STL.64 [R1+0x9c8], R46 ;  /* 0x0009c82e01007387 */ /* 0x0003e20000100a00 */
[----:B------:R-:W-:-:S03]  /*c5170*/  IADD3 R42, P1, PT, R42, R6, RZ ;  /* 0x000000062a2a7210 */ /* 0x000fc60007f3e0ff */
[----:B-1----:R-:W2:Y:S04]  /*c5180*/  LDL.LU.64 R46, [R1+0x4588] ;  /* 0x00458800012e7983 */ /* 0x002ea80000300a00 */
[----:B------:R-:W-:Y:S04]  /*c5190*/  STL.64 [R1+0x9c0], R34 ;  /* 0x0009c02201007387 */ /* 0x000fe80000100a00 */
[----:B------:R1:W-:Y:S02]  /*c51a0*/  STL.64 [R1+0x9b8], R26 ;  /* 0x0009b81a01007387 */ /* 0x0003e40000100a00 */
[----:B-1----:R-:W-:-:S02]  /*c51b0*/  IMAD.MOV.U32 R27, RZ, RZ, R24 ;  /* 0x000000ffff1b7224 */ /* 0x002fc400078e0018 */
        /* <DEDUP_REMOVED lines=8> */
[----:B------:R-:W3:Y:S04]  /*c5240*/  LDL.LU R41, [R1+0x4580] ;  /* 0x0045800001297983 */ /* 0x000ee80000300800 */
[----:B------:R-:W-:Y:S04]  /*c5250*/  STL [R1+0x9b0], R42 ;  /* 0x0009b02a01007387 */ /* 0x000fe80000100800 */
[----:B------:R1:W-:Y:S02]  /*c5260*/  STL.64 [R1+0x44b8], R38 ;  /* 0x0044b82601007387 */ /* 0x0003e40000100a00 */
[----:B-1----:R-:W-:-:S02]  /*c5270*/  IMAD.MOV.U32 R38, RZ, RZ, R42 ;  /* 0x000000ffff267224 */ /* 0x002fc400078e002a */
[----:B------:R-:W-:Y:S02]  /*c5280*/  IMAD.MOV.U32 R39, RZ, RZ, R43 ;  /* 0x000000ffff277224 */ /* 0x000fe400078e002b */
[----:B------:R-:W4:Y:S01]  /*c5290*/  LDL.LU.64 R42, [R1+0x4578] ;  /* 0x00457800012a7983 */ /* 0x000f220000300a00 */
[----:B------:R-:W-:Y:S02]  /*c52a0*/  SHF.R.S32.HI R33, RZ, 0x1f, R27 ;  /* 0x0000001fff217819 */ /* 0x000fe4000001141b */
[C---:B------:R-:W-:Y:S02]  /*c52b0*/  IADD3 R34, P0, PT, R27.reuse, R4, RZ ;  /* 0x000000041b227210 */ /* 0x040fe40007f1e0ff */
[----:B------:R-:W-:Y:S01]  /*c52c0*/  IADD3 R26, P3, PT, R27, R6, RZ ;  /* 0x000000061b1a7210 */ /* 0x000fe20007f7e0ff */
[----:B------:R-:W-:Y:S02]  /*c52d0*/  IMAD.X R39, R40, 0x1, R7, P1 ;  /* 0x0000000128277824 */ /* 0x000fe400008e0607 */
[----:B------:R-:W-:-:S02]  /*c52e0*/  IMAD.X R35, R33, 0x1, R5, P0 ;  /* 0x0000000121237824 */ /* 0x000fc400000e0605 */
[----:B------:R-:W-:Y:S01]  /*c52f0*/  IMAD.X R27, R33, 0x1, R7, P3 ;  /* 0x00000001211b7824 */ /* 0x000fe200018e0607 */
[----:B------:R-:W-:Y:S04]  /*c5300*/  STL [R1+0x9b4], R39 ;  /* 0x0009b42701007387 */ /* 0x000fe80000100800 */
[----:B------:R-:W-:Y:S04]  /*c5310*/  STL.64 [R1+0x9a8], R34 ;  /* 0x0009a82201007387 */ /* 0x000fe80000100a00 */
[----:B------:R1:W-:Y:S02]  /*c5320*/  STL.64 [R1+0x9a0], R26 ;  /* 0x0009a01a01007387 */ /* 0x0003e40000100a00 */
[----:B-1----:R-:W-:-:S05]  /*c5330*/  IMAD.MOV.U32 R27, RZ, RZ, R24 ;  /* 0x000000ffff1b7224 */ /* 0x002fca00078e0018 */
[----:B------:R-:W-:Y:S02]  /*c5340*/  SHF.R.S32.HI R33, RZ, 0x1f, R27 ;  /* 0x0000001fff217819 */ /* 0x000fe4000001141b */
[----:B------:R-:W-:Y:S01]  /*c5350*/  IADD3 R38, P1, PT, R27, R4, RZ ;  /* 0x000000041b267210 */ /* 0x000fe20007f3e0ff */
[----:B------:R-:W-:Y:S02]  /*c5360*/  IMAD.MOV.U32 R24, RZ, RZ, R25 ;  /* 0x000000ffff187224 */ /* 0x000fe400078e0019 */
[----:B------:R-:W-:Y:S02]  /*c5370*/  IMAD.MOV.U32 R25, RZ, RZ, R23 ;  /* 0x000000ffff197224 */ /* 0x000fe400078e0017 */
[----:B------:R-:W-:Y:S01]  /*c5380*/  IMAD.X R39, R33, 0x1, R5, P1 ;  /* 0x0000000121277824 */ /* 0x000fe200008e0605 */
[----:B------:R-:W-:Y:S01]  /*c5390*/  IADD3 R34, P3, PT, R27, R6, RZ ;  /* 0x000000061b227210 */ /* 0x000fe20007f7e0ff */
[----:B------:R-:W-:Y:S02]  /*c53a0*/  IMAD.MOV.U32 R23, RZ, RZ, R22 ;  /* 0x000000ffff177224 */ /* 0x000fe400078e0016 */
[----:B------:R-:W-:-:S02]  /*c53b0*/  IMAD.MOV.U32 R22, RZ, RZ, R13 ;  /* 0x000000ffff167224 */ /* 0x000fc400078e000d */
[----:B------:R-:W-:Y:S02]  /*c53c0*/  IMAD.MOV.U32 R13, RZ, RZ, R2 ;  /* 0x000000ffff0d7224 */ /* 0x000fe400078e0002 */
[----:B------:R-:W2:Y:S01]  /*c53d0*/  LDL.LU R2, [R1+0xe74] ;  /* 0x000e740001027983 */ /* 0x000ea20000300800 */
[----:B------:R-:W-:Y:S01]  /*c53e0*/  SHF.R.S32.HI R40, RZ, 0x1f, R30 ;  /* 0x0000001fff287819 */ /* 0x000fe2000001141e */
[----:B------:R-:W-:Y:S01]  /*c53f0*/  IMAD.X R35, R33, 0x1, R7, P3 ;  /* 0x0000000121237824 */ /* 0x000fe200018e0607 */
[C---:B------:R-:W-:Y:S01]  /*c5400*/  IADD3 R26, P0, PT, R30.reuse, R4, RZ ;  /* 0x000000041e1a7210 */ /* 0x040fe20007f1e0ff */
[----:B------:R1:W-:Y:S04]  /*c5410*/  STL.64 [R1+0x998], R38 ;  /* 0x0009982601007387 */ /* 0x0003e80000100a00 */
[----:B------:R0:W-:Y:S01]  /*c5420*/  STL.64 [R1+0x990], R34 ;  /* 0x0009902201007387 */ /* 0x0001e20000100a00 */
[----:B-1----:R-:W-:Y:S01]  /*c5430*/  IADD3 R38, P1, PT, R30, R6, RZ ;  /* 0x000000061e267210 */ /* 0x002fe20007f3e0ff */
[----:B------:R-:W-:-:S02]  /*c5440*/  IMAD.MOV.U32 R30, RZ, RZ, R24 ;  /* 0x000000ffff1e7224 */ /* 0x000fc400078e0018 */
[----:B------:R-:W-:Y:S02]  /*c5450*/  IMAD.MOV.U32 R24, RZ, RZ, R25 ;  /* 0x000000ffff187224 */ /* 0x000fe400078e0019 */
[----:B------:R-:W-:Y:S02]  /*c5460*/  IMAD.MOV.U32 R25, RZ, RZ, R23 ;  /* 0x000000ffff197224 */ /* 0x000fe400078e0017 */
[----:B------:R-:W-:Y:S02]  /*c5470*/  IMAD.MOV.U32 R23, RZ, RZ, R22 ;  /* 0x000000ffff177224 */ /* 0x000fe400078e0016 */
[----:B------:R-:W-:Y:S02]  /*c5480*/  IMAD.MOV.U32 R22, RZ, RZ, R44 ;  /* 0x000000ffff167224 */ /* 0x000fe400078e002c */
[----:B----4-:R-:W-:Y:S02]  /*c5490*/  IMAD.MOV.U32 R44, RZ, RZ, R42 ;  /* 0x000000ffff2c7224 */ /* 0x010fe400078e002a */
[----:B------:R-:W4:Y:S01]  /*c54a0*/  LDL.LU R42, [R1+0x4570] ;  /* 0x00457000012a7983 */ /* 0x000f220000300800 */
[----:B------:R-:W-:-:S05]  /*c54b0*/  IMAD.X R27, R40, 0x1, R5, P0 ;  /* 0x00000001281b7824 */ /* 0x000fca00000e0605 */
[----:B------:R1:W-:Y:S01]  /*c54c0*/  STL.64 [R1+0x988], R26 ;  /* 0x0009881a01007387 */ /* 0x0003e20000100a00 */
[----:B------:R-:W-:-:S05]  /*c54d0*/  IMAD.X R39, R40, 0x1, R7, P1 ;  /* 0x0000000128277824 */ /* 0x000fca00008e0607 */
[----:B------:R-:W-:Y:S01]  /*c54e0*/  STL.64 [R1+0x980], R38 ;  /* 0x0009802601007387 */ /* 0x000fe20000100a00 */
[----:B------:R-:W-:Y:S02]  /*c54f0*/  SHF.R.S32.HI R40, RZ, 0x1f, R28 ;  /* 0x0000001fff287819 */ /* 0x000fe4000001141c */
[----:B----4-:R-:W-:Y:S02]  /*c5500*/  SHF.R.S32.HI R33, RZ, 0x1f, R42 ;  /* 0x0000001fff217819 */ /* 0x010fe4000001142a */
[C---:B0-----:R-:W-:Y:S02]  /*c5510*/  IADD3 R34, P0, PT, R42.reuse, R4, RZ ;  /* 0x000000042a227210 */ /* 0x041fe40007f1e0ff */
[----:B-1----:R-:W-:-:S03]  /*c5520*/  IADD3 R26, P3, PT, R42, R6, RZ ;  /* 0x000000062a1a7210 */ /* 0x002fc60007f7e0ff */
[C---:B------:R-:W-:Y:S02]  /*c5530*/  IMAD.X R35, R33.reuse, 0x1, R5, P0 ;  /* 0x0000000121237824 */ /* 0x040fe400000e0605 */
[----:B------:R-:W-:-:S03]  /*c5540*/  IMAD.X R27, R33, 0x1, R7, P3 ;  /* 0x00000001211b7824 */ /* 0x000fc600018e0607 */
[----:B------:R-:W-:Y:S04]  /*c5550*/  STL.64 [R1+0x978], R34 ;  /* 0x0009782201007387 */ /* 0x000fe80000100a00 */
[----:B------:R0:W-:Y:S02]  /*c5560*/  STL.64 [R1+0x970], R26 ;  /* 0x0009701a01007387 */ /* 0x0001e40000100a00 */
[----:B0-----:R-:W-:-:S05]  /*c5570*/  IMAD.MOV.U32 R27, RZ, RZ, R24 ;  /* 0x000000ffff1b7224 */ /* 0x001fca00078e0018 */
        /* <DEDUP_REMOVED lines=9> */
[----:B------:R-:W4:Y:S01]  /*c5610*/  LDL.LU R43, [R1+0x456c] ;  /* 0x00456c00012b7983 */ /* 0x000f220000300800 */
[C---:B------:R-:W-:Y:S01]  /*c5620*/  IADD3 R26, P0, PT, R28.reuse, R4, RZ ;  /* 0x000000041c1a7210 */ /* 0x040fe20007f1e0ff */
[----:B------:R-:W-:Y:S02]  /*c5630*/  IMAD.X R35, R33, 0x1, R7, P3 ;  /* 0x0000000121237824 */ /* 0x000fe400018e0607 */
[----:B------:R0:W-:Y:S04]  /*c5640*/  STL.64 [R1+0x968], R38 ;  /* 0x0009682601007387 */ /* 0x0001e80000100a00 */
[----:B------:R-:W-:Y:S01]  /*c5650*/  STL.64 [R1+0x960], R34 ;  /* 0x0009602201007387 */ /* 0x000fe20000100a00 */
[----:B0-----:R-:W-:Y:S01]  /*c5660*/  IADD3 R38, P1, PT, R28, R6, RZ ;  /* 0x000000061c267210 */ /* 0x001fe20007f3e0ff */
[----:B------:R-:W-:-:S02]  /*c5670*/  IMAD.MOV.U32 R28, RZ, RZ, R24 ;  /* 0x000000ffff1c7224 */ /* 0x000fc400078e0018 */
[----:B------:R-:W-:Y:S02]  /*c5680*/  IMAD.MOV.U32 R24, RZ, RZ, R25 ;  /* 0x000000ffff187224 */ /* 0x000fe400078e0019 */
[----:B------:R-:W-:Y:S02]  /*c5690*/  IMAD.MOV.U32 R25, RZ, RZ, R23 ;  /* 0x000000ffff197224 */ /* 0x000fe400078e0017 */
[----:B------:R-:W-:Y:S02]  /*c56a0*/  IMAD.MOV.U32 R23, RZ, RZ, R22 ;  /* 0x000000ffff177224 */ /* 0x000fe400078e0016 */
[----:B------:R-:W-:Y:S02]  /*c56b0*/  IMAD.MOV.U32 R22, RZ, RZ, R18 ;  /* 0x000000ffff167224 */ /* 0x000fe400078e0012 */
[----:B---3--:R-:W-:Y:S02]  /*c56c0*/  IMAD.MOV.U32 R18, RZ, RZ, R41 ;  /* 0x000000ffff127224 */ /* 0x008fe400078e0029 */
[----:B------:R-:W3:Y:S01]  /*c56d0*/  LDL.LU R41, [R1+0x4568] ;  /* 0x0045680001297983 */ /* 0x000ee20000300800 */
[----:B------:R-:W-:-:S05]  /*c56e0*/  IMAD.X R27, R40, 0x1, R5, P0 ;  /* 0x00000001281b7824 */ /* 0x000fca00000e0605 */
[----:B------:R-:W-:Y:S01]  /*c56f0*/  STL.64 [R1+0x958], R26 ;  /* 0x0009581a01007387 */ /* 0x000fe20000100a00 */
[----:B------:R-:W-:-:S05]  /*c5700*/  IMAD.X R39, R40, 0x1, R7, P1 ;  /* 0x0000000128277824 */ /* 0x000fca00008e0607 */
[----:B------:R4:W-:Y:S01]  /*c5710*/  STL.64 [R1+0x950], R38 ;  /* 0x0009502601007387 */ /* 0x0009e20000100a00 */
[----:B------:R-:W-:Y:S01]  /*c5720*/  VIADD R42, R37, UR30 ;  /* 0x0000001e252a7c36 */ /* 0x000fe20008000000 */
[----:B------:R-:W-:Y:S01]  /*c5730*/  UMOV UR27, UR69 ;  /* 0x00000045001b7c82 */ /* 0x000fe20008000000 */
[----:B------:R-:W0:Y:S01]  /*c5740*/  LDCU.64 UR68, c[0x0][0x398] ;  /* 0x00007300ff4477ac */ /* 0x000e220008000a00 */
[----:B------:R-:W-:Y:S01]  /*c5750*/  UMOV UR26, UR70 ;  /* 0x00000046001a7c82 */ /* 0x000fe20008000000 */
[----:B------:R-:W1:Y:S01]  /*c5760*/  LDCU.64 UR70, c[0x0][0x398] ;  /* 0x00007300ff4677ac */ /* 0x000e620008000a00 */
[----:B------:R-:W0:Y:S01]  /*c5770*/  LDCU UR30, c[0x0][0x39c] ;  /* 0x00007380ff1e77ac */ /* 0x000e220008000800 */
[-C--:B----4-:R-:W-:Y:S02]  /*c5780*/  IADD3 R38, P1, PT, R43, R4.reuse, RZ ;  /* 0x000000042b267210 */ /* 0x090fe40007f3e0ff */
[----:B---3--:R-:W-:Y:S02]  /*c5790*/  SHF.R.S32.HI R33, RZ, 0x1f, R41 ;  /* 0x0000001fff217819 */ /* 0x008fe40000011429 */
[----:B------:R-:W-:-:S02]  /*c57a0*/  IADD3 R34, P0, PT, R41, R4, RZ ;  /* 0x0000000429227210 */ /* 0x000fc40007f1e0ff */
[----:B------:R-:W-:-:S03]  /*c57b0*/  IADD3 R26, P3, PT, R41, R6, RZ ;  /* 0x00000006291a7210 */ /* 0x000fc60007f7e0ff */
[C---:B------:R-:W-:Y:S02]  /*c57c0*/  IMAD.X R35, R33.reuse, 0x1, R5, P0 ;  /* 0x0000000121237824 */ /* 0x040fe400000e0605 */
[----:B------:R-:W-:Y:S01]  /*c57d0*/  IMAD.X R27, R33, 0x1, R7, P3 ;  /* 0x00000001211b7824 */ /* 0x000fe200018e0607 */
[----:B------:R-:W-:Y:S02]  /*c57e0*/  SHF.R.S32.HI R33, RZ, 0x1f, R43 ;  /* 0x0000001fff217819 */ /* 0x000fe4000001142b */
[----:B------:R3:W-:Y:S04]  /*c57f0*/  STL.64 [R1+0x948], R34 ;  /* 0x0009482201007387 */ /* 0x0007e80000100a00 */
[----:B------:R4:W-:Y:S01]  /*c5800*/  STL.64 [R1+0x940], R26 ;  /* 0x0009401a01007387 */ /* 0x0009e20000100a00 */
[----:B------:R-:W-:Y:S01]  /*c5810*/  IMAD.X R39, R33, 0x1, R5, P1 ;  /* 0x0000000121277824 */ /* 0x000fe200008e0605 */
[----:B---3--:R-:W-:-:S02]  /*c5820*/  IADD3 R34, P3, PT, R43, R6, RZ ;  /* 0x000000062b227210 */ /* 0x008fc40007f7e0ff */
[----:B------:R-:W-:Y:S02]  /*c5830*/  SHF.R.S32.HI R43, RZ, 0x1f, R30 ;  /* 0x0000001fff2b7819 */ /* 0x000fe4000001141e */
[C---:B----4-:R-:W-:Y:S01]  /*c5840*/  IADD3 R26, P0, PT, R30.reuse, R4, RZ ;  /* 0x000000041e1a7210 */ /* 0x050fe20007f1e0ff */
[----:B------:R-:W-:Y:S01]  /*c5850*/  IMAD.X R35, R33, 0x1, R7, P3 ;  /* 0x0000000121237824 */ /* 0x000fe200018e0607 */
[----:B------:R3:W-:Y:S03]  /*c5860*/  STL.64 [R1+0x938], R38 ;  /* 0x0009382601007387 */ /* 0x0007e60000100a00 */
[----:B------:R-:W-:Y:S01]  /*c5870*/  IMAD.X R27, R43, 0x1, R5, P0 ;  /* 0x000000012b1b7824 */ /* 0x000fe200000e0605 */
[----:B------:R-:W-:Y:S04]  /*c5880*/  STL.64 [R1+0x930], R34 ;  /* 0x0009302201007387 */ /* 0x000fe80000100a00 */
[----:B------:R4:W-:Y:S01]  /*c5890*/  STL.64 [R1+0x928], R26 ;  /* 0x0009281a01007387 */ /* 0x0009e20000100a00 */
[----:B---3--:R-:W-:Y:S01]  /*c58a0*/  IADD3 R38, P1, PT, R30, R6, RZ ;  /* 0x000000061e267210 */ /* 0x008fe20007f3e0ff */
[----:B----4-:R-:W-:-:S02]  /*c58b0*/  IMAD.MOV.U32 R27, RZ, RZ, R24 ;  /* 0x000000ffff1b7224 */ /* 0x010fc400078e0018 */
[----:B------:R-:W-:Y:S02]  /*c58c0*/  IMAD.MOV.U32 R26, RZ, RZ, R28 ;  /* 0x000000ffff1a7224 */ /* 0x000fe400078e001c */
[----:B------:R-:W-:Y:S01]  /*c58d0*/  IMAD.MOV.U32 R28, RZ, RZ, R25 ;  /* 0x000000ffff1c7224 */ /* 0x000fe200078e0019 */
[----:B------:R-:W-:Y:S02]  /*c58e0*/  SHF.R.S32.HI R33, RZ, 0x1f, R27 ;  /* 0x0000001fff217819 */ /* 0x000fe4000001141b */
[C---:B------:R-:W-:Y:S01]  /*c58f0*/  IADD3 R34, P0, PT, R27.reuse, R4, RZ ;  /* 0x000000041b227210 */ /* 0x040fe20007f1e0ff */
[----:B------:R-:W-:Y:S01]  /*c5900*/  IMAD.MOV.U32 R24, RZ, RZ, R23 ;  /* 0x000000ffff187224 */ /* 0x000fe200078e0017 */
[----:B------:R-:W-:Y:S01]  /*c5910*/  IADD3 R30, P3, PT, R27, R6, RZ ;  /* 0x000000061b1e7210 */ /* 0x000fe20007f7e0ff */
[----:B------:R-:W-:Y:S02]  /*c5920*/  IMAD.MOV.U32 R23, RZ, RZ, R22 ;  /* 0x000000ffff177224 */ /* 0x000fe400078e0016 */
[----:B------:R-:W-:-:S02]  /*c5930*/  IMAD.MOV.U32 R25, RZ, RZ, R18 ;  /* 0x000000ffff197224 */ /* 0x000fc400078e0012 */
[----:B------:R-:W-:Y:S02]  /*c5940*/  IMAD.MOV.U32 R22, RZ, RZ, R52 ;  /* 0x000000ffff167224 */ /* 0x000fe400078e0034 */
[----:B------:R-:W-:Y:S02]  /*c5950*/  IMAD.X R39, R43, 0x1, R7, P1 ;  /* 0x000000012b277824 */ /* 0x000fe400008e0607 */
[----:B------:R-:W-:Y:S02]  /*c5960*/  IMAD.MOV.U32 R18, RZ, RZ, R61 ;  /* 0x000000ffff127224 */ /* 0x000fe400078e003d */
[----:B------:R-:W-:Y:S02]  /*c5970*/  IMAD.X R35, R33, 0x1, R5, P0 ;  /* 0x0000000121237824 */ /* 0x000fe400000e0605 */
[----:B------:R-:W-:Y:S02]  /*c5980*/  IMAD.MOV.U32 R27, RZ, RZ, R28 ;  /* 0x000000ffff1b7224 */ /* 0x000fe400078e001c */
[----:B------:R-:W-:-:S02]  /*c5990*/  IMAD.MOV.U32 R52, RZ, RZ, R0 ;  /* 0x000000ffff347224 */ /* 0x000fc400078e0000 */
[----:B------:R-:W-:Y:S01]  /*c59a0*/  IMAD.X R31, R33, 0x1, R7, P3 ;  /* 0x00000001211f7824 */ /* 0x000fe200018e0607 */
[----:B------:R-:W3:Y:S01]  /*c59b0*/  LDL.LU R0, [R1+0xe88] ;  /* 0x000e880001007983 */ /* 0x000ee20000300800 */
[----:B------:R-:W-:Y:S02]  /*c59c0*/  IMAD.MOV.U32 R28, RZ, RZ, R24 ;  /* 0x000000ffff1c7224 */ /* 0x000fe400078e0018 */
[----:B------:R-:W-:Y:S01]  /*c59d0*/  IMAD.MOV.U32 R24, RZ, RZ, R25 ;  /* 0x000000ffff187224 */ /* 0x000fe200078e0019 */
[----:B------:R-:W4:Y:S01]  /*c59e0*/  LDL.LU R61, [R1+0x4564] ;  /* 0x00456400013d7983 */ /* 0x000f220000300800 */
[----:B------:R-:W-:Y:S01]  /*c59f0*/  IMAD.MOV.U32 R25, RZ, RZ, R22 ;  /* 0x000000ffff197224 */ /* 0x000fe200078e0016 */
[----:B------:R-:W-:Y:S01]  /*c5a00*/  SHF.R.S32.HI R33, RZ, 0x1f, R27 ;  /* 0x0000001fff217819 */ /* 0x000fe2000001141b */
[----:B------:R-:W-:Y:S01]  /*c5a10*/  IMAD.MOV.U32 R22, RZ, RZ, R18 ;  /* 0x000000ffff167224 */ /* 0x000fe200078e0012 */
[----:B------:R0:W-:Y:S01]  /*c5a20*/  STL.64 [R1+0x920], R38 ;  /* 0x0009202601007387 */ /* 0x0001e20000100a00 */
[----:B------:R-:W-:-:S02]  /*c5a30*/  IMAD.MOV.U32 R18, RZ, RZ, R13 ;  /* 0x000000ffff127224 */ /* 0x000fc400078e000d */
[----:B--2---:R-:W-:Y:S01]  /*c5a40*/  IMAD.MOV.U32 R13, RZ, RZ, R46 ;  /* 0x000000ffff0d7224 */ /* 0x004fe200078e002e */
[----:B------:R2:W-:Y:S04]  /*c5a50*/  STL.64 [R1+0x918], R34 ;  /* 0x0009182201007387 */ /* 0x0005e80000100a00 */
[----:B------:R1:W-:Y:S01]  /*c5a60*/  STL.64 [R1+0x910], R30 ;  /* 0x0009101e01007387 */ /* 0x0003e20000100a00 */
[----:B0-----:R-:W-:-:S03]  /*c5a70*/  IADD3 R38, P1, PT, R27, R4, RZ ;  /* 0x000000041b267210 */ /* 0x001fc60007f3e0ff */
[----:B------:R-:W3:Y:S01]  /*c5a80*/  LDL.LU R46, [R1+0x4560] ;  /* 0x00456000012e7983 */ /* 0x000ee20000300800 */
[----:B--2---:R-:W-:Y:S01]  /*c5a90*/  IADD3 R34, P3, PT, R27, R6, RZ ;  /* 0x000000061b227210 */ /* 0x004fe20007f7e0ff */
[----:B------:R-:W-:Y:S01]  /*c5aa0*/  IMAD.MOV.U32 R27, RZ, RZ, R28 ;  /* 0x000000ffff1b7224 */ /* 0x000fe200078e001c */
[----:B------:R-:W-:Y:S01]  /*c5ab0*/  SHF.R.S32.HI R43, RZ, 0x1f, R45 ;  /* 0x0000001fff2b7819 */ /* 0x000fe2000001142d */
[----:B------:R-:W-:Y:S01]  /*c5ac0*/  IMAD.MOV.U32 R28, RZ, RZ, R24 ;  /* 0x000000ffff1c7224 */ /* 0x000fe200078e0018 */
[----:B-1----:R-:W-:Y:S01]  /*c5ad0*/  IADD3 R30, P0, PT, R45, R4, RZ ;  /* 0x000000042d1e7210 */ /* 0x002fe20007f1e0ff */
[C---:B------:R-:W-:Y:S02]  /*c5ae0*/  IMAD.X R39, R33.reuse, 0x1, R5, P1 ;  /* 0x0000000121277824 */ /* 0x040fe400008e0605 */
[----:B------:R-:W-:Y:S02]  /*c5af0*/  IMAD.MOV.U32 R24, RZ, RZ, R25 ;  /* 0x000000ffff187224 */ /* 0x000fe400078e0019 */
[----:B------:R-:W-:-:S02]  /*c5b00*/  IMAD.X R35, R33, 0x1, R7, P3 ;  /* 0x0000000121237824 */ /* 0x000fc400018e0607 */
[----:B------:R-:W-:Y:S02]  /*c5b10*/  IMAD.MOV.U32 R25, RZ, RZ, R18 ;  /* 0x000000ffff197224 */ /* 0x000fe400078e0012 */
[----:B------:R-:W-:Y:S01]  /*c5b20*/  IMAD.MOV.U32 R18, RZ, RZ, R44 ;  /* 0x000000ffff127224 */ /* 0x000fe200078e002c */
[----:B------:R-:W-:Y:S01]  /*c5b30*/  IADD3 R44, P1, PT, R45, R6, RZ ;  /* 0x000000062d2c7210 */ /* 0x000fe20007f3e0ff */
[----:B------:R-:W-:Y:S01]  /*c5b40*/  VIADD R41, R42, UR31 ;  /* 0x0000001f2a297c36 */ /* 0x000fe20008000000 */
[----:B------:R-:W-:Y:S01]  /*c5b50*/  STL.64 [R1+0x908], R38 ;  /* 0x0009082601007387 */ /* 0x000fe20000100a00 */
[----:B------:R-:W-:Y:S02]  /*c5b60*/  IMAD.X R31, R43, 0x1, R5, P0 ;  /* 0x000000012b1f7824 */ /* 0x000fe400000e0605 */
[----:B------:R-:W-:Y:S01]  /*c5b70*/  VIADD R40, R41, UR32 ;  /* 0x0000002029287c36 */ /* 0x000fe20008000000 */
[----:B------:R0:W-:Y:S01]  /*c5b80*/  STL.64 [R1+0x900], R34 ;  /* 0x0009002201007387 */ /* 0x0001e20000100a00 */
[----:B------:R-:W-:Y:S01]  /*c5b90*/  IMAD.X R45, R43, 0x1, R7, P1 ;  /* 0x000000012b2d7824 */ /* 0x000fe200008e0607 */
[----:B------:R-:W1:Y:S02]  /*c5ba0*/  LDCU UR32, c[0x0][0x39c] ;  /* 0x00007380ff2077ac */ /* 0x000e640008000800 */
[----:B------:R-:W-:Y:S01]  /*c5bb0*/  STL.64 [R1+0x8f8], R30 ;  /* 0x0008f81e01007387 */ /* 0x000fe20000100a00 */
[----:B0-----:R-:W-:-:S02]  /*c5bc0*/  IMAD.MOV.U32 R35, RZ, RZ, R27 ;  /* 0x000000ffff237224 */ /* 0x001fc400078e001b */
[----:B------:R-:W-:Y:S02]  /*c5bd0*/  IMAD.MOV.U32 R27, RZ, RZ, R28 ;  /* 0x000000ffff1b7224 */ /* 0x000fe400078e001c */
[----:B------:R-:W-:Y:S02]  /*c5be0*/  IMAD.MOV.U32 R28, RZ, RZ, R24 ;  /* 0x000000ffff1c7224 */ /* 0x000fe400078e0018 */
[----:B------:R-:W-:Y:S02]  /*c5bf0*/  IMAD.MOV.U32 R24, RZ, RZ, R25 ;  /* 0x000000ffff187224 */ /* 0x000fe400078e0019 */
[----:B------:R-:W2:Y:S04]  /*c5c00*/  LDL.LU R25, [R1+0x58] ;  /* 0x0000580001197983 */ /* 0x000ea80000300800 */
[----:B------:R-:W-:Y:S04]  /*c5c10*/  STL.64 [R1+0x44b0], R40 ;  /* 0x0044b02801007387 */ /* 0x000fe80000100a00 */
[----:B------:R0:W-:Y:S04]  /*c5c20*/  STL.64 [R1+0x8f0], R44 ;  /* 0x0008f02c01007387 */ /* 0x0001e80000100a00 */
[----:B0-----:R-:W4:Y:S01]  /*c5c30*/  LDL.LU.64 R44, [R1+0x4558] ;  /* 0x00455800012c7983 */ /* 0x001f220000300a00 */
[----:B---3--:R-:W-:-:S02]  /*c5c40*/  SHF.R.S32.HI R33, RZ, 0x1f, R46 ;  /* 0x0000001fff217819 */ /* 0x008fc4000001142e */
[C---:B------:R-:W-:Y:S02]  /*c5c50*/  IADD3 R38, P0, PT, R46.reuse, R4, RZ ;  /* 0x000000042e267210 */ /* 0x040fe40007f1e0ff */
[----:B------:R-:W-:-:S03]  /*c5c60*/  IADD3 R30, P3, PT, R46, R6, RZ ;  /* 0x000000062e1e7210 */ /* 0x000fc60007f7e0ff */
[C---:B------:R-:W-:Y:S02]  /*c5c70*/  IMAD.X R39, R33.reuse, 0x1, R5, P0 ;  /* 0x0000000121277824 */ /* 0x040fe400000e0605 */
[----:B------:R-:W-:-:S03]  /*c5c80*/  IMAD.X R31, R33, 0x1, R7, P3 ;  /* 0x00000001211f7824 */ /* 0x000fc600018e0607 */
[----:B------:R-:W-:Y:S04]  /*c5c90*/  STL.64 [R1+0x8e8], R38 ;  /* 0x0008e82601007387 */ /* 0x000fe80000100a00 */
[----:B------:R0:W-:Y:S02]  /*c5ca0*/  STL.64 [R1+0x8e0], R30 ;  /* 0x0008e01e01007387 */ /* 0x0001e40000100a00 */
[----:B0-----:R-:W-:Y:S02]  /*c5cb0*/  IMAD.MOV.U32 R30, RZ, RZ, R27 ;  /* 0x000000ffff1e7224 */ /* 0x001fe400078e001b */
[----:B------:R-:W-:Y:S02]  /*c5cc0*/  IMAD.MOV.U32 R27, RZ, RZ, R28 ;  /* 0x000000ffff1b7224 */ /* 0x000fe400078e001c */
[----:B------:R-:W-:-:S02]  /*c5cd0*/  IMAD.MOV.U32 R28, RZ, RZ, R24 ;  /* 0x000000ffff1c7224 */ /* 0x000fc400078e0018 */
[----:B--2---:R-:W-:Y:S02]  /*c5ce0*/  IMAD.MOV.U32 R24, RZ, RZ, R25 ;  /* 0x000000ffff187224 */ /* 0x004fe400078e0019 */
[----:B------:R-:W-:Y:S02]  /*c5cf0*/  IMAD.MOV.U32 R25, RZ, RZ, R23 ;  /* 0x000000ffff197224 */ /* 0x000fe400078e0017 */
[----:B----4-:R-:W-:Y:S02]  /*c5d00*/  IMAD.MOV.U32 R23, RZ, RZ, R45 ;  /* 0x000000ffff177224 */ /* 0x010fe400078e002d */
[----:B------:R-:W2:Y:S01]  /*c5d10*/  LDL.LU R45, [R1+0x4550] ;  /* 0x00455000012d7983 */ /* 0x000ea20000300800 */
[----:B------:R-:W-:Y:S01]  /*c5d20*/  VIADD R46, R40, UR33 ;  /* 0x00000021282e7c36 */ /* 0x000fe20008000000 */
[----:B------:R-:W-:Y:S02]  /*c5d30*/  SHF.R.S32.HI R33, RZ, 0x1f, R30 ;  /* 0x0000001fff217819 */ /* 0x000fe4000001141e */
[----:B------:R-:W-:-:S02]  /*c5d40*/  IADD3 R40, P1, PT, R30, R4, RZ ;  /* 0x000000041e287210 */ /* 0x000fc40007f3e0ff */
[----:B------:R-:W-:-:S03]  /*c5d50*/  IADD3 R38, P3, PT, R30, R6, RZ ;  /* 0x000000061e267210 */ /* 0x000fc60007f7e0ff */
[C---:B------:R-:W-:Y:S01]  /*c5d60*/  IMAD.X R41, R33.reuse, 0x1, R5, P1 ;  /* 0x0000000121297824 */ /* 0x040fe200008e0605 */
[----:B------:R-:W-:Y:S02]  /*c5d70*/  SHF.R.S32.HI R43, RZ, 0x1f, R26 ;  /* 0x0000001fff2b7819 */ /* 0x000fe4000001141a */
[C---:B------:R-:W-:Y:S02]  /*c5d80*/  IADD3 R30, P0, PT, R26.reuse, R4, RZ ;  /* 0x000000041a1e7210 */ /* 0x040fe40007f1e0ff */
[----:B------:R0:W-:Y:S01]  /*c5d90*/  STL.64 [R1+0x8d8], R40 ;  /* 0x0008d82801007387 */ /* 0x0001e20000100a00 */
[----:B------:R-:W-:Y:S02]  /*c5da0*/  IMAD.X R39, R33, 0x1, R7, P3 ;  /* 0x0000000121277824 */ /* 0x000fe400018e0607 */
[----:B------:R-:W-:Y:S01]  /*c5db0*/  IMAD.X R31, R43, 0x1, R5, P0 ;  /* 0x000000012b1f7824 */ /* 0x000fe200000e0605 */
[----:B0-----:R-:W-:Y:S01]  /*c5dc0*/  IADD3 R40, P1, PT, R26, R6, RZ ;  /* 0x000000061a287210 */ /* 0x001fe20007f3e0ff */
[----:B------:R-:W-:-:S02]  /*c5dd0*/  IMAD.MOV.U32 R26, RZ, RZ, R27 ;  /* 0x000000ffff1a7224 */ /* 0x000fc400078e001b */
[----:B------:R-:W-:Y:S02]  /*c5de0*/  IMAD.MOV.U32 R27, RZ, RZ, R28 ;  /* 0x000000ffff1b7224 */ /* 0x000fe400078e001c */
[----:B------:R-:W-:Y:S02]  /*c5df0*/  IMAD.MOV.U32 R28, RZ, RZ, R24 ;  /* 0x000000ffff1c7224 */ /* 0x000fe400078e0018 */
[----:B------:R-:W-:Y:S02]  /*c5e00*/  IMAD.MOV.U32 R24, RZ, RZ, R25 ;  /* 0x000000ffff187224 */ /* 0x000fe400078e0019 */
[----:B------:R-:W-:Y:S01]  /*c5e10*/  IMAD.MOV.U32 R25, RZ, RZ, R23 ;  /* 0x000000ffff197224 */ /* 0x000fe200078e0017 */
[----:B------:R0:W-:Y:S01]  /*c5e20*/  STL.64 [R1+0x8d0], R38 ;  /* 0x0008d02601007387 */ /* 0x0001e20000100a00 */
[----:B------:R-:W-:Y:S02]  /*c5e30*/  IMAD.MOV.U32 R23, RZ, RZ, R15 ;  /* 0x000000ffff177224 */ /* 0x000fe400078e000f */
[----:B------:R-:W-:-:S02]  /*c5e40*/  IMAD.MOV.U32 R15, RZ, RZ, R8 ;  /* 0x000000ffff0f7224 */ /* 0x000fc400078e0008 */
[----:B------:R-:W3:Y:S04]  /*c5e50*/  LDL.LU R8, [R1+0xebc] ;  /* 0x000ebc0001087983 */ /* 0x000ee80000300800 */
[----:B------:R4:W-:Y:S01]  /*c5e60*/  STL.64 [R1+0x8c8], R30 ;  /* 0x0008c81e01007387 */ /* 0x0009e20000100a00 */
[----:B------:R-:W-:-:S05]  /*c5e70*/  IMAD.X R41, R43, 0x1, R7, P1 ;  /* 0x000000012b297824 */ /* 0x000fca00008e0607 */
[----:B------:R-:W-:Y:S01]  /*c5e80*/  STL.64 [R1+0x8c0], R40 ;  /* 0x0008c02801007387 */ /* 0x000fe20000100a00 */
[----:B------:R-:W-:Y:S02]  /*c5e90*/  SHF.R.S32.HI R43, RZ, 0x1f, R35 ;  /* 0x0000001fff2b7819 */ /* 0x000fe40000011423 */
[----:B--2---:R-:W-:Y:S02]  /*c5ea0*/  SHF.R.S32.HI R33, RZ, 0x1f, R45 ;  /* 0x0000001fff217819 */ /* 0x004fe4000001142d */
[C---:B0-----:R-:W-:Y:S02]  /*c5eb0*/  IADD3 R38, P0, PT, R45.reuse, R4, RZ ;  /* 0x000000042d267210 */ /* 0x041fe40007f1e0ff */
[----:B----4-:R-:W-:-:S03]  /*c5ec0*/  IADD3 R30, P3, PT, R45, R6, RZ ;  /* 0x000000062d1e7210 */ /* 0x010fc60007f7e0ff */
[C---:B------:R-:W-:Y:S02]  /*c5ed0*/  IMAD.X R39, R33.reuse, 0x1, R5, P0 ;  /* 0x0000000121277824 */ /* 0x040fe400000e0605 */
[----:B------:R-:W-:-:S03]  /*c5ee0*/  IMAD.X R31, R33, 0x1, R7, P3 ;  /* 0x00000001211f7824 */ /* 0x000fc600018e0607 */
[----:B------:R-:W-:Y:S04]  /*c5ef0*/  STL.64 [R1+0x8b8], R38 ;  /* 0x0008b82601007387 */ /* 0x000fe80000100a00 */
[----:B------:R0:W-:Y:S02]  /*c5f00*/  STL.64 [R1+0x8b0], R30 ;  /* 0x0008b01e01007387 */ /* 0x0001e40000100a00 */
[----:B0-----:R-:W-:-:S05]  /*c5f10*/  IMAD.MOV.U32 R30, RZ, RZ, R26 ;  /* 0x000000ffff1e7224 */ /* 0x001fca00078e001a */
[----:B------:R-:W-:Y:S02]  /*c5f20*/  SHF.R.S32.HI R33, RZ, 0x1f, R30 ;  /* 0x0000001fff217819 */ /* 0x000fe4000001141e */
[C---:B------:R-:W-:Y:S02]  /*c5f30*/  IADD3 R40, P1, PT, R30.reuse, R4, RZ ;  /* 0x000000041e287210 */ /* 0x040fe40007f3e0ff */
[----:B------:R-:W-:Y:S01]  /*c5f40*/  IADD3 R38, P3, PT, R30, R6, RZ ;  /* 0x000000061e267210 */ /* 0x000fe20007f7e0ff */
[----:B------:R-:W-:Y:S02]  /*c5f50*/  IMAD.MOV.U32 R26, RZ, RZ, R27 ;  /* 0x000000ffff1a7224 */ /* 0x000fe400078e001b */
[----:B------:R-:W-:Y:S02]  /*c5f60*/  IMAD.MOV.U32 R27, RZ, RZ, R28 ;  /* 0x000000ffff1b7224 */ /* 0x000fe400078e001c */
[----:B------:R-:W-:Y:S01]  /*c5f70*/  IMAD.X R41, R33, 0x1, R5, P1 ;  /* 0x0000000121297824 */ /* 0x000fe200008e0605 */
[----:B------:R-:W-:Y:S01]  /*c5f80*/  IADD3 R30, P0, PT, R35, R4, RZ ;  /* 0x00000004231e7210 */ /* 0x000fe20007f1e0ff */
[----:B------:R-:W-:-:S02]  /*c5f90*/  IMAD.MOV.U32 R28, RZ, RZ, R24 ;  /* 0x000000ffff1c7224 */ /* 0x000fc400078e0018 */
[----:B------:R-:W-:Y:S02]  /*c5fa0*/  IMAD.X R39, R33, 0x1, R7, P3 ;  /* 0x0000000121277824 */ /* 0x000fe400018e0607 */
[----:B------:R-:W-:Y:S02]  /*c5fb0*/  IMAD.MOV.U32 R24, RZ, RZ, R23 ;  /* 0x000000ffff187224 */ /* 0x000fe400078e0017 */
[----:B------:R-:W-:Y:S02]  /*c5fc0*/  IMAD.MOV.U32 R23, RZ, RZ, R3 ;  /* 0x000000ffff177224 */ /* 0x000fe400078e0003 */
[----:B------:R-:W2:Y:S01]  /*c5fd0*/  LDL.LU R3, [R1+0xe6c] ;  /* 0x000e6c0001037983 */ /* 0x000ea20000300800 */
[----:B------:R-:W-:-:S03]  /*c5fe0*/  IMAD.X R31, R43, 0x1, R5, P0 ;  /* 0x000000012b1f7824 */ /* 0x000fc600000e0605 */
[----:B------:R-:W-:Y:S04]  /*c5ff0*/  STL.64 [R1+0x8a8], R40 ;  /* 0x0008a82801007387 */ /* 0x000fe80000100a00 */
[----:B------:R0:W-:Y:S04]  /*c6000*/  STL.64 [R1+0x8a0], R38 ;  /* 0x0008a02601007387 */ /* 0x0001e80000100a00 */
[----:B------:R4:W-:Y:S01]  /*c6010*/  STL.64 [R1+0x898], R30 ;  /* 0x0008981e01007387 */ /* 0x0009e20000100a00 */
[----:B0-----:R-:W-:Y:S02]  /*c6020*/  IMAD.MOV.U32 R39, RZ, RZ, R26 ;  /* 0x000000ffff277224 */ /* 0x001fe400078e001a */
[----:B------:R-:W-:-:S02]  /*c6030*/  IMAD.MOV.U32 R26, RZ, RZ, R27 ;  /* 0x000000ffff1a7224 */ /* 0x000fc400078e001b */
[----:B------:R-:W-:Y:S02]  /*c6040*/  IMAD.MOV.U32 R27, RZ, RZ, R28 ;  /* 0x000000ffff1b7224 */ /* 0x000fe400078e001c */
[----:B------:R-:W-:Y:S02]  /*c6050*/  IMAD.MOV.U32 R28, RZ, RZ, R24 ;  /* 0x000000ffff1c7224 */ /* 0x000fe400078e0018 */
[----:B------:R-:W-:Y:S02]  /*c6060*/  IMAD.MOV.U32 R24, RZ, RZ, R23 ;  /* 0x000000ffff187224 */ /* 0x000fe400078e0017 */
[----:B------:R-:W-:Y:S02]  /*c6070*/  IMAD.MOV.U32 R23, RZ, RZ, R22 ;  /* 0x000000ffff177224 */ /* 0x000fe400078e0016 */
[----:B------:R-:W2:Y:S01]  /*c6080*/  LDL.LU R22, [R1+0x48] ;  /* 0x0000480001167983 */ /* 0x000ea20000300800 */
[----:B------:R-:W-:Y:S02]  /*c6090*/  IADD3 R40, P1, PT, R35, R6, RZ ;  /* 0x0000000623287210 */ /* 0x000fe40007f3e0ff */
[----:B------:R-:W-:-:S02]  /*c60a0*/  SHF.R.S32.HI R33, RZ, 0x1f, R44 ;  /* 0x0000001fff217819 */ /* 0x000fc4000001142c */
[C---:B------:R-:W-:Y:S02]  /*c60b0*/  IADD3 R34, P0, PT, R44.reuse, R4, RZ ;  /* 0x000000042c227210 */ /* 0x040fe40007f1e0ff */
[----:B----4-:R-:W-:Y:S01]  /*c60c0*/  IADD3 R30, P3, PT, R44, R6, RZ ;  /* 0x000000062c1e7210 */ /* 0x010fe20007f7e0ff */
[----:B------:R-:W-:Y:S02]  /*c60d0*/  IMAD.X R41, R43, 0x1, R7, P1 ;  /* 0x000000012b297824 */ /* 0x000fe400008e0607 */
[C---:B------:R-:W-:Y:S02]  /*c60e0*/  IMAD.X R35, R33.reuse, 0x1, R5, P0 ;  /* 0x0000000121237824 */ /* 0x040fe400000e0605 */
[----:B------:R-:W-:Y:S01]  /*c60f0*/  IMAD.X R31, R33, 0x1, R7, P3 ;  /* 0x00000001211f7824 */ /* 0x000fe200018e0607 */
[----:B------:R-:W-:Y:S04]  /*c6100*/  STL.64 [R1+0x890], R40 ;  /* 0x0008902801007387 */ /* 0x000fe80000100a00 */
[----:B------:R-:W-:Y:S04]  /*c6110*/  STL.64 [R1+0x888], R34 ;  /* 0x0008882201007387 */ /* 0x000fe80000100a00 */
[----:B------:R0:W-:Y:S02]  /*c6120*/  STL.64 [R1+0x880], R30 ;  /* 0x0008801e01007387 */ /* 0x0001e40000100a00 */
[----:B0-----:R-:W-:-:S02]  /*c6130*/  IMAD.MOV.U32 R30, RZ, RZ, R26 ;  /* 0x000000ffff1e7224 */ /* 0x001fc400078e001a */
[----:B------:R-:W-:-:S03]  /*c6140*/  IMAD.MOV.U32 R26, RZ, RZ, R27 ;  /* 0x000000ffff1a7224 */ /* 0x000fc600078e001b */
[----:B------:R-:W-:Y:S02]  /*c6150*/  SHF.R.S32.HI R33, RZ, 0x1f, R30 ;  /* 0x0000001fff217819 */ /* 0x000fe4000001141e */
[C---:B------:R-:W-:Y:S02]  /*c6160*/  IADD3 R40, P1, PT, R30.reuse, R4, RZ ;  /* 0x000000041e287210 */ /* 0x040fe40007f3e0ff */
[----:B------:R-:W-:Y:S01]  /*c6170*/  IADD3 R30, P3, PT, R30, R6, RZ ;  /* 0x000000061e1e7210 */ /* 0x000fe20007f7e0ff */
[----:B------:R-:W-:Y:S02]  /*c6180*/  IMAD.MOV.U32 R27, RZ, RZ, R28 ;  /* 0x000000ffff1b7224 */ /* 0x000fe400078e001c */
[----:B------:R-:W-:Y:S02]  /*c6190*/  IMAD.MOV.U32 R28, RZ, RZ, R24 ;  /* 0x000000ffff1c7224 */ /* 0x000fe400078e0018 */
[C---:B------:R-:W-:Y:S02]  /*c61a0*/  IMAD.X R41, R33.reuse, 0x1, R5, P1 ;  /* 0x0000000121297824 */ /* 0x040fe400008e0605 */
[----:B------:R-:W-:Y:S01]  /*c61b0*/  IMAD.X R31, R33, 0x1, R7, P3 ;  /* 0x00000001211f7824 */ /* 0x000fe200018e0607 */
[----:B------:R-:W-:-:S02]  /*c61c0*/  SHF.R.S32.HI R43, RZ, 0x1f, R59 ;  /* 0x0000001fff2b7819 */ /* 0x000fc4000001143b */
[----:B------:R-:W-:Y:S01]  /*c61d0*/  IADD3 R34, P0, PT, R59, R4, RZ ;  /* 0x000000043b227210 */ /* 0x000fe20007f1e0ff */
[----:B------:R-:W-:-:S04]  /*c61e0*/  VIADD R45, R46, UR34 ;  /* 0x000000222e2d7c36 */ /* 0x000fc80008000000 */
[----:B------:R-:W-:Y:S02]  /*c61f0*/  IMAD.X R35, R43, 0x1, R5, P0 ;  /* 0x000000012b237824 */ /* 0x000fe400000e0605 */
[----:B------:R-:W-:Y:S01]  /*c6200*/  VIADD R44, R45, UR35 ;  /* 0x000000232d2c7c36 */ /* 0x000fe20008000000 */
[----:B------:R-:W0:Y:S01]  /*c6210*/  LDCU.64 UR34, c[0x0][0x398] ;  /* 0x00007300ff2277ac */ /* 0x000e220008000a00 */
[----:B--2---:R-:W-:Y:S02]  /*c6220*/  IMAD.MOV.U32 R24, RZ, RZ, R22 ;  /* 0x000000ffff187224 */ /* 0x004fe400078e0016 */
[----:B------:R-:W-:Y:S02]  /*c6230*/  IMAD.MOV.U32 R22, RZ, RZ, R18 ;  /* 0x000000ffff167224 */ /* 0x000fe400078e0012 */
[----:B------:R-:W-:Y:S02]  /*c6240*/  IMAD.MOV.U32 R18, RZ, RZ, R13 ;  /* 0x000000ffff127224 */ /* 0x000fe400078e000d */
[----:B------:R-:W-:-:S02]  /*c6250*/  IMAD.MOV.U32 R13, RZ, RZ, R60 ;  /* 0x000000ffff0d7224 */ /* 0x000fc400078e003c */
[----:B------:R-:W2:Y:S04]  /*c6260*/  LDL.LU R60, [R1+0x454c] ;  /* 0x00454c00013c7983 */ /* 0x000ea80000300800 */
[----:B------:R-:W-:Y:S04]  /*c6270*/  STL.64 [R1+0x878], R40 ;  /* 0x0008782801007387 */ /* 0x000fe80000100a00 */
[----:B------:R4:W-:Y:S02]  /*c6280*/  STL.64 [R1+0x870], R30 ;  /* 0x0008701e01007387 */ /* 0x0009e40000100a00 */
[----:B----4-:R-:W-:-:S02]  /*c6290*/  IMAD.MOV.U32 R30, RZ, RZ, R26 ;  /* 0x000000ffff1e7224 */ /* 0x010fc400078e001a */
[----:B------:R-:W-:Y:S02]  /*c62a0*/  IMAD.MOV.U32 R26, RZ, RZ, R27 ;  /* 0x000000ffff1a7224 */ /* 0x000fe400078e001b */
[----:B------:R-:W-:Y:S02]  /*c62b0*/  IMAD.MOV.U32 R27, RZ, RZ, R28 ;  /* 0x000000ffff1b7224 */ /* 0x000fe400078e001c */
[----:B------:R-:W-:Y:S02]  /*c62c0*/  IMAD.MOV.U32 R28, RZ, RZ, R24 ;  /* 0x000000ffff1c7224 */ /* 0x000fe400078e0018 */
[----:B------:R-:W-:Y:S02]  /*c62d0*/  IMAD.MOV.U32 R24, RZ, RZ, R18 ;  /* 0x000000ffff187224 */ /* 0x000fe400078e0012 */
[----:B------:R-:W-:Y:S02]  /*c62e0*/  IMAD.MOV.U32 R18, RZ, RZ, R19 ;  /* 0x000000ffff127224 */ /* 0x000fe400078e0013 */
[----:B------:R-:W-:Y:S01]  /*c62f0*/  IMAD.MOV.U32 R19, RZ, RZ, R58 ;  /* 0x000000ffff137224 */ /* 0x000fe200078e003a */
[----:B------:R-:W-:Y:S01]  /*c6300*/  IADD3 R58, P1, PT, R59, R6, RZ ;  /* 0x000000063b3a7210 */ /* 0x000fe20007f3e0ff */
[----:B------:R-:W-:-:S02]  /*c6310*/  IMAD.MOV.U32 R31, RZ, RZ, R30 ;  /* 0x000000ffff1f7224 */ /* 0x000fc400078e001e */
[----:B------:R-:W-:Y:S02]  /*c6320*/  IMAD.MOV.U32 R30, RZ, RZ, R26 ;  /* 0x000000ffff1e7224 */ /* 0x000fe400078e001a */
[----:B------:R-:W-:Y:S02]  /*c6330*/  IMAD.MOV.U32 R26, RZ, RZ, R27 ;  /* 0x000000ffff1a7224 */ /* 0x000fe400078e001b */
[----:B------:R-:W-:Y:S02]  /*c6340*/  IMAD.MOV.U32 R27, RZ, RZ, R28 ;  /* 0x000000ffff1b7224 */ /* 0x000fe400078e001c */
[----:B------:R-:W-:Y:S02]  /*c6350*/  IMAD.MOV.U32 R28, RZ, RZ, R24 ;  /* 0x000000ffff1c7224 */ /* 0x000fe400078e0018 */
[----:B------:R-:W-:Y:S01]  /*c6360*/  IMAD.X R59, R43, 0x1, R7, P1 ;  /* 0x000000012b3b7824 */ /* 0x000fe200008e0607 */
[----:B------:R-:W-:Y:S01]  /*c6370*/  STL.64 [R1+0x868], R34 ;  /* 0x0008682201007387 */ /* 0x000fe20000100a00 */
[----:B------:R-:W-:-:S02]  /*c6380*/  IMAD.MOV.U32 R24, RZ, RZ, R18 ;  /* 0x000000ffff187224 */ /* 0x000fc400078e0012 */
[----:B------:R-:W-:Y:S02]  /*c6390*/  IMAD.MOV.U32 R18, RZ, RZ, R47 ;  /* 0x000000ffff127224 */ /* 0x000fe400078e002f */
[----:B------:R-:W4:Y:S04]  /*c63a0*/  LDL.LU R47, [R1+0x4548] ;  /* 0x00454800012f7983 */ /* 0x000f280000300800 */
[----:B------:R-:W-:Y:S04]  /*c63b0*/  STL.64 [R1+0x44a0], R44 ;  /* 0x0044a02c01007387 */ /* 0x000fe80000100a00 */
[----:B------:R0:W-:Y:S04]  /*c63c0*/  STL.64 [R1+0x860], R58 ;  /* 0x0008603a01007387 */ /* 0x0001e80000100a00 */
[----:B0-----:R-:W3:Y:S01]  /*c63d0*/  LDL.LU.64 R58, [R1+0x4540] ;  /* 0x00454000013a7983 */ /* 0x001ee20000300a00 */
[----:B--2---:R-:W-:-:S02]  /*c63e0*/  SHF.R.S32.HI R33, RZ, 0x1f, R60 ;  /* 0x0000001fff217819 */ /* 0x004fc4000001143c */
        /* <DEDUP_REMOVED lines=9> */
[----:B------:R-:W-:Y:S02]  /*c6480*/  IMAD.MOV.U32 R28, RZ, RZ, R24 ;  /* 0x000000ffff1c7224 */ /* 0x000fe400078e0018 */
[----:B------:R-:W-:Y:S02]  /*c6490*/  IMAD.MOV.U32 R24, RZ, RZ, R25 ;  /* 0x000000ffff187224 */ /* 0x000fe400078e0019 */
[----:B------:R-:W-:Y:S02]  /*c64a0*/  IMAD.MOV.U32 R25, RZ, RZ, R16 ;  /* 0x000000ffff197224 */ /* 0x000fe400078e0010 */
[----:B---3--:R-:W-:Y:S02]  /*c64b0*/  IMAD.MOV.U32 R16, RZ, RZ, R59 ;  /* 0x000000ffff107224 */ /* 0x008fe400078e003b */
[----:B------:R-:W2:Y:S01]  /*c64c0*/  LDL.LU R59, [R1+0x453c] ;  /* 0x00453c00013b7983 */ /* 0x000ea20000300800 */
[----:B------:R-:W-:Y:S01]  /*c64d0*/  VIADD R60, R44, UR36 ;  /* 0x000000242c3c7c36 */ /* 0x000fe20008000000 */
[----:B------:R-:W-:Y:S01]  /*c64e0*/  SHF.R.S32.HI R33, RZ, 0x1f, R35 ;  /* 0x0000001fff217819 */ /* 0x000fe20000011423 */
[----:B------:R-:W0:Y:S01]  /*c64f0*/  LDCU UR36, c[0x0][0x39c] ;  /* 0x00007380ff2477ac */ /* 0x000e220008000800 */
[----:B------:R-:W-:-:S02]  /*c6500*/  IADD3 R44, P1, PT, R35, R4, RZ ;  /* 0x00000004232c7210 */ /* 0x000fc40007f3e0ff */
[----:B------:R-:W-:Y:S02]  /*c6510*/  IADD3 R40, P3, PT, R35, R6, RZ ;  /* 0x0000000623287210 */ /* 0x000fe40007f7e0ff */
[----:B------:R-:W-:Y:S02]  /*c6520*/  SHF.R.S32.HI R43, RZ, 0x1f, R39 ;  /* 0x0000001fff2b7819 */ /* 0x000fe40000011427 */
[----:B------:R-:W-:Y:S01]  /*c6530*/  IADD3 R34, P0, PT, R39, R4, RZ ;  /* 0x0000000427227210 */ /* 0x000fe20007f1e0ff */
[C---:B------:R-:W-:Y:S02]  /*c6540*/  IMAD.X R45, R33.reuse, 0x1, R5, P1 ;  /* 0x00000001212d7824 */ /* 0x040fe400008e0605 */
[----:B------:R-:W-:Y:S02]  /*c6550*/  IMAD.X R41, R33, 0x1, R7, P3 ;  /* 0x0000000121297824 */ /* 0x000fe400018e0607 */
[----:B------:R-:W-:Y:S01]  /*c6560*/  IMAD.X R35, R43, 0x1, R5, P0 ;  /* 0x000000012b237824 */ /* 0x000fe200000e0605 */
[----:B------:R-:W-:Y:S04]  /*c6570*/  STL.64 [R1+0x848], R44 ;  /* 0x0008482c01007387 */ /* 0x000fe80000100a00 */
[----:B------:R3:W-:Y:S04]  /*c6580*/  STL.64 [R1+0x840], R40 ;  /* 0x0008402801007387 */ /* 0x0007e80000100a00 */
[----:B------:R0:W-:Y:S01]  /*c6590*/  STL.64 [R1+0x838], R34 ;  /* 0x0008382201007387 */ /* 0x0001e20000100a00 */
[----:B---3--:R-:W-:-:S03]  /*c65a0*/  IADD3 R40, P1, PT, R39, R6, RZ ;  /* 0x0000000627287210 */ /* 0x008fc60007f3e0ff */
[----:B------:R-:W-:Y:S02]  /*c65b0*/  STL.64 [R1+0x4498], R60 ;  /* 0x0044983c01007387 */ /* 0x000fe40000100a00 */
[----:B------:R-:W-:-:S05]  /*c65c0*/  IMAD.X R41, R43, 0x1, R7, P1 ;  /* 0x000000012b297824 */ /* 0x000fca00008e0607 */
[----:B------:R-:W-:Y:S01]  /*c65d0*/  STL.64 [R1+0x830], R40 ;  /* 0x0008302801007387 */ /* 0x000fe20000100a00 */
[----:B------:R-:W-:Y:S02]  /*c65e0*/  SHF.R.S32.HI R43, RZ, 0x1f, R31 ;  /* 0x0000001fff2b7819 */ /* 0x000fe4000001141f */
[----:B--2---:R-:W-:Y:S02]  /*c65f0*/  SHF.R.S32.HI R33, RZ, 0x1f, R59 ;  /* 0x0000001fff217819 */ /* 0x004fe4000001143b */
[C---:B0-----:R-:W-:Y:S02]  /*c6600*/  IADD3 R34, P3, PT, R59.reuse, R6, RZ ;  /* 0x000000063b227210 */ /* 0x041fe40007f7e0ff */
[----:B------:R-:W-:-:S03]  /*c6610*/  IADD3 R38, P0, PT, R59, R4, RZ ;  /* 0x000000043b267210 */ /* 0x000fc60007f1e0ff */
[C---:B------:R-:W-:Y:S02]  /*c6620*/  IMAD.X R35, R33.reuse, 0x1, R7, P3 ;  /* 0x0000000121237824 */ /* 0x040fe400018e0607 */
[----:B------:R-:W-:-:S03]  /*c6630*/  IMAD.X R39, R33, 0x1, R5, P0 ;  /* 0x0000000121277824 */ /* 0x000fc600000e0605 */
[----:B------:R0:W-:Y:S04]  /*c6640*/  STL.64 [R1+0x820], R34 ;  /* 0x0008202201007387 */ /* 0x0001e80000100a00 */
[----:B------:R2:W-:Y:S01]  /*c6650*/  STL.64 [R1+0x828], R38 ;  /* 0x0008282601007387 */ /* 0x0005e20000100a00 */
[----:B0-----:R-:W-:Y:S01]  /*c6660*/  IMAD.MOV.U32 R35, RZ, RZ, R30 ;  /* 0x000000ffff237224 */ /* 0x001fe200078e001e */
[----:B------:R-:W-:Y:S01]  /*c6670*/  IADD3 R34, P0, PT, R31, R4, RZ ;  /* 0x000000041f227210 */ /* 0x000fe20007f1e0ff */
[----:B------:R-:W-:-:S03]  /*c6680*/  IMAD.MOV.U32 R30, RZ, RZ, R27 ;  /* 0x000000ffff1e7224 */ /* 0x000fc600078e001b */
[----:B------:R-:W-:Y:S02]  /*c6690*/  SHF.R.S32.HI R33, RZ, 0x1f, R35 ;  /* 0x0000001fff217819 */ /* 0x000fe40000011423 */
[C---:B------:R-:W-:Y:S02]  /*c66a0*/  IADD3 R40, P1, PT, R35.reuse, R4, RZ ;  /* 0x0000000423287210 */ /* 0x040fe40007f3e0ff */
[----:B--2---:R-:W-:Y:S01]  /*c66b0*/  IADD3 R38, P3, PT, R35, R6, RZ ;  /* 0x0000000623267210 */ /* 0x004fe20007f7e0ff */
[----:B------:R-:W-:Y:S02]  /*c66c0*/  IMAD.MOV.U32 R27, RZ, RZ, R28 ;  /* 0x000000ffff1b7224 */ /* 0x000fe400078e001c */
[----:B------:R-:W-:Y:S02]  /*c66d0*/  IMAD.MOV.U32 R28, RZ, RZ, R24 ;  /* 0x000000ffff1c7224 */ /* 0x000fe400078e0018 */
[----:B------:R-:W-:Y:S02]  /*c66e0*/  IMAD.X R41, R33, 0x1, R5, P1 ;  /* 0x0000000121297824 */ /* 0x000fe400008e0605 */
[----:B------:R-:W-:-:S02]  /*c66f0*/  IMAD.MOV.U32 R24, RZ, RZ, R25 ;  /* 0x000000ffff187224 */ /* 0x000fc400078e0019 */
[----:B------:R-:W-:Y:S02]  /*c6700*/  IMAD.X R39, R33, 0x1, R7, P3 ;  /* 0x0000000121277824 */ /* 0x000fe400018e0607 */
[----:B------:R-:W-:Y:S02]  /*c6710*/  IMAD.MOV.U32 R25, RZ, RZ, R23 ;  /* 0x000000ffff197224 */ /* 0x000fe400078e0017 */
[----:B------:R-:W-:Y:S02]  /*c6720*/  IMAD.X R35, R43, 0x1, R5, P0 ;  /* 0x000000012b237824 */ /* 0x000fe400000e0605 */
[----:B------:R-:W-:Y:S02]  /*c6730*/  IMAD.MOV.U32 R23, RZ, RZ, R53 ;  /* 0x000000ffff177224 */ /* 0x000fe400078e0035 */
[----:B------:R-:W2:Y:S04]  /*c6740*/  LDL.LU R53, [R1+0xe70] ;  /* 0x000e700001357983 */ /* 0x000ea80000300800 */
[----:B------:R0:W-:Y:S01]  /*c6750*/  STL.64 [R1+0x818], R40 ;  /* 0x0008182801007387 */ /* 0x0001e20000100a00 */
[----:B----4-:R-:W-:-:S03]  /*c6760*/  SHF.R.S32.HI R33, RZ, 0x1f, R47 ;  /* 0x0000001fff217819 */ /* 0x010fc6000001142f */
[----:B------:R-:W-:Y:S04]  /*c6770*/  STL.64 [R1+0x810], R38 ;  /* 0x0008102601007387 */ /* 0x000fe80000100a00 */
[----:B------:R3:W-:Y:S01]  /*c6780*/  STL.64 [R1+0x808], R34 ;  /* 0x0008082201007387 */ /* 0x0007e20000100a00 */
[-C--:B0-----:R-:W-:Y:S01]  /*c6790*/  IADD3 R40, P1, PT, R31, R6.reuse, RZ ;  /* 0x000000061f287210 */ /* 0x081fe20007f3e0ff */
[----:B------:R-:W-:Y:S02]  /*c67a0*/  VIADD R59, R60, UR37 ;  /* 0x000000253c3b7c36 */ /* 0x000fe40008000000 */
[----:B---3--:R-:W-:Y:S01]  /*c67b0*/  IMAD.MOV.U32 R35, RZ, RZ, R30 ;  /* 0x000000ffff237224 */ /* 0x008fe200078e001e */
[----:B------:R-:W-:Y:S01]  /*c67c0*/  IADD3 R30, P3, PT, R47, R6, RZ ;  /* 0x000000062f1e7210 */ /* 0x000fe20007f7e0ff */
[--C-:B------:R-:W-:Y:S01]  /*c67d0*/  IMAD.X R41, R43, 0x1, R7.reuse, P1 ;  /* 0x000000012b297824 */ /* 0x100fe200008e0607 */
[----:B------:R-:W-:Y:S03]  /*c67e0*/  STL.64 [R1+0x44a8], R58 ;  /* 0x0044a83a01007387 */ /* 0x000fe60000100a00 */
[----:B------:R-:W-:Y:S01]  /*c67f0*/  IMAD.X R31, R33, 0x1, R7, P3 ;  /* 0x00000001211f7824 */ /* 0x000fe200018e0607 */
[----:B------:R-:W-:Y:S01]  /*c6800*/  STL.64 [R1+0x800], R40 ;  /* 0x0008002801007387 */ /* 0x000fe20000100a00 */
[----:B------:R-:W-:-:S03]  /*c6810*/  IADD3 R38, P0, PT, R47, R4, RZ ;  /* 0x000000042f267210 */ /* 0x000fc60007f1e0ff */
[----:B------:R0:W-:Y:S02]  /*c6820*/  STL.64 [R1+0x7f0], R30 ;  /* 0x0007f01e01007387 */ /* 0x0001e40000100a00 */
[----:B------:R-:W-:Y:S02]  /*c6830*/  IMAD.X R39, R33, 0x1, R5, P0 ;  /* 0x0000000121277824 */ /* 0x000fe400000e0605 */
[----:B0-----:R-:W-:-:S03]  /*c6840*/  IMAD.MOV.U32 R30, RZ, RZ, R27 ;  /* 0x000000ffff1e7224 */ /* 0x001fc600078e001b */
[----:B------:R0:W-:Y:S01]  /*c6850*/  STL.64 [R1+0x7f8], R38 ;  /* 0x0007f82601007387 */ /* 0x0001e20000100a00 */
[----:B------:R-:W-:Y:S01]  /*c6860*/  IMAD.MOV.U32 R27, RZ, RZ, R28 ;  /* 0x000000ffff1b7224 */ /* 0x000fe200078e001c */
[----:B------:R-:W-:Y:S02]  /*c6870*/  SHF.R.S32.HI R33, RZ, 0x1f, R30 ;  /* 0x0000001fff217819 */ /* 0x000fe4000001141e */
[C---:B------:R-:W-:Y:S01]  /*c6880*/  IADD3 R40, P1, PT, R30.reuse, R4, RZ ;  /* 0x000000041e287210 */ /* 0x040fe20007f3e0ff */
[----:B------:R-:W-:Y:S01]  /*c6890*/  IMAD.MOV.U32 R28, RZ, RZ, R24 ;  /* 0x000000ffff1c7224 */ /* 0x000fe200078e0018 */
[----:B------:R-:W-:Y:S01]  /*c68a0*/  SHF.R.S32.HI R43, RZ, 0x1f, R26 ;  /* 0x0000001fff2b7819 */ /* 0x000fe2000001141a */
[----:B------:R-:W-:Y:S02]  /*c68b0*/  IMAD.MOV.U32 R24, RZ, RZ, R25 ;  /* 0x000000ffff187224 */ /* 0x000fe400078e0019 */
[----:B------:R-:W-:Y:S01]  /*c68c0*/  IMAD.X R41, R33, 0x1, R5, P1 ;  /* 0x0000000121297824 */ /* 0x000fe200008e0605 */
[----:B0-----:R-:W-:Y:S01]  /*c68d0*/  IADD3 R38, P3, PT, R30, R6, RZ ;  /* 0x000000061e267210 */ /* 0x001fe20007f7e0ff */
[----:B------:R-:W-:Y:S01]  /*c68e0*/  IMAD.MOV.U32 R25, RZ, RZ, R23 ;  /* 0x000000ffff197224 */ /* 0x000fe200078e0017 */
[C---:B------:R-:W-:Y:S01]  /*c68f0*/  IADD3 R30, P0, PT, R26.reuse, R4, RZ ;  /* 0x000000041a1e7210 */ /* 0x040fe20007f1e0ff */
[----:B------:R-:W-:Y:S01]  /*c6900*/  IMAD.MOV.U32 R23, RZ, RZ, R22 ;  /* 0x000000ffff177224 */ /* 0x000fe200078e0016 */
[----:B------:R-:W-:Y:S01]  /*c6910*/  IADD3 R44, P1, PT, R26, R6, RZ ;  /* 0x000000061a2c7210 */ /* 0x000fe20007f3e0ff */
[----:B------:R-:W-:-:S02]  /*c6920*/  IMAD.MOV.U32 R26, RZ, RZ, R27 ;  /* 0x000000ffff1a7224 */ /* 0x000fc400078e001b */
[----:B------:R-:W-:Y:S02]  /*c6930*/  IMAD.MOV.U32 R22, RZ, RZ, R49 ;  /* 0x000000ffff167224 */ /* 0x000fe400078e0031 */
[----:B------:R-:W-:Y:S02]  /*c6940*/  IMAD.MOV.U32 R27, RZ, RZ, R28 ;  /* 0x000000ffff1b7224 */ /* 0x000fe400078e001c */
[----:B------:R-:W-:Y:S02]  /*c6950*/  IMAD.MOV.U32 R28, RZ, RZ, R24 ;  /* 0x000000ffff1c7224 */ /* 0x000fe400078e0018 */
[----:B------:R-:W-:Y:S02]  /*c6960*/  IMAD.X R39, R33, 0x1, R7, P3 ;  /* 0x0000000121277824 */ /* 0x000fe400018e0607 */
[----:B------:R-:W-:Y:S02]  /*c6970*/  IMAD.MOV.U32 R24, RZ, RZ, R25 ;  /* 0x000000ffff187224 */ /* 0x000fe400078e0019 */
[----:B------:R-:W-:-:S02]  /*c6980*/  IMAD.MOV.U32 R25, RZ, RZ, R23 ;  /* 0x000000ffff197224 */ /* 0x000fc400078e0017 */
[----:B------:R-:W-:Y:S02]  /*c6990*/  IMAD.MOV.U32 R49, RZ, RZ, R56 ;  /* 0x000000ffff317224 */ /* 0x000fe400078e0038 */
[----:B------:R-:W-:Y:S01]  /*c69a0*/  IMAD.MOV.U32 R23, RZ, RZ, R22 ;  /* 0x000000ffff177224 */ /* 0x000fe200078e0016 */
[----:B------:R-:W3:Y:S01]  /*c69b0*/  LDL.LU R56, [R1+0xc38] ;  /* 0x000c380001387983 */ /* 0x000ee20000300800 */
[----:B------:R-:W-:Y:S02]  /*c69c0*/  IMAD.MOV.U32 R22, RZ, RZ, R18 ;  /* 0x000000ffff167224 */ /* 0x000fe400078e0012 */
[----:B------:R-:W-:Y:S01]  /*c69d0*/  IMAD.MOV.U32 R18, RZ, RZ, R19 ;  /* 0x000000ffff127224 */ /* 0x000fe200078e0013 */
[----:B------:R-:W-:Y:S01]  /*c69e0*/  STL.64 [R1+0x7e8], R40 ;  /* 0x0007e82801007387 */ /* 0x000fe20000100a00 */
[----:B------:R-:W-:-:S03]  /*c69f0*/  IMAD.MOV.U32 R19, RZ, RZ, R10 ;  /* 0x000000ffff137224 */ /* 0x000fc600078e000a */
[----:B------:R-:W-:Y:S04]  /*c6a00*/  STL.64 [R1+0x7e0], R38 ;  /* 0x0007e02601007387 */ /* 0x000fe80000100a00 */
[----:B------:R-:W4:Y:S01]  /*c6a10*/  LDL.LU R10, [R1+0x8] ;  /* 0x00000800010a7983 */ /* 0x000f220000300800 */
[----:B------:R-:W-:-:S05]  /*c6a20*/  IMAD.X R31, R43, 0x1, R5, P0 ;  /* 0x000000012b1f7824 */ /* 0x000fca00000e0605 */
[----:B------:R0:W-:Y:S01]  /*c6a30*/  STL.64 [R1+0x7d8], R30 ;  /* 0x0007d81e01007387 */ /* 0x0001e20000100a00 */
[----:B------:R-:W-:Y:S01]  /*c6a40*/  VIADD R47, R59, UR38 ;  /* 0x000000263b2f7c36 */ /* 0x000fe20008000000 */
[----:B------:R-:W1:Y:S01]  /*c6a50*/  LDCU UR38, c[0x0][0x39c] ;  /* 0x00007380ff2677ac */ /* 0x000e620008000800 */
[----:B------:R-:W-:Y:S02]  /*c6a60*/  IMAD.X R45, R43, 0x1, R7, P1 ;  /* 0x000000012b2d7824 */ /* 0x000fe400008e0607 */
[----:B0-----:R-:W-:Y:S02]  /*c6a70*/  IMAD.MOV.U32 R30, RZ, RZ, R27 ;  /* 0x000000ffff1e7224 */ /* 0x001fe400078e001b */
[----:B------:R-:W-:Y:S02]  /*c6a80*/  IMAD.MOV.U32 R27, RZ, RZ, R28 ;  /* 0x000000ffff1b7224 */ /* 0x000fe400078e001c */
[----:B------:R-:W-:Y:S01]  /*c6a90*/  IMAD.MOV.U32 R28, RZ, RZ, R24 ;  /* 0x000000ffff1c7224 */ /* 0x000fe200078e0018 */
[----:B------:R-:W-:Y:S01]  /*c6aa0*/  SHF.R.S32.HI R33, RZ, 0x1f, R30 ;  /* 0x0000001fff217819 */ /* 0x000fe2000001141e */
[----:B------:R-:W-:Y:S01]  /*c6ab0*/  IMAD.MOV.U32 R24, RZ, RZ, R25 ;  /* 0x000000ffff187224 */ /* 0x000fe200078e0019 */
[C---:B------:R-:W-:Y:S01]  /*c6ac0*/  IADD3 R40, P0, PT, R30.reuse, R4, RZ ;  /* 0x000000041e287210 */ /* 0x040fe20007f1e0ff */
[----:B------:R-:W-:Y:S01]  /*c6ad0*/  IMAD.MOV.U32 R25, RZ, RZ, R23 ;  /* 0x000000ffff197224 */ /* 0x000fe200078e0017 */
[----:B------:R-:W-:Y:S01]  /*c6ae0*/  IADD3 R30, P3, PT, R30, R6, RZ ;  /* 0x000000061e1e7210 */ /* 0x000fe20007f7e0ff */
[----:B------:R-:W-:-:S02]  /*c6af0*/  IMAD.MOV.U32 R23, RZ, RZ, R22 ;  /* 0x000000ffff177224 */ /* 0x000fc400078e0016 */
[----:B------:R-:W-:Y:S02]  /*c6b00*/  IMAD.MOV.U32 R22, RZ, RZ, R18 ;  /* 0x000000ffff167224 */ /* 0x000fe400078e0012 */
[----:B------:R-:W-:Y:S02]  /*c6b10*/  IMAD.MOV.U32 R18, RZ, RZ, R19 ;  /* 0x000000ffff127224 */ /* 0x000fe400078e0013 */
[C---:B------:R-:W-:Y:S02]  /*c6b20*/  IMAD.X R41, R33.reuse, 0x1, R5, P0 ;  /* 0x0000000121297824 */ /* 0x040fe400000e0605 */
[----:B------:R-:W-:Y:S02]  /*c6b30*/  IMAD.X R31, R33, 0x1, R7, P3 ;  /* 0x00000001211f7824 */ /* 0x000fe400018e0607 */
[----:B----4-:R-:W-:Y:S02]  /*c6b40*/  IMAD.MOV.U32 R19, RZ, RZ, R10 ;  /* 0x000000ffff137224 */ /* 0x010fe400078e000a */
[----:B------:R-:W-:-:S02]  /*c6b50*/  IMAD.MOV.U32 R10, RZ, RZ, R50 ;  /* 0x000000ffff0a7224 */ /* 0x000fc400078e0032 */
[----:B------:R-:W4:Y:S04]  /*c6b60*/  LDL.LU R50, [R1+0x4538] ;  /* 0x0045380001327983 */ /* 0x000f280000300800 */
[----:B------:R-:W-:Y:S04]  /*c6b70*/  STL.64 [R1+0x44c0], R46 ;  /* 0x0044c02e01007387 */ /* 0x000fe80000100a00 */
[----:B------:R-:W-:Y:S04]  /*c6b80*/  STL.64 [R1+0x7d0], R44 ;  /* 0x0007d02c01007387 */ /* 0x000fe80000100a00 */
[----:B------:R-:W-:Y:S04]  /*c6b90*/  STL.64 [R1+0x7c8], R40 ;  /* 0x0007c82801007387 */ /* 0x000fe80000100a00 */
[----:B------:R0:W-:Y:S02]  /*c6ba0*/  STL.64 [R1+0x7c0], R30 ;  /* 0x0007c01e01007387 */ /* 0x0001e40000100a00 */
[----:B0-----:R-:W-:-:S02]  /*c6bb0*/  IMAD.MOV.U32 R30, RZ, RZ, R27 ;  /* 0x000000ffff1e7224 */ /* 0x001fc400078e001b */
        /* <DEDUP_REMOVED lines=13> */
[----:B------:R-:W-:Y:S02]  /*c6c90*/  SHF.R.S32.HI R33, RZ, 0x1f, R30 ;  /* 0x0000001fff217819 */ /* 0x000fe4000001141e */
[C---:B------:R-:W-:Y:S02]  /*c6ca0*/  IADD3 R44, P1, PT, R30.reuse, R4, RZ ;  /* 0x000000041e2c7210 */ /* 0x040fe40007f3e0ff */
[----:B------:R-:W-:Y:S02]  /*c6cb0*/  IADD3 R40, P3, PT, R30, R6, RZ ;  /* 0x000000061e287210 */ /* 0x000fe40007f7e0ff */
[----:B------:R-:W-:Y:S02]  /*c6cc0*/  SHF.R.S32.HI R43, RZ, 0x1f, R35 ;  /* 0x0000001fff2b7819 */ /* 0x000fe40000011423 */
[----:B------:R-:W-:Y:S01]  /*c6cd0*/  IADD3 R30, P0, PT, R35, R4, RZ ;  /* 0x00000004231e7210 */ /* 0x000fe20007f1e0ff */
[----:B------:R-:W-:-:S02]  /*c6ce0*/  IMAD.X R45, R33, 0x1, R5, P1 ;  /* 0x00000001212d7824 */ /* 0x000fc400008e0605 */
[----:B------:R-:W-:Y:S02]  /*c6cf0*/  IMAD.X R41, R33, 0x1, R7, P3 ;  /* 0x0000000121297824 */ /* 0x000fe400018e0607 */
[----:B------:R-:W-:Y:S01]  /*c6d00*/  IMAD.X R31, R43, 0x1, R5, P0 ;  /* 0x000000012b1f7824 */ /* 0x000fe200000e0605 */
        /* <DEDUP_REMOVED lines=14> */
[----:B--2---:R-:W-:Y:S02]  /*c6df0*/  IMAD.MOV.U32 R14, RZ, RZ, R8 ;  /* 0x000000ffff0e7224 */ /* 0x004fe400078e0008 */
[----:B------:R-:W-:-:S02]  /*c6e00*/  IMAD.MOV.U32 R8, RZ, RZ, R52 ;  /* 0x000000ffff087224 */ /* 0x000fc400078e0034 */
[----:B------:R-:W2:Y:S01]  /*c6e10*/  LDL.LU R52, [R1+0xe68] ;  /* 0x000e680001347983 */ /* 0x000ea20000300800 */
[----:B------:R-:W-:Y:S02]  /*c6e20*/  IADD3 R40, P1, PT, R35, R6, RZ ;  /* 0x0000000623287210 */ /* 0x000fe40007f3e0ff */
[----:B------:R-:W-:Y:S02]  /*c6e30*/  SHF.R.S32.HI R33, RZ, 0x1f, R30 ;  /* 0x0000001fff217819 */ /* 0x000fe4000001141e */
[C---:B------:R-:W-:Y:S02]  /*c6e40*/  IADD3 R34, P0, PT, R30.reuse, R4, RZ ;  /* 0x000000041e227210 */ /* 0x040fe40007f1e0ff */
[----:B------:R-:W-:Y:S01]  /*c6e50*/  IADD3 R30, P3, PT, R30, R6, RZ ;  /* 0x000000061e1e7210 */ /* 0x000fe20007f7e0ff */
[----:B------:R-:W-:Y:S02]  /*c6e60*/  IMAD.X R41, R43, 0x1, R7, P1 ;  /* 0x000000012b297824 */ /* 0x000fe400008e0607 */
[----:B------:R-:W-:-:S02]  /*c6e70*/  IMAD.X R35, R33, 0x1, R5, P0 ;  /* 0x0000000121237824 */ /* 0x000fc400000e0605 */
[----:B------:R-:W-:Y:S01]  /*c6e80*/  IMAD.X R31, R33, 0x1, R7, P3 ;  /* 0x00000001211f7824 */ /* 0x000fe200018e0607 */
[----:B------:R-:W-:Y:S04]  /*c6e90*/  STL.64 [R1+0x7a0], R40 ;  /* 0x0007a02801007387 */ /* 0x000fe80000100a00 */
[----:B------:R-:W-:Y:S04]  /*c6ea0*/  STL.64 [R1+0x798], R34 ;  /* 0x0007982201007387 */ /* 0x000fe80000100a00 */
[----:B------:R0:W-:Y:S01]  /*c6eb0*/  STL.64 [R1+0x790], R30 ;  /* 0x0007901e01007387 */ /* 0x0001e20000100a00 */
[----:B------:R-:W-:Y:S01]  /*c6ec0*/  SHF.R.S32.HI R43, RZ, 0x1f, R26 ;  /* 0x0000001fff2b7819 */ /* 0x000fe2000001141a */
[----:B0-----:R-:W-:-:S02]  /*c6ed0*/  IMAD.MOV.U32 R30, RZ, RZ, R27 ;  /* 0x000000ffff1e7224 */ /* 0x001fc400078e001b */
[----:B------:R-:W-:-:S03]  /*c6ee0*/  IMAD.MOV.U32 R27, RZ, RZ, R28 ;  /* 0x000000ffff1b7224 */ /* 0x000fc600078e001c */
[----:B------:R-:W-:Y:S02]  /*c6ef0*/  SHF.R.S32.HI R33, RZ, 0x1f, R30 ;  /* 0x0000001fff217819 */ /* 0x000fe4000001141e */
[C---:B------:R-:W-:Y:S01]  /*c6f00*/  IADD3 R40, P1, PT, R30.reuse, R4, RZ ;  /* 0x000000041e287210 */ /* 0x040fe20007f3e0ff */
[----:B------:R-:W-:Y:S01]  /*c6f10*/  IMAD.MOV.U32 R28, RZ, RZ, R24 ;  /* 0x000000ffff1c7224 */ /* 0x000fe200078e0018 */
[----:B------:R-:W-:Y:S01]  /*c6f20*/  IADD3 R34, P3, PT, R30, R6, RZ ;  /* 0x000000061e227210 */ /* 0x000fe20007f7e0ff */
[----:B------:R-:W-:Y:S01]  /*c6f30*/  IMAD.MOV.U32 R24, RZ, RZ, R25 ;  /* 0x000000ffff187224 */ /* 0x000fe200078e0019 */
[C---:B------:R-:W-:Y:S01]  /*c6f40*/  IADD3 R30, P0, PT, R26.reuse, R4, RZ ;  /* 0x000000041a1e7210 */ /* 0x040fe20007f1e0ff */
[----:B------:R-:W-:Y:S02]  /*c6f50*/  IMAD.MOV.U32 R25, RZ, RZ, R23 ;  /* 0x000000ffff197224 */ /* 0x000fe400078e0017 */
[----:B------:R-:W-:Y:S01]  /*c6f60*/  IMAD.X R41, R33, 0x1, R5, P1 ;  /* 0x0000000121297824 */ /* 0x000fe200008e0605 */
[----:B------:R-:W-:Y:S01]  /*c6f70*/  IADD3 R44, P1, PT, R26, R6, RZ ;  /* 0x000000061a2c7210 */ /* 0x000fe20007f3e0ff */
        /* <DEDUP_REMOVED lines=13> */
[----:B------:R-:W-:Y:S02]  /*c7050*/  IMAD.X R35, R33, 0x1, R7, P3 ;  /* 0x0000000121237824 */ /* 0x000fe400018e0607 */
[----:B------:R-:W-:Y:S02]  /*c7060*/  IMAD.MOV.U32 R18, RZ, RZ, R16 ;  /* 0x000000ffff127224 */ /* 0x000fe400078e0010 */
[----:B------:R-:W-:Y:S02]  /*c7070*/  IMAD.MOV.U32 R16, RZ, RZ, R17 ;  /* 0x000000ffff107224 */ /* 0x000fe400078e0011 */
[----:B------:R-:W-:Y:S02]  /*c7080*/  IMAD.MOV.U32 R17, RZ, RZ, R14 ;  /* 0x000000ffff117224 */ /* 0x000fe400078e000e */
[----:B------:R-:W-:Y:S02]  /*c7090*/  IMAD.MOV.U32 R14, RZ, RZ, R15 ;  /* 0x000000ffff0e7224 */ /* 0x000fe400078e000f */
[----:B--2---:R-:W-:-:S02]  /*c70a0*/  IMAD.MOV.U32 R8, RZ, RZ, R52 ;  /* 0x000000ffff087224 */ /* 0x004fc400078e0034 */
[----:B------:R-:W-:Y:S02]  /*c70b0*/  IMAD.MOV.U32 R52, RZ, RZ, R3 ;  /* 0x000000ffff347224 */ /* 0x000fe400078e0003 */
[----:B------:R-:W-:Y:S02]  /*c70c0*/  IMAD.MOV.U32 R3, RZ, RZ, R48 ;  /* 0x000000ffff037224 */ /* 0x000fe400078e0030 */
[----:B------:R-:W2:Y:S01]  /*c70d0*/  LDL.LU R48, [R1+0xe60] ;  /* 0x000e600001307983 */ /* 0x000ea20000300800 */
[----:B------:R-:W-:Y:S02]  /*c70e0*/  IMAD.MOV.U32 R15, RZ, RZ, R8 ;  /* 0x000000ffff0f7224 */ /* 0x000fe400078e0008 */
[----:B------:R-:W-:Y:S01]  /*c70f0*/  IMAD.MOV.U32 R8, RZ, RZ, R9 ;  /* 0x000000ffff087224 */ /* 0x000fe200078e0009 */
[----:B------:R-:W-:Y:S04]  /*c7100*/  STL.64 [R1+0x788], R40 ;  /* 0x0007882801007387 */ /* 0x000fe80000100a00 */
[----:B------:R0:W-:Y:S04]  /*c7110*/  STL.64 [R1+0x780], R34 ;  /* 0x0007802201007387 */ /* 0x0001e80000100a00 */
[----:B------:R-:W2:Y:S01]  /*c7120*/  LDL.LU R9, [R1+0xc40] ;  /* 0x000c400001097983 */ /* 0x000ea20000300800 */
        /* <DEDUP_REMOVED lines=10> */
[----:B------:R-:W-:Y:S01]  /*c71d0*/  IMAD.MOV.U32 R14, RZ, RZ, R15 ;  /* 0x000000ffff0e7224 */ /* 0x000fe200078e000f */
[----:B------:R0:W-:Y:S01]  /*c71e0*/  STL.64 [R1+0x778], R30 ;  /* 0x0007781e01007387 */ /* 0x0001e20000100a00 */
[----:B------:R-:W-:Y:S01]  /*c71f0*/  IMAD.MOV.U32 R15, RZ, RZ, R8 ;  /* 0x000000ffff0f7224 */ /* 0x000fe200078e0008 */
[----:B------:R-:W-:Y:S02]  /*c7200*/  SHF.R.S32.HI R33, RZ, 0x1f, R35 ;  /* 0x0000001fff217819 */ /* 0x000fe40000011423 */
[----:B------:R-:W-:Y:S01]  /*c7210*/  IADD3 R34, P3, PT, R35, R6, RZ ;  /* 0x0000000623227210 */ /* 0x000fe20007f7e0ff */
[----:B------:R-:W-:Y:S01]  /*c7220*/  IMAD.X R45, R43, 0x1, R7, P1 ;  /* 0x000000012b2d7824 */ /* 0x000fe200008e0607 */
[----:B0-----:R-:W-:-:S03]  /*c7230*/  IADD3 R30, P0, PT, R35, R4, RZ ;  /* 0x00000004231e7210 */ /* 0x001fc60007f1e0ff */
[C---:B------:R-:W-:Y:S02]  /*c7240*/  IMAD.X R35, R33.reuse, 0x1, R7, P3 ;  /* 0x0000000121237824 */ /* 0x040fe400018e0607 */
[----:B------:R-:W-:Y:S01]  /*c7250*/  IMAD.X R31, R33, 0x1, R5, P0 ;  /* 0x00000001211f7824 */ /* 0x000fe200000e0605 */
[----:B------:R-:W-:Y:S01]  /*c7260*/  SHF.R.S32.HI R33, RZ, 0x1f, R27 ;  /* 0x0000001fff217819 */ /* 0x000fe2000001141b */
[----:B--2---:R-:W-:Y:S02]  /*c7270*/  IMAD.MOV.U32 R8, RZ, RZ, R9 ;  /* 0x000000ffff087224 */ /* 0x004fe400078e0009 */
[----:B------:R-:W2:Y:S04]  /*c7280*/  LDL.LU R9, [R1+0xc48] ;  /* 0x000c480001097983 */ /* 0x000ea80000300800 */
[----:B------:R0:W-:Y:S04]  /*c7290*/  STL.64 [R1+0x770], R44 ;  /* 0x0007702c01007387 */ /* 0x0001e80000100a00 */
[----:B------:R1:W-:Y:S04]  /*c72a0*/  STL.64 [R1+0x768], R30 ;  /* 0x0007681e01007387 */ /* 0x0003e80000100a00 */
[----:B------:R3:W-:Y:S01]  /*c72b0*/  STL.64 [R1+0x760], R34 ;  /* 0x0007602201007387 */ /* 0x0007e20000100a00 */
[C---:B0-----:R-:W-:Y:S01]  /*c72c0*/  IADD3 R44, P1, PT, R27.reuse, R4, RZ ;  /* 0x000000041b2c7210 */ /* 0x041fe20007f3e0ff */
[----:B-1----:R-:W-:Y:S01]  /*c72d0*/  IMAD.MOV.U32 R30, RZ, RZ, R26 ;  /* 0x000000ffff1e7224 */ /* 0x002fe200078e001a */
[----:B---3--:R-:W-:-:S03]  /*c72e0*/  IADD3 R34, P3, PT, R27, R6, RZ ;  /* 0x000000061b227210 */ /* 0x008fc60007f7e0ff */
[C---:B------:R-:W-:Y:S01]  /*c72f0*/  IMAD.X R45, R33.reuse, 0x1, R5, P1 ;  /* 0x00000001212d7824 */ /* 0x040fe200008e0605 */
[----:B------:R-:W-:Y:S02]  /*c7300*/  SHF.R.S32.HI R43, RZ, 0x1f, R30 ;  /* 0x0000001fff2b7819 */ /* 0x000fe4000001141e */
[C---:B------:R-:W-:Y:S01]  /*c7310*/  IADD3 R26, P0, PT, R30.reuse, R4, RZ ;  /* 0x000000041e1a7210 */ /* 0x040fe20007f1e0ff */
[----:B------:R-:W-:Y:S01]  /*c7320*/  IMAD.X R35, R33, 0x1, R7, P3 ;  /* 0x0000000121237824 */ /* 0x000fe200018e0607 */
[----:B------:R-:W-:Y:S01]  /*c7330*/  STL.64 [R1+0x758], R44 ;  /* 0x0007582c01007387 */ /* 0x000fe20000100a00 */
[----:B------:R-:W-:Y:S02]  /*c7340*/  SHF.R.S32.HI R33, RZ, 0x1f, R28 ;  /* 0x0000001fff217819 */ /* 0x000fe4000001141c */
[----:B------:R-:W-:Y:S01]  /*c7350*/  IMAD.X R27, R43, 0x1, R5, P0 ;  /* 0x000000012b1b7824 */ /* 0x000fe200000e0605 */
[----:B------:R0:W-:Y:S04]  /*c7360*/  STL.64 [R1+0x750], R34 ;  /* 0x0007502201007387 */ /* 0x0001e80000100a00 */
[----:B------:R1:W-:Y:S01]  /*c7370*/  STL.64 [R1+0x748], R26 ;  /* 0x0007481a01007387 */ /* 0x0003e20000100a00 */
[----:B0-----:R-:W-:-:S02]  /*c7380*/  IADD3 R34, P1, PT, R30, R6, RZ ;  /* 0x000000061e227210 */ /* 0x001fc40007f3e0ff */
[C---:B------:R-:W-:Y:S02]  /*c7390*/  IADD3 R30, P0, PT, R28.reuse, R4, RZ ;  /* 0x000000041c1e7210 */ /* 0x040fe40007f1e0ff */
[----:B-1----:R-:W-:Y:S01]  /*c73a0*/  IADD3 R26, P3, PT, R28, R6, RZ ;  /* 0x000000061c1a7210 */ /* 0x002fe20007f7e0ff */
[----:B------:R-:W-:Y:S02]  /*c73b0*/  IMAD.X R35, R43, 0x1, R7, P1 ;  /* 0x000000012b237824 */ /* 0x000fe400008e0607 */
[C---:B------:R-:W-:Y:S02]  /*c73c0*/  IMAD.X R31, R33.reuse, 0x1, R5, P0 ;  /* 0x00000001211f7824 */ /* 0x040fe400000e0605 */
[----:B------:R-:W-:Y:S01]  /*c73d0*/  IMAD.X R27, R33, 0x1, R7, P3 ;  /* 0x00000001211b7824 */ /* 0x000fe200018e0607 */
[----:B------:R0:W-:Y:S01]  /*c73e0*/  STL.64 [R1+0x740], R34 ;  /* 0x0007402201007387 */ /* 0x0001e20000100a00 */
[----:B------:R-:W-:-:S03]  /*c73f0*/  SHF.R.S32.HI R33, RZ, 0x1f, R10 ;  /* 0x0000001fff217819 */ /* 0x000fc6000001140a */
[----:B------:R1:W-:Y:S01]  /*c7400*/  STL.64 [R1+0x738], R30 ;  /* 0x0007381e01007387 */ /* 0x0003e20000100a00 */
[----:B------:R-:W-:Y:S02]  /*c7410*/  SHF.R.S32.HI R43, RZ, 0x1f, R13 ;  /* 0x0000001fff2b7819 */ /* 0x000fe4000001140d */
[C---:B0-----:R-:W-:Y:S02]  /*c7420*/  IADD3 R34, P1, PT, R10.reuse, R4, RZ ;  /* 0x000000040a227210 */ /* 0x041fe40007f3e0ff */
[----:B-1----:R-:W-:Y:S02]  /*c7430*/  IADD3 R30, P3, PT, R10, R6, RZ ;  /* 0x000000060a1e7210 */ /* 0x002fe40007f7e0ff */
[----:B------:R-:W-:Y:S01]  /*c7440*/  IADD3 R10, P0, PT, R13, R4, RZ ;  /* 0x000000040d0a7210 */ /* 0x000fe20007f1e0ff */
[----:B------:R0:W-:Y:S01]  /*c7450*/  STL.64 [R1+0x730], R26 ;  /* 0x0007301a01007387 */ /* 0x0001e20000100a00 */
[C---:B------:R-:W-:Y:S02]  /*c7460*/  IMAD.X R35, R33.reuse, 0x1, R5, P1 ;  /* 0x0000000121237824 */ /* 0x040fe400008e0605 */
[----:B------:R-:W-:-:S02]  /*c7470*/  IMAD.X R31, R33, 0x1, R7, P3 ;  /* 0x00000001211f7824 */ /* 0x000fc400018e0607 */
[----:B------:R-:W-:Y:S01]  /*c7480*/  IMAD.MOV.U32 R28, RZ, RZ, R24 ;  /* 0x000000ffff1c7224 */ /* 0x000fe200078e0018 */
[----:B------:R1:W-:Y:S01]  /*c7490*/  STL.64 [R1+0x728], R34 ;  /* 0x0007282201007387 */ /* 0x0003e20000100a00 */
[----:B0-----:R-:W-:Y:S02]  /*c74a0*/  IMAD.MOV.U32 R27, RZ, RZ, R11 ;  /* 0x000000ffff1b7224 */ /* 0x001fe400078e000b */
[----:B------:R-:W-:Y:S01]  /*c74b0*/  IMAD.X R11, R43, 0x1, R5, P0 ;  /* 0x000000012b0b7824 */ /* 0x000fe200000e0605 */
[----:B------:R-:W-:Y:S01]  /*c74c0*/  STL.64 [R1+0x720], R30 ;  /* 0x0007201e01007387 */ /* 0x000fe20000100a00 */
[----:B------:R-:W-:Y:S01]  /*c74d0*/  IMAD.MOV.U32 R24, RZ, RZ, R12 ;  /* 0x000000ffff187224 */ /* 0x000fe200078e000c */
[----:B------:R-:W-:Y:S02]  /*c74e0*/  IADD3 R12, P1, PT, R13, R6, RZ ;  /* 0x000000060d0c7210 */ /* 0x000fe40007f3e0ff */
[----:B------:R0:W-:Y:S01]  /*c74f0*/  STL.64 [R1+0x718], R10 ;  /* 0x0007180a01007387 */ /* 0x0001e20000100a00 */
[----:B------:R-:W-:-:S02]  /*c7500*/  SHF.R.S32.HI R33, RZ, 0x1f, R27 ;  /* 0x0000001fff217819 */ /* 0x000fc4000001141b */
[----:B-1----:R-:W-:Y:S01]  /*c7510*/  IADD3 R34, P3, PT, R27, R6, RZ ;  /* 0x000000061b227210 */ /* 0x002fe20007f7e0ff */
[----:B------:R-:W-:Y:S01]  /*c7520*/  IMAD.X R13, R43, 0x1, R7, P1 ;  /* 0x000000012b0d7824 */ /* 0x000fe200008e0607 */
[----:B0-----:R-:W-:Y:S01]  /*c7530*/  IADD3 R10, P0, PT, R27, R4, RZ ;  /* 0x000000041b0a7210 */ /* 0x001fe20007f1e0ff */
[----:B------:R-:W-:Y:S02]  /*c7540*/  IMAD.MOV.U32 R27, RZ, RZ, R28 ;  /* 0x000000ffff1b7224 */ /* 0x000fe400078e001c */
[----:B------:R-:W-:Y:S02]  /*c7550*/  IMAD.MOV.U32 R28, RZ, RZ, R25 ;  /* 0x000000ffff1c7224 */ /* 0x000fe400078e0019 */
[----:B------:R-:W-:Y:S02]  /*c7560*/  IMAD.MOV.U32 R25, RZ, RZ, R16 ;  /* 0x000000ffff197224 */ /* 0x000fe400078e0010 */
[----:B------:R-:W-:Y:S02]  /*c7570*/  IMAD.MOV.U32 R16, RZ, RZ, R14 ;  /* 0x000000ffff107224 */ /* 0x000fe400078e000e */
[----:B------:R-:W-:-:S02]  /*c7580*/  IMAD.X R11, R33, 0x1, R5, P0 ;  /* 0x00000001210b7824 */ /* 0x000fc400000e0605 */
[----:B------:R-:W-:Y:S01]  /*c7590*/  IMAD.X R35, R33, 0x1, R7, P3 ;  /* 0x0000000121237824 */ /* 0x000fe200018e0607 */
[----:B------:R-:W-:Y:S01]  /*c75a0*/  SHF.R.S32.HI R33, RZ, 0x1f, R27 ;  /* 0x0000001fff217819 */ /* 0x000fe2000001141b */
[----:B------:R-:W-:Y:S01]  /*c75b0*/  IMAD.MOV.U32 R14, RZ, RZ, R8 ;  /* 0x000000ffff0e7224 */ /* 0x000fe200078e0008 */
[----:B------:R-:W-:Y:S01]  /*c75c0*/  IADD3 R8, P1, PT, R27, R4, RZ ;  /* 0x000000041b087210 */ /* 0x000fe20007f3e0ff */
[----:B------:R-:W-:Y:S02]  /*c75d0*/  IMAD.MOV.U32 R30, RZ, RZ, R24 ;  /* 0x000000ffff1e7224 */ /* 0x000fe400078e0018 */
[----:B------:R-:W-:Y:S02]  /*c75e0*/  IMAD.MOV.U32 R24, RZ, RZ, R18 ;  /* 0x000000ffff187224 */ /* 0x000fe400078e0012 */
[----:B------:R-:W-:Y:S02]  /*c75f0*/  IMAD.MOV.U32 R18, RZ, RZ, R17 ;  /* 0x000000ffff127224 */ /* 0x000fe400078e0011 */
[----:B------:R-:W-:Y:S01]  /*c7600*/  IMAD.MOV.U32 R17, RZ, RZ, R15 ;  /* 0x000000ffff117224 */ /* 0x000fe200078e000f */
[----:B------:R0:W-:Y:S04]  /*c7610*/  STL.64 [R1+0x710], R12 ;  /* 0x0007100c01007387 */ /* 0x0001e80000100a00 */
[----:B0-----:R-:W3:Y:S04]  /*c7620*/  LDL.LU.64 R12, [R1+0x4530] ;  /* 0x00453000010c7983 */ /* 0x001ee80000300a00 */
[----:B------:R0:W-:Y:S04]  /*c7630*/  STL.64 [R1+0x708], R10 ;  /* 0x0007080a01007387 */ /* 0x0001e80000100a00 */
[----:B0-----:R-:W3:Y:S04]  /*c7640*/  LDL.LU.64 R10, [R1+0x4528] ;  /* 0x00452800010a7983 */ /* 0x001ee80000300a00 */
[----:B------:R-:W-:Y:S01]  /*c7650*/  STL.64 [R1+0x700], R34 ;  /* 0x0007002201007387 */ /* 0x000fe20000100a00 */
[----:B--2---:R-:W-:-:S02]  /*c7660*/  IMAD.MOV.U32 R15, RZ, RZ, R9 ;  /* 0x000000ffff0f7224 */ /* 0x004fc400078e0009 */
[----:B------:R-:W-:-:S05]  /*c7670*/  IMAD.X R9, R33, 0x1, R5, P1 ;  /* 0x0000000121097824 */ /* 0x000fca00008e0605 */
[----:B------:R0:W-:Y:S04]  /*c7680*/  STL.64 [R1+0x6f8], R8 ;  /* 0x0006f80801007387 */ /* 0x0001e80000100a00 */
[----:B0-----:R-:W2:Y:S01]  /*c7690*/  LDL.LU.64 R8, [R1+0x4520] ;  /* 0x0045200001087983 */ /* 0x001ea20000300a00 */
[----:B------:R-:W-:Y:S02]  /*c76a0*/  IADD3 R34, P3, PT, R27, R6, RZ ;  /* 0x000000061b227210 */ /* 0x000fe40007f7e0ff */
[----:B------:R-:W-:Y:S02]  /*c76b0*/  SHF.R.S32.HI R43, RZ, 0x1f, R30 ;  /* 0x0000001fff2b7819 */ /* 0x000fe4000001141e */
[----:B------:R-:W-:Y:S01]  /*c76c0*/  IADD3 R26, P0, PT, R30, R4, RZ ;  /* 0x000000041e1a7210 */ /* 0x000fe20007f1e0ff */
[----:B------:R-:W-:-:S04]  /*c76d0*/  IMAD.X R35, R33, 0x1, R7, P3 ;  /* 0x0000000121237824 */ /* 0x000fc800018e0607 */
[----:B------:R-:W-:Y:S01]  /*c76e0*/  IMAD.X R27, R43, 0x1, R5, P0 ;  /* 0x000000012b1b7824 */ /* 0x000fe200000e0605 */
[----:B------:R0:W-:Y:S01]  /*c76f0*/  STL.64 [R1+0x6f0], R34 ;  /* 0x0006f02201007387 */ /* 0x0001e20000100a00 */
[----:B------:R-:W-:-:S03]  /*c7700*/  SHF.R.S32.HI R33, RZ, 0x1f, R20 ;  /* 0x0000001fff217819 */ /* 0x000fc60000011414 */
[----:B------:R1:W-:Y:S01]  /*c7710*/  STL.64 [R1+0x6e8], R26 ;  /* 0x0006e81a01007387 */ /* 0x0003e20000100a00 */
[----:B0-----:R-:W-:Y:S02]  /*c7720*/  IADD3 R34, P1, PT, R30, R6, RZ ;  /* 0x000000061e227210 */ /* 0x001fe40007f3e0ff */
[C---:B------:R-:W-:Y:S02]  /*c7730*/  IADD3 R30, P0, PT, R20.reuse, R4, RZ ;  /* 0x00000004141e7210 */ /* 0x040fe40007f1e0ff */
[----:B-1----:R-:W-:Y:S01]  /*c7740*/  IADD3 R26, P3, PT, R20, R6, RZ ;  /* 0x00000006141a7210 */ /* 0x002fe20007f7e0ff */
[----:B------:R-:W-:Y:S02]  /*c7750*/  IMAD.X R35, R43, 0x1, R7, P1 ;  /* 0x000000012b237824 */ /* 0x000fe400008e0607 */
[C---:B------:R-:W-:Y:S02]  /*c7760*/  IMAD.X R31, R33.reuse, 0x1, R5, P0 ;  /* 0x00000001211f7824 */ /* 0x040fe400000e0605 */
[----:B------:R-:W-:Y:S01]  /*c7770*/  IMAD.X R27, R33, 0x1, R7, P3 ;  /* 0x00000001211b7824 */ /* 0x000fe200018e0607 */
[----:B------:R0:W-:Y:S04]  /*c7780*/  STL.64 [R1+0x6e0], R34 ;  /* 0x0006e02201007387 */ /* 0x0001e80000100a00 */
[----:B------:R1:W-:Y:S04]  /*c7790*/  STL.64 [R1+0x6d8], R30 ;  /* 0x0006d81e01007387 */ /* 0x0003e80000100a00 */
[----:B------:R0:W-:Y:S01]  /*c77a0*/  STL.64 [R1+0x6d0], R26 ;  /* 0x0006d01a01007387 */ /* 0x0001e20000100a00 */
[----:B--2---:R-:W-:-:S02]  /*c77b0*/  SHF.R.S32.HI R20, RZ, 0x1f, R8 ;  /* 0x0000001fff147819 */ /* 0x004fc40000011408 */
[C---:B0-----:R-:W-:Y:S02]  /*c77c0*/  IADD3 R34, P1, PT, R8.reuse, R4, RZ ;  /* 0x0000000408227210 */ /* 0x041fe40007f3e0ff */
[----:B-1----:R-:W-:Y:S02]  /*c77d0*/  IADD3 R30, P3, PT, R8, R6, RZ ;  /* 0x00000006081e7210 */ /* 0x002fe40007f7e0ff */
[----:B------:R-:W-:Y:S02]  /*c77e0*/  SHF.R.S32.HI R33, RZ, 0x1f, R9 ;  /* 0x0000001fff217819 */ /* 0x000fe40000011409 */
[----:B------:R-:W-:Y:S01]  /*c77f0*/  IADD3 R26, P0, PT, R9, R4, RZ ;  /* 0x00000004091a7210 */ /* 0x000fe20007f1e0ff */
[C---:B------:R-:W-:Y:S02]  /*c7800*/  IMAD.X R35, R20.reuse, 0x1, R5, P1 ;  /* 0x0000000114237824 */ /* 0x040fe400008e0605 */
[----:B------:R-:W-:Y:S02]  /*c7810*/  IMAD.X R31, R20, 0x1, R7, P3 ;  /* 0x00000001141f7824 */ /* 0x000fe400018e0607 */
[----:B------:R-:W-:Y:S01]  /*c7820*/  IMAD.X R27, R33, 0x1, R5, P0 ;  /* 0x00000001211b7824 */ /* 0x000fe200000e0605 */
[----:B------:R0:W-:Y:S01]  /*c7830*/  STL.64 [R1+0x6c8], R34 ;  /* 0x0006c82201007387 */ /* 0x0001e20000100a00 */
[----:B---3--:R-:W-:-:S03]  /*c7840*/  SHF.R.S32.HI R8, RZ, 0x1f, R10 ;  /* 0x0000001fff087819 */ /* 0x008fc6000001140a */
[----:B------:R1:W-:Y:S04]  /*c7850*/  STL.64 [R1+0x6c0], R30 ;  /* 0x0006c01e01007387 */ /* 0x0003e80000100a00 */
[----:B------:R2:W-:Y:S01]  /*c7860*/  STL.64 [R1+0x6b8], R26 ;  /* 0x0006b81a01007387 */ /* 0x0005e20000100a00 */
[----:B0-----:R-:W-:Y:S02]  /*c7870*/  IADD3 R34, P1, PT, R9, R6, RZ ;  /* 0x0000000609227210 */ /* 0x001fe40007f3e0ff */
[----:B-1----:R-:W-:-:S03]  /*c7880*/  IADD3 R30, P0, PT, R10, R4, RZ ;  /* 0x000000040a1e7210 */ /* 0x002fc60007f1e0ff */
[----:B------:R-:W-:Y:S02]  /*c7890*/  IMAD.X R35, R33, 0x1, R7, P1 ;  /* 0x0000000121237824 */ /* 0x000fe400008e0607 */
[----:B--2---:R-:W-:Y:S02]  /*c78a0*/  IMAD.MOV.U32 R27, RZ, RZ, R24 ;  /* 0x000000ffff1b7224 */ /* 0x004fe400078e0018 */
[----:B------:R-:W-:Y:S02]  /*c78b0*/  IMAD.MOV.U32 R24, RZ, RZ, R18 ;  /* 0x000000ffff187224 */ /* 0x000fe400078e0012 */
[----:B------:R-:W-:Y:S02]  /*c78c0*/  IMAD.MOV.U32 R18, RZ, RZ, R16 ;  /* 0x000000ffff127224 */ /* 0x000fe400078e0010 */
[----:B------:R-:W-:Y:S01]  /*c78d0*/  IMAD.MOV.U32 R16, RZ, RZ, R14 ;  /* 0x000000ffff107224 */ /* 0x000fe200078e000e */
[----:B------:R-:W-:Y:S01]  /*c78e0*/  IADD3 R14, P3, PT, R10, R6, RZ ;  /* 0x000000060a0e7210 */ /* 0x000fe20007f7e0ff */
[----:B------:R-:W-:-:S02]  /*c78f0*/  IMAD.X R31, R8, 0x1, R5, P0 ;  /* 0x00000001081f7824 */ /* 0x000fc400000e0605 */
[----:B------:R-:W-:Y:S02]  /*c7900*/  IMAD.MOV.U32 R26, RZ, RZ, R28 ;  /* 0x000000ffff1a7224 */ /* 0x000fe400078e001c */
[----:B------:R-:W-:Y:S01]  /*c7910*/  IMAD.MOV.U32 R28, RZ, RZ, R25 ;  /* 0x000000ffff1c7224 */ /* 0x000fe200078e0019 */
[----:B------:R0:W-:Y:S01]  /*c7920*/  STL.64 [R1+0x6b0], R34 ;  /* 0x0006b02201007387 */ /* 0x0001e20000100a00 */
[----:B------:R-:W-:Y:S02]  /*c7930*/  IMAD.MOV.U32 R25, RZ, RZ, R19 ;  /* 0x000000ffff197224 */ /* 0x000fe400078e0013 */
[----:B------:R-:W-:Y:S01]  /*c7940*/  IMAD.MOV.U32 R19, RZ, RZ, R17 ;  /* 0x000000ffff137224 */ /* 0x000fe200078e0011 */
[----:B------:R1:W-:Y:S01]  /*c7950*/  STL.64 [R1+0x6a8], R30 ;  /* 0x0006a81e01007387 */ /* 0x0003e20000100a00 */
[----:B------:R-:W-:Y:S02]  /*c7960*/  IMAD.MOV.U32 R17, RZ, RZ, R15 ;  /* 0x000000ffff117224 */ /* 0x000fe400078e000f */
[----:B------:R-:W-:Y:S01]  /*c7970*/  IMAD.X R15, R8, 0x1, R7, P3 ;  /* 0x00000001080f7824 */ /* 0x000fe200018e0607 */
[----:B------:R-:W-:-:S02]  /*c7980*/  SHF.R.S32.HI R8, RZ, 0x1f, R11 ;  /* 0x0000001fff087819 */ /* 0x000fc4000001140b */
[C---:B0-----:R-:W-:Y:S01]  /*c7990*/  IADD3 R34, P3, PT, R11.reuse, R6, RZ ;  /* 0x000000060b227210 */ /* 0x041fe20007f7e0ff */
[----:B-1----:R-:W-:Y:S01]  /*c79a0*/  IMAD.MOV.U32 R30, RZ, RZ, R26 ;  /* 0x000000ffff1e7224 */ /* 0x002fe200078e001a */
[----:B------:R-:W-:Y:S01]  /*c79b0*/  IADD3 R26, P1, PT, R11, R4, RZ ;  /* 0x000000040b1a7210 */ /* 0x000fe20007f3e0ff */
[----:B------:R-:W-:Y:S01]  /*c79c0*/  IMAD.MOV.U32 R31, RZ, RZ, R27 ;  /* 0x000000ffff1f7224 */ /* 0x000fe200078e001b */
[----:B------:R0:W-:Y:S01]  /*c79d0*/  STL.64 [R1+0x6a0], R14 ;  /* 0x0006a00e01007387 */ /* 0x0001e20000100a00 */
[----:B------:R-:W-:Y:S02]  /*c79e0*/  SHF.R.S32.HI R9, RZ, 0x1f, R12 ;  /* 0x0000001fff097819 */ /* 0x000fe4000001140c */
[C---:B------:R-:W-:Y:S02]  /*c79f0*/  IMAD.X R27, R8.reuse, 0x1, R5, P1 ;  /* 0x00000001081b7824 */ /* 0x040fe400008e0605 */
[----:B------:R-:W-:-:S03]  /*c7a00*/  IMAD.X R35, R8, 0x1, R7, P3 ;  /* 0x0000000108237824 */ /* 0x000fc600018e0607 */
[----:B------:R1:W-:Y:S01]  /*c7a10*/  STL.64 [R1+0x420], R26 ;  /* 0x0004201a01007387 */ /* 0x0003e20000100a00 */
[----:B0-----:R-:W-:-:S05]  /*c7a20*/  IADD3 R14, P0, PT, R12, R4, RZ ;  /* 0x000000040c0e7210 */ /* 0x001fca0007f1e0ff */
[----:B------:R-:W-:Y:S01]  /*c7a30*/  IMAD.X R15, R9, 0x1, R5, P0 ;  /* 0x00000001090f7824 */ /* 0x000fe200000e0605 */
[----:B-1----:R-:W2:Y:S04]  /*c7a40*/  LDL.LU.64 R26, [R1+0x4518] ;  /* 0x00451800011a7983 */ /* 0x002ea80000300a00 */
[----:B------:R0:W-:Y:S01]  /*c7a50*/  STL.64 [R1+0x418], R34 ;  /* 0x0004182201007387 */ /* 0x0001e20000100a00 */
[----:B------:R-:W-:-:S03]  /*c7a60*/  SHF.R.S32.HI R8, RZ, 0x1f, R13 ;  /* 0x0000001fff087819 */ /* 0x000fc6000001140d */
[----:B------:R1:W-:Y:S01]  /*c7a70*/  STL.64 [R1+0x698], R14 ;  /* 0x0006980e01007387 */ /* 0x0003e20000100a00 */
[----:B0-----:R-:W-:Y:S02]  /*c7a80*/  IMAD.MOV.U32 R34, RZ, RZ, R31 ;  /* 0x000000ffff227224 */ /* 0x001fe400078e001f */
[----:B------:R-:W-:Y:S01]  /*c7a90*/  IMAD.MOV.U32 R31, RZ, RZ, R24 ;  /* 0x000000ffff1f7224 */ /* 0x000fe200078e0018 */
[----:B------:R-:W-:Y:S01]  /*c7aa0*/  IADD3 R24, P1, PT, R12, R6, RZ ;  /* 0x000000060c187210 */ /* 0x000fe20007f3e0ff */
[----:B------:R-:W-:Y:S01]  /*c7ab0*/  IMAD.MOV.U32 R35, RZ, RZ, R28 ;  /* 0x000000ffff237224 */ /* 0x000fe200078e001c */
[----:B-1----:R-:W-:Y:S01]  /*c7ac0*/  IADD3 R14, P0, PT, R13, R4, RZ ;  /* 0x000000040d0e7210 */ /* 0x002fe20007f1e0ff */
[----:B------:R-:W-:Y:S02]  /*c7ad0*/  IMAD.MOV.U32 R28, RZ, RZ, R25 ;  /* 0x000000ffff1c7224 */ /* 0x000fe400078e0019 */
[----:B------:R-:W-:Y:S02]  /*c7ae0*/  IMAD.X R25, R9, 0x1, R7, P1 ;  /* 0x0000000109197824 */ /* 0x000fe400008e0607 */
[----:B------:R-:W-:-:S03]  /*c7af0*/  IMAD.X R15, R8, 0x1, R5, P0 ;  /* 0x00000001080f7824 */ /* 0x000fc600000e0605 */
[----:B------:R0:W-:Y:S04]  /*c7b00*/  STL.64 [R1+0x410], R24 ;  /* 0x0004101801007387 */ /* 0x0001e80000100a00 */
[----:B0-----:R-:W3:Y:S04]  /*c7b10*/  LDL.LU.64 R24, [R1+0x4510] ;  /* 0x0045100001187983 */ /* 0x001ee80000300a00 */
[----:B------:R0:W-:Y:S04]  /*c7b20*/  STL.64 [R1+0x690], R14 ;  /* 0x0006900e01007387 */ /* 0x0001e80000100a00 */
[----:B0-----:R-:W2:Y:S01]  /*c7b30*/  LDL.LU.64 R14, [R1+0x4508] ;  /* 0x00450800010e7983 */ /* 0x001ea20000300a00 */
[----:B------:R-:W-:Y:S01]  /*c7b40*/  IADD3 R12, P3, PT, R13, R6, RZ ;  /* 0x000000060d0c7210 */ /* 0x000fe20007f7e0ff */
[----:B------:R-:W-:-:S02]  /*c7b50*/  IMAD.MOV.U32 R41, RZ, RZ, R35 ;  /* 0x000000ffff297224 */ /* 0x000fc400078e0023 */
[----:B------:R-:W-:Y:S02]  /*c7b60*/  IMAD.MOV.U32 R35, RZ, RZ, R31 ;  /* 0x000000ffff237224 */ /* 0x000fe400078e001f */
[----:B------:R-:W-:Y:S02]  /*c7b70*/  IMAD.MOV.U32 R31, RZ, RZ, R23 ;  /* 0x000000ffff1f7224 */ /* 0x000fe400078e0017 */
[----:B------:R-:W-:Y:S02]  /*c7b80*/  IMAD.X R13, R8, 0x1, R7, P3 ;  /* 0x00000001080d7824 */ /* 0x000fe400018e0607 */
[----:B------:R-:W-:Y:S02]  /*c7b90*/  IMAD.MOV.U32 R23, RZ, RZ, R16 ;  /* 0x000000ffff177224 */ /* 0x000fe400078e0010 */
[----:B------:R-:W-:Y:S02]  /*c7ba0*/  IMAD.MOV.U32 R60, RZ, RZ, R22 ;  /* 0x000000ffff3c7224 */ /* 0x000fe400078e0016 */
[----:B------:R-:W-:Y:S01]  /*c7bb0*/  IMAD.MOV.U32 R22, RZ, RZ, R17 ;  /* 0x000000ffff167224 */ /* 0x000fe200078e0011 */
[----:B------:R-:W-:Y:S01]  /*c7bc0*/  STL.64 [R1+0x688], R12 ;  /* 0x0006880c01007387 */ /* 0x000fe20000100a00 */
[----:B------:R-:W-:-:S04]  /*c7bd0*/  VIADD R38, R47, UR39 ;  /* 0x000000272f267c36 */ /* 0x000fc80008000000 */
[----:B------:R-:W-:Y:S01]  /*c7be0*/  VIADD R46, R38, UR40 ;  /* 0x00000028262e7c36 */ /* 0x000fe20008000000 */
[----:B--2---:R-:W-:Y:S02]  /*c7bf0*/  SHF.R.S32.HI R8, RZ, 0x1f, R14 ;  /* 0x0000001fff087819 */ /* 0x004fe4000001140e */
[----:B------:R-:W-:-:S05]  /*c7c00*/  IADD3 R16, P1, PT, R14, R4, RZ ;  /* 0x000000040e107210 */ /* 0x000fca0007f3e0ff */
[----:B------:R-:W-:-:S05]  /*c7c10*/  IMAD.X R17, R8, 0x1, R5, P1 ;  /* 0x0000000108117824 */ /* 0x000fca00008e0605 */
[----:B------:R0:W-:Y:S04]  /*c7c20*/  STL.64 [R1+0x408], R16 ;  /* 0x0004081001007387 */ /* 0x0001e80000100a00 */
[----:B0-----:R-:W2:Y:S01]  /*c7c30*/  LDL.LU.64 R16, [R1+0x4500] ;  /* 0x0045000001107983 */ /* 0x001ea20000300a00 */
[----:B------:R-:W-:Y:S02]  /*c7c40*/  VIADD R40, R46, UR41 ;  /* 0x000000292e287c36 */ /* 0x000fe40008000000 */
[----:B------:R-:W-:Y:S01]  /*c7c50*/  IMAD.MOV.U32 R45, RZ, RZ, R18 ;  /* 0x000000ffff2d7224 */ /* 0x000fe200078e0012 */
[----:B------:R-:W-:Y:S01]  /*c7c60*/  SHF.R.S32.HI R9, RZ, 0x1f, R15 ;  /* 0x0000001fff097819 */ /* 0x000fe2000001140f */
[----:B------:R-:W-:Y:S01]  /*c7c70*/  VIADD R58, R40, UR42 ;  /* 0x0000002a283a7c36 */ /* 0x000fe20008000000 */
[----:B------:R-:W-:Y:S01]  /*c7c80*/  IADD3 R18, P3, PT, R14, R6, RZ ;  /* 0x000000060e127210 */ /* 0x000fe20007f7e0ff */
[----:B------:R-:W-:Y:S01]  /*c7c90*/  IMAD.MOV.U32 R11, RZ, RZ, R60 ;  /* 0x000000ffff0b7224 */ /* 0x000fe200078e003c */
[----:B------:R-:W-:Y:S01]  /*c7ca0*/  IADD3 R12, P0, PT, R15, R4, RZ ;  /* 0x000000040f0c7210 */ /* 0x000fe20007f1e0ff */
[----:B------:R-:W-:Y:S01]  /*c7cb0*/  VIADD R44, R58, UR43 ;  /* 0x0000002b3a2c7c36 */ /* 0x000fe20008000000 */
[----:B----4-:R-:W-:Y:S01]  /*c7cc0*/  LOP3.LUT R50, R50, 0xfffffbff, RZ, 0xc0, !PT ;  /* 0xfffffbff32327812 */ /* 0x010fe200078ec0ff */
[----:B------:R-:W0:Y:S02]  /*c7cd0*/  LDCU UR42, c[0x0][0x39c] ;  /* 0x00007380ff2a77ac */ /* 0x000e240008000800 */
[----:B------:R-:W-:Y:S01]  /*c7ce0*/  VIADD R39, R44, UR44 ;  /* 0x0000002c2c277c36 */ /* 0x000fe20008000000 */
[----:B------:R-:W1:Y:S03]  /*c7cf0*/  LDCU.64 UR40, c[0x0][0x398] ;  /* 0x00007300ff2877ac */ /* 0x000e660008000a00 */
[----:B------:R-:W-:-:S02]  /*c7d00*/  IMAD.MOV.U32 R10, RZ, RZ, R39 ;  /* 0x000000ffff0a7224 */ /* 0x000fc400078e0027 */
[----:B------:R-:W-:Y:S02]  /*c7d10*/  IMAD.MOV.U32 R39, RZ, RZ, R28 ;  /* 0x000000ffff277224 */ /* 0x000fe400078e001c */
[----:B------:R-:W-:Y:S02]  /*c7d20*/  IMAD.MOV.U32 R28, RZ, RZ, R19 ;  /* 0x000000ffff1c7224 */ /* 0x000fe400078e0013 */
[----:B------:R-:W-:Y:S02]  /*c7d30*/  IMAD.X R19, R8, 0x1, R7, P3 ;  /* 0x0000000108137824 */ /* 0x000fe400018e0607 */
[----:B------:R-:W-:-:S03]  /*c7d40*/  IMAD.X R13, R9, 0x1, R5, P0 ;  /* 0x00000001090d7824 */ /* 0x000fc600000e0605 */
[----:B------:R4:W-:Y:S04]  /*c7d50*/  STL.64 [R1+0x400], R18 ;  /* 0x0004001201007387 */ /* 0x0009e80000100a00 */
[----:B------:R-:W-:Y:S01]  /*c7d60*/  STL.64 [R1+0x680], R12 ;  /* 0x0006800c01007387 */ /* 0x000fe20000100a00 */
[----:B----4-:R-:W-:-:S05]  /*c7d70*/  IADD3 R18, P1, PT, R15, R6, RZ ;  /* 0x000000060f127210 */ /* 0x010fca0007f3e0ff */
[----:B------:R-:W-:-:S05]  /*c7d80*/  IMAD.X R19, R9, 0x1, R7, P1 ;  /* 0x0000000109137824 */ /* 0x000fca00008e0607 */
[----:B------:R4:W-:Y:S01]  /*c7d90*/  STL.64 [R1+0x3f8], R18 ;  /* 0x0003f81201007387 */ /* 0x0009e20000100a00 */
[----:B------:R-:W-:Y:S02]  /*c7da0*/  IMAD.MOV.U32 R60, RZ, RZ, R30 ;  /* 0x000000ffff3c7224 */ /* 0x000fe400078e001e */
[----:B------:R-:W-:Y:S01]  /*c7db0*/  IMAD.MOV.U32 R30, RZ, RZ, R28 ;  /* 0x000000ffff1e7224 */ /* 0x000fe200078e001c */
[----:B----4-:R-:W4:Y:S01]  /*c7dc0*/  LDL.LU.64 R18, [R1+0x44f8] ;  /* 0x0044f80001127983 */ /* 0x010f220000300a00 */
[----:B------:R-:W-:Y:S01]  /*c7dd0*/  IMAD.MOV.U32 R28, RZ, RZ, R23 ;  /* 0x000000ffff1c7224 */ /* 0x000fe200078e0017 */
[----:B--2---:R-:W-:Y:S02]  /*c7de0*/  SHF.R.S32.HI R8, RZ, 0x1f, R16 ;  /* 0x0000001fff087819 */ /* 0x004fe40000011410 */
[C---:B------:R-:W-:Y:S02]  /*c7df0*/  IADD3 R14, P0, PT, R16.reuse, R4, RZ ;  /* 0x00000004100e7210 */ /* 0x040fe40007f1e0ff */
[----:B------:R-:W-:-:S03]  /*c7e00*/  IADD3 R12, P3, PT, R16, R6, RZ ;  /* 0x00000006100c7210 */ /* 0x000fc60007f7e0ff */
[C---:B------:R-:W-:Y:S02]  /*c7e10*/  IMAD.X R15, R8.reuse, 0x1, R5, P0 ;  /* 0x00000001080f7824 */ /* 0x040fe400000e0605 */
[----:B------:R-:W-:-:S03]  /*c7e20*/  IMAD.X R13, R8, 0x1, R7, P3 ;  /* 0x00000001080d7824 */ /* 0x000fc600018e0607 */
[----:B------:R-:W-:Y:S04]  /*c7e30*/  STL.64 [R1+0x678], R14 ;  /* 0x0006780e01007387 */ /* 0x000fe80000100a00 */
[----:B------:R2:W-:Y:S01]  /*c7e40*/  STL.64 [R1+0x670], R12 ;  /* 0x0006700c01007387 */ /* 0x0005e20000100a00 */
[----:B------:R-:W-:Y:S01]  /*c7e50*/  SHF.R.S32.HI R8, RZ, 0x1f, R17 ;  /* 0x0000001fff087819 */ /* 0x000fe20000011411 */
[----:B--2---:R-:W-:Y:S02]  /*c7e60*/  IMAD.MOV.U32 R12, RZ, RZ, R58 ;  /* 0x000000ffff0c7224 */ /* 0x004fe400078e003a */
[----:B------:R-:W-:Y:S02]  /*c7e70*/  IMAD.MOV.U32 R58, RZ, RZ, R31 ;  /* 0x000000ffff3a7224 */ /* 0x000fe400078e001f */
[----:B------:R-:W-:Y:S01]  /*c7e80*/  IMAD.MOV.U32 R31, RZ, RZ, R22 ;  /* 0x000000ffff1f7224 */ /* 0x000fe200078e0016 */
[----:B------:R-:W-:-:S05]  /*c7e90*/  IADD3 R22, P1, PT, R17, R4, RZ ;  /* 0x0000000411167210 */ /* 0x000fca0007f3e0ff */
[----:B------:R-:W-:-:S05]  /*c7ea0*/  IMAD.X R23, R8, 0x1, R5, P1 ;  /* 0x0000000108177824 */ /* 0x000fca00008e0605 */
[----:B------:R2:W-:Y:S04]  /*c7eb0*/  STL.64 [R1+0x3f0], R22 ;  /* 0x0003f01601007387 */ /* 0x0005e80000100a00 */
[----:B--2---:R-:W2:Y:S01]  /*c7ec0*/  LDL.LU R23, [R1+0x44f0] ;  /* 0x0044f00001177983 */ /* 0x004ea20000300800 */
[----:B------:R-:W-:Y:S02]  /*c7ed0*/  IADD3 R16, P3, PT, R17, R6, RZ ;  /* 0x0000000611107210 */ /* 0x000fe40007f7e0ff */
[----:B----4-:R-:W-:Y:S02]  /*c7ee0*/  SHF.R.S32.HI R9, RZ, 0x1f, R18 ;  /* 0x0000001fff097819 */ /* 0x010fe40000011412 */
[----:B------:R-:W-:Y:S01]  /*c7ef0*/  IADD3 R14, P0, PT, R18, R4, RZ ;  /* 0x00000004120e7210 */ /* 0x000fe20007f1e0ff */
[----:B------:R-:W-:Y:S01]  /*c7f00*/  IMAD.X R17, R8, 0x1, R7, P3 ;  /* 0x0000000108117824 */ /* 0x000fe200018e0607 */
[----:B------:R-:W-:-:S03]  /*c7f10*/  IADD3 R22, P1, PT, R18, R6, RZ ;  /* 0x0000000612167210 */ /* 0x000fc60007f3e0ff */
[----:B------:R-:W-:Y:S01]  /*c7f20*/  IMAD.X R15, R9, 0x1, R5, P0 ;  /* 0x00000001090f7824 */ /* 0x000fe200000e0605 */
[----:B------:R4:W-:Y:S01]  /*c7f30*/  STL.64 [R1+0x3e8], R16 ;  /* 0x0003e81001007387 */ /* 0x0009e20000100a00 */
[----:B------:R-:W-:-:S03]  /*c7f40*/  SHF.R.S32.HI R8, RZ, 0x1f, R19 ;  /* 0x0000001fff087819 */ /* 0x000fc60000011413 */
[----:B------:R-:W-:Y:S01]  /*c7f50*/  STL [R1+0x3e0], R22 ;  /* 0x0003e01601007387 */ /* 0x000fe20000100800 */
[----:B------:R-:W-:-:S03]  /*c7f60*/  IMAD.MOV.U32 R18, RZ, RZ, R22 ;  /* 0x000000ffff127224 */ /* 0x000fc600078e0016 */
[----:B------:R0:W-:Y:S01]  /*c7f70*/  STL.64 [R1+0x668], R14 ;  /* 0x0006680e01007387 */ /* 0x0001e20000100a00 */
[C---:B----4-:R-:W-:Y:S02]  /*c7f80*/  IADD3 R16, P0, PT, R19.reuse, R4, RZ ;  /* 0x0000000413107210 */ /* 0x050fe40007f1e0ff */
[----:B0-----:R-:W-:Y:S01]  /*c7f90*/  IADD3 R14, P3, PT, R19, R6, RZ ;  /* 0x00000006130e7210 */ /* 0x001fe20007f7e0ff */
[----:B--2---:R-:W-:Y:S02]  /*c7fa0*/  IMAD.MOV.U32 R19, RZ, RZ, R23 ;  /* 0x000000ffff137224 */ /* 0x004fe400078e0017 */
[----:B------:R-:W2:Y:S01]  /*c7fb0*/  LDL.LU.64 R22, [R1+0x44e8] ;  /* 0x0044e80001167983 */ /* 0x000ea20000300a00 */
[----:B------:R-:W-:Y:S02]  /*c7fc0*/  IMAD.X R19, R9, 0x1, R7, P1 ;  /* 0x0000000109137824 */ /* 0x000fe400008e0607 */
[C---:B------:R-:W-:Y:S02]  /*c7fd0*/  IMAD.X R17, R8.reuse, 0x1, R5, P0 ;  /* 0x0000000108117824 */ /* 0x040fe400000e0605 */
[----:B------:R-:W-:Y:S01]  /*c7fe0*/  IMAD.X R15, R8, 0x1, R7, P3 ;  /* 0x00000001080f7824 */ /* 0x000fe200018e0607 */
[----:B------:R-:W-:Y:S04]  /*c7ff0*/  STL [R1+0x3e4], R19 ;  /* 0x0003e41301007387 */ /* 0x000fe80000100800 */
[----:B------:R0:W-:Y:S04]  /*c8000*/  STL.64 [R1+0x660], R16 ;  /* 0x0006601001007387 */ /* 0x0001e80000100a00 */
[----:B------:R4:W-:Y:S01]  /*c8010*/  STL.64 [R1+0x658], R14 ;  /* 0x0006580e01007387 */ /* 0x0009e20000100a00 */
[----:B------:R-:W-:Y:S01]  /*c8020*/  IMAD.MOV.U32 R13, RZ, RZ, R12 ;  /* 0x000000ffff0d7224 */ /* 0x000fe200078e000c */
[----:B--2---:R-:W-:-:S02]  /*c8030*/  SHF.R.S32.HI R8, RZ, 0x1f, R23 ;  /* 0x0000001fff087819 */ /* 0x004fc40000011417 */
[C---:B------:R-:W-:Y:S02]  /*c8040*/  IADD3 R18, P1, PT, R23.reuse, R4, RZ ;  /* 0x0000000417127210 */ /* 0x040fe40007f3e0ff */
[----:B0-----:R-:W-:Y:S02]  /*c8050*/  IADD3 R16, P3, PT, R23, R6, RZ ;  /* 0x0000000617107210 */ /* 0x001fe40007f7e0ff */
[----:B------:R-:W-:Y:S01]  /*c8060*/  SHF.R.S32.HI R9, RZ, 0x1f, R22 ;  /* 0x0000001fff097819 */ /* 0x000fe20000011416 */
[----:B------:R-:W-:Y:S01]  /*c8070*/  IMAD.X R19, R8, 0x1, R5, P1 ;  /* 0x0000000108137824 */ /* 0x000fe200008e0605 */
[----:B----4-:R-:W-:Y:S01]  /*c8080*/  IADD3 R14, P0, PT, R22, R4, RZ ;  /* 0x00000004160e7210 */ /* 0x010fe20007f1e0ff */
[----:B------:R-:W-:Y:S01]  /*c8090*/  IMAD.X R17, R8, 0x1, R7, P3 ;  /* 0x0000000108117824 */ /* 0x000fe200018e0607 */
[----:B------:R-:W-:Y:S02]  /*c80a0*/  IADD3 R22, P1, PT, R22, R6, RZ ;  /* 0x0000000616167210 */ /* 0x000fe40007f3e0ff */
[----:B------:R0:W-:Y:S01]  /*c80b0*/  STL.64 [R1+0x3d8], R18 ;  /* 0x0003d81201007387 */ /* 0x0001e20000100a00 */
[----:B------:R-:W-:Y:S01]  /*c80c0*/  IMAD.X R15, R9, 0x1, R5, P0 ;  /* 0x00000001090f7824 */ /* 0x000fe200000e0605 */
[----:B------:R-:W-:-:S02]  /*c80d0*/  SHF.R.S32.HI R8, RZ, 0x1f, R21 ;  /* 0x0000001fff087819 */ /* 0x000fc40000011415 */
[----:B------:R2:W-:Y:S01]  /*c80e0*/  STL.64 [R1+0x3d0], R16 ;  /* 0x0003d01001007387 */ /* 0x0005e20000100a00 */
[----:B------:R-:W-:Y:S01]  /*c80f0*/  IMAD.X R23, R9, 0x1, R7, P1 ;  /* 0x0000000109177824 */ /* 0x000fe200008e0607 */
[C---:B0-----:R-:W-:Y:S02]  /*c8100*/  IADD3 R18, P0, PT, R21.reuse, R4, RZ ;  /* 0x0000000415127210 */ /* 0x041fe40007f1e0ff */
[----:B--2---:R-:W-:-:S03]  /*c8110*/  IADD3 R16, P3, PT, R21, R6, RZ ;  /* 0x0000000615107210 */ /* 0x004fc60007f7e0ff */
[C---:B------:R-:W-:Y:S01]  /*c8120*/  IMAD.X R19, R8.reuse, 0x1, R5, P0 ;  /* 0x0000000108137824 */ /* 0x040fe200000e0605 */
[----:B------:R0:W-:Y:S01]  /*c8130*/  STL.64 [R1+0x650], R14 ;  /* 0x0006500e01007387 */ /* 0x0001e20000100a00 */
[----:B------:R-:W-:-:S03]  /*c8140*/  IMAD.X R17, R8, 0x1, R7, P3 ;  /* 0x0000000108117824 */ /* 0x000fc600018e0607 */
[----:B------:R2:W-:Y:S01]  /*c8150*/  STL.64 [R1+0x3c8], R22 ;  /* 0x0003c81601007387 */ /* 0x0005e20000100a00 */
[----:B------:R-:W-:-:S03]  /*c8160*/  SHF.R.S32.HI R8, RZ, 0x1f, R26 ;  /* 0x0000001fff087819 */ /* 0x000fc6000001141a */
[----:B------:R4:W-:Y:S01]  /*c8170*/  STL.64 [R1+0x648], R18 ;  /* 0x0006481201007387 */ /* 0x0009e20000100a00 */
[----:B0-----:R-:W-:-:S03]  /*c8180*/  IMAD.MOV.U32 R14, RZ, RZ, R13 ;  /* 0x000000ffff0e7224 */ /* 0x001fc600078e000d */
[----:B------:R0:W-:Y:S01]  /*c8190*/  STL.64 [R1+0x640], R16 ;  /* 0x0006401001007387 */ /* 0x0001e20000100a00 */
[----:B---3--:R-:W-:Y:S01]  /*c81a0*/  SHF.R.S32.HI R9, RZ, 0x1f, R25 ;  /* 0x0000001fff097819 */ /* 0x008fe20000011419 */
[----:B------:R-:W-:Y:S01]  /*c81b0*/  IMAD.MOV.U32 R15, RZ, RZ, R14 ;  /* 0x000000ffff0f7224 */ /* 0x000fe200078e000e */
[C---:B--2---:R-:W-:Y:S01]  /*c81c0*/  IADD3 R22, P1, PT, R26.reuse, R4, RZ ;  /* 0x000000041a167210 */ /* 0x044fe20007f3e0ff */
[----:B------:R-:W-:Y:S02]  /*c81d0*/  IMAD.MOV.U32 R14, RZ, RZ, R11 ;  /* 0x000000ffff0e7224 */ /* 0x000fe400078e000b */
[----:B------:R-:W-:Y:S01]  /*c81e0*/  IMAD.MOV.U32 R11, RZ, RZ, R60 ;  /* 0x000000ffff0b7224 */ /* 0x000fe200078e003c */
[----:B----4-:R-:W-:Y:S01]  /*c81f0*/  IADD3 R18, P3, PT, R26, R6, RZ ;  /* 0x000000061a127210 */ /* 0x010fe20007f7e0ff */
[----:B------:R-:W-:Y:S01]  /*c8200*/  IMAD.MOV.U32 R60, RZ, RZ, R41 ;  /* 0x000000ffff3c7224 */ /* 0x000fe200078e0029 */
[----:B0-----:R-:W-:Y:S01]  /*c8210*/  IADD3 R16, P0, PT, R25, R4, RZ ;  /* 0x0000000419107210 */ /* 0x001fe20007f1e0ff */
[----:B------:R-:W-:-:S02]  /*c8220*/  IMAD.MOV.U32 R41, RZ, RZ, R34 ;  /* 0x000000ffff297224 */ /* 0x000fc400078e0022 */
[----:B------:R-:W-:Y:S02]  /*c8230*/  IMAD.MOV.U32 R34, RZ, RZ, R35 ;  /* 0x000000ffff227224 */ /* 0x000fe400078e0023 */
[C---:B------:R-:W-:Y:S02]  /*c8240*/  IMAD.X R23, R8.reuse, 0x1, R5, P1 ;  /* 0x0000000108177824 */ /* 0x040fe400008e0605 */
[----:B------:R-:W-:Y:S02]  /*c8250*/  IMAD.MOV.U32 R35, RZ, RZ, R31 ;  /* 0x000000ffff237224 */ /* 0x000fe400078e001f */
[----:B------:R-:W-:Y:S02]  /*c8260*/  IMAD.X R17, R9, 0x1, R5, P0 ;  /* 0x0000000109117824 */ /* 0x000fe400000e0605 */
[----:B------:R-:W-:Y:S02]  /*c8270*/  IMAD.MOV.U32 R31, RZ, RZ, R30 ;  /* 0x000000ffff1f7224 */ /* 0x000fe400078e001e */
[----:B------:R-:W-:-:S02]  /*c8280*/  IMAD.X R19, R8, 0x1, R7, P3 ;  /* 0x0000000108137824 */ /* 0x000fc400018e0607 */
[----:B------:R-:W-:Y:S01]  /*c8290*/  IMAD.MOV.U32 R30, RZ, RZ, R28 ;  /* 0x000000ffff1e7224 */ /* 0x000fe200078e001c */
[----:B------:R-:W-:Y:S01]  /*c82a0*/  IADD3 R28, P1, PT, R25, R6, RZ ;  /* 0x00000006191c7210 */ /* 0x000fe20007f3e0ff */
[----:B------:R0:W-:Y:S01]  /*c82b0*/  STL.64 [R1+0x3c0], R22 ;  /* 0x0003c01601007387 */ /* 0x0001e20000100a00 */
[----:B------:R-:W-:-:S03]  /*c82c0*/  SHF.R.S32.HI R8, RZ, 0x1f, R24 ;  /* 0x0000001fff087819 */ /* 0x000fc60000011418 */
[----:B------:R-:W-:Y:S01]  /*c82d0*/  STL.64 [R1+0x638], R16 ;  /* 0x0006381001007387 */ /* 0x000fe20000100a00 */
[----:B------:R-:W-:-:S03]  /*c82e0*/  IMAD.MOV.U32 R25, RZ, RZ, R29 ;  /* 0x000000ffff197224 */ /* 0x000fc600078e001d */
[----:B------:R2:W-:Y:S01]  /*c82f0*/  STL.64 [R1+0x3b8], R18 ;  /* 0x0003b81201007387 */ /* 0x0005e20000100a00 */
[----:B0-----:R-:W-:-:S03]  /*c8300*/  IADD3 R22, P0, PT, R24, R4, RZ ;  /* 0x0000000418167210 */ /* 0x001fc60007f1e0ff */
[----:B------:R0:W-:Y:S01]  /*c8310*/  STL [R1+0x3b0], R28 ;  /* 0x0003b01c01007387 */ /* 0x0001e20000100800 */
[----:B--2---:R-:W-:Y:S01]  /*c8320*/  IADD3 R18, P3, PT, R24, R6, RZ ;  /* 0x0000000618127210 */ /* 0x004fe20007f7e0ff */
[----:B------:R-:W-:Y:S02]  /*c8330*/  IMAD.MOV.U32 R24, RZ, RZ, R28 ;  /* 0x000000ffff187224 */ /* 0x000fe400078e001c */
[----:B0-----:R-:W2:Y:S01]  /*c8340*/  LDL.LU.64 R28, [R1+0x44e0] ;  /* 0x0044e000011c7983 */ /* 0x001ea20000300a00 */
[--C-:B------:R-:W-:Y:S02]  /*c8350*/  IMAD.X R25, R9, 0x1, R7.reuse, P1 ;  /* 0x0000000109197824 */ /* 0x100fe400008e0607 */
[C---:B------:R-:W-:Y:S02]  /*c8360*/  IMAD.X R19, R8.reuse, 0x1, R7, P3 ;  /* 0x0000000108137824 */ /* 0x040fe400018e0607 */
[----:B------:R-:W-:Y:S01]  /*c8370*/  IMAD.X R23, R8, 0x1, R5, P0 ;  /* 0x0000000108177824 */ /* 0x000fe200000e0605 */
[----:B------:R-:W-:Y:S01]  /*c8380*/  STL [R1+0x3b4], R25 ;  /* 0x0003b41901007387 */ /* 0x000fe20000100800 */
[----:B------:R-:W-:-:S03]  /*c8390*/  IMAD.MOV.U32 R16, RZ, RZ, R15 ;  /* 0x000000ffff107224 */ /* 0x000fc600078e000f */
[----:B------:R0:W-:Y:S01]  /*c83a0*/  STL.64 [R1+0x628], R18 ;  /* 0x0006281201007387 */ /* 0x0001e20000100a00 */
[----:B------:R-:W-:-:S03]  /*c83b0*/  IMAD.MOV.U32 R15, RZ, RZ, R14 ;  /* 0x000000ffff0f7224 */ /* 0x000fc600078e000e */
[----:B------:R3:W-:Y:S01]  /*c83c0*/  STL.64 [R1+0x630], R22 ;  /* 0x0006301601007387 */ /* 0x0007e20000100a00 */
[----:B------:R-:W-:Y:S02]  /*c83d0*/  IMAD.MOV.U32 R17, RZ, RZ, R16 ;  /* 0x000000ffff117224 */ /* 0x000fe400078e0010 */
[----:B------:R-:W-:Y:S02]  /*c83e0*/  IMAD.MOV.U32 R16, RZ, RZ, R11 ;  /* 0x000000ffff107224 */ /* 0x000fe400078e000b */
[----:B------:R-:W-:Y:S02]  /*c83f0*/  IMAD.MOV.U32 R11, RZ, RZ, R30 ;  /* 0x000000ffff0b7224 */ /* 0x000fe400078e001e */
[----:B0-----:R-:W-:Y:S02]  /*c8400*/  IMAD.MOV.U32 R18, RZ, RZ, R15 ;  /* 0x000000ffff127224 */ /* 0x001fe400078e000f */
[----:B---3--:R-:W-:Y:S02]  /*c8410*/  IMAD.MOV.U32 R23, RZ, RZ, R60 ;  /* 0x000000ffff177224 */ /* 0x008fe400078e003c */
[----:B------:R-:W-:-:S02]  /*c8420*/  IMAD.MOV.U32 R60, RZ, RZ, R34 ;  /* 0x000000ffff3c7224 */ /* 0x000fc400078e0022 */
[----:B------:R-:W-:Y:S02]  /*c8430*/  IMAD.MOV.U32 R15, RZ, RZ, R40 ;  /* 0x000000ffff0f7224 */ /* 0x000fe400078e0028 */
[----:B------:R-:W-:Y:S02]  /*c8440*/  IMAD.MOV.U32 R40, RZ, RZ, R35 ;  /* 0x000000ffff287224 */ /* 0x000fe400078e0023 */
[----:B------:R-:W-:Y:S02]  /*c8450*/  IMAD.MOV.U32 R19, RZ, RZ, R41 ;  /* 0x000000ffff137224 */ /* 0x000fe400078e0029 */
[----:B------:R-:W-:Y:S01]  /*c8460*/  IMAD.MOV.U32 R41, RZ, RZ, R31 ;  /* 0x000000ffff297224 */ /* 0x000fe200078e001f */
[----:B--2---:R-:W-:Y:S02]  /*c8470*/  SHF.R.S32.HI R8, RZ, 0x1f, R29 ;  /* 0x0000001fff087819 */ /* 0x004fe4000001141d */
[C---:B------:R-:W-:Y:S02]  /*c8480*/  IADD3 R34, P1, PT, R29.reuse, R4, RZ ;  /* 0x000000041d227210 */ /* 0x040fe40007f3e0ff */
[----:B------:R-:W-:-:S03]  /*c8490*/  IADD3 R30, P3, PT, R29, R6, RZ ;  /* 0x000000061d1e7210 */ /* 0x000fc60007f7e0ff */
[C---:B------:R-:W-:Y:S02]  /*c84a0*/  IMAD.X R35, R8.reuse, 0x1, R5, P1 ;  /* 0x0000000108237824 */ /* 0x040fe400008e0605 */
[----:B------:R-:W-:-:S03]  /*c84b0*/  IMAD.X R31, R8, 0x1, R7, P3 ;  /* 0x00000001081f7824 */ /* 0x000fc600018e0607 */
[----:B------:R0:W-:Y:S04]  /*c84c0*/  STL.64 [R1+0x3a8], R34 ;  /* 0x0003a82201007387 */ /* 0x0001e80000100a00 */
[----:B0-----:R-:W2:Y:S04]  /*c84d0*/  LDL.LU.64 R34, [R1+0x44d8] ;  /* 0x0044d80001227983 */ /* 0x001ea80000300a00 */
[----:B------:R0:W-:Y:S04]  /*c84e0*/  STL.64 [R1+0x3a0], R30 ;  /* 0x0003a01e01007387 */ /* 0x0001e80000100a00 */
[----:B0-----:R-:W3:Y:S01]  /*c84f0*/  LDL.LU R31, [R1+0x44d0] ;  /* 0x0044d000011f7983 */ /* 0x001ee20000300800 */
[----:B------:R-:W-:-:S02]  /*c8500*/  SHF.R.S32.HI R9, RZ, 0x1f, R28 ;  /* 0x0000001fff097819 */ /* 0x000fc4000001141c */
[C---:B------:R-:W-:Y:S02]  /*c8510*/  IADD3 R24, P0, PT, R28.reuse, R4, RZ ;  /* 0x000000041c187210 */ /* 0x040fe40007f1e0ff */
[----:B------:R-:W-:-:S03]  /*c8520*/  IADD3 R30, P1, PT, R28, R6, RZ ;  /* 0x000000061c1e7210 */ /* 0x000fc60007f3e0ff */
[----:B------:R-:W-:Y:S02]  /*c8530*/  IMAD.X R25, R9, 0x1, R5, P0 ;  /* 0x0000000109197824 */ /* 0x000fe400000e0605 */
[----:B------:R-:W-:Y:S01]  /*c8540*/  STL [R1+0x398], R30 ;  /* 0x0003981e01007387 */ /* 0x000fe20000100800 */
[----:B------:R-:W-:Y:S01]  /*c8550*/  SHF.R.S32.HI R8, RZ, 0x1f, R27 ;  /* 0x0000001fff087819 */ /* 0x000fe2000001141b */
[----:B------:R-:W-:Y:S01]  /*c8560*/  IMAD.MOV.U32 R26, RZ, RZ, R30 ;  /* 0x000000ffff1a7224 */ /* 0x000fe200078e001e */
[C---:B------:R-:W-:Y:S01]  /*c8570*/  IADD3 R28, P0, PT, R27.reuse, R4, RZ ;  /* 0x000000041b1c7210 */ /* 0x040fe20007f1e0ff */
[----:B------:R0:W-:Y:S02]  /*c8580*/  STL.64 [R1+0x620], R24 ;  /* 0x0006201801007387 */ /* 0x0001e40000100a00 */
[----:B0-----:R-:W-:Y:S01]  /*c8590*/  IADD3 R24, P3, PT, R27, R6, RZ ;  /* 0x000000061b187210 */ /* 0x001fe20007f7e0ff */
[----:B---3--:R-:W-:Y:S02]  /*c85a0*/  IMAD.MOV.U32 R27, RZ, RZ, R31 ;  /* 0x000000ffff1b7224 */ /* 0x008fe400078e001f */
[----:B------:R-:W3:Y:S01]  /*c85b0*/  LDL.LU.64 R30, [R1+0x44c8] ;  /* 0x0044c800011e7983 */ /* 0x000ee20000300a00 */
[----:B------:R-:W-:-:S02]  /*c85c0*/  IMAD.X R27, R9, 0x1, R7, P1 ;  /* 0x00000001091b7824 */ /* 0x000fc400008e0607 */
[C---:B------:R-:W-:Y:S02]  /*c85d0*/  IMAD.X R29, R8.reuse, 0x1, R5, P0 ;  /* 0x00000001081d7824 */ /* 0x040fe400000e0605 */
[----:B------:R-:W-:Y:S01]  /*c85e0*/  IMAD.X R25, R8, 0x1, R7, P3 ;  /* 0x0000000108197824 */ /* 0x000fe200018e0607 */
[----:B------:R0:W-:Y:S01]  /*c85f0*/  STL [R1+0x39c], R27 ;  /* 0x00039c1b01007387 */ /* 0x0001e20000100800 */
[----:B------:R-:W-:-:S03]  /*c8600*/  SHF.R.S32.HI R8, RZ, 0x1f, R32 ;  /* 0x0000001fff087819 */ /* 0x000fc60000011420 */
[----:B------:R4:W-:Y:S01]  /*c8610*/  STL.64 [R1+0x618], R28 ;  /* 0x0006181c01007387 */ /* 0x0009e20000100a00 */
[----:B------:R-:W-:-:S03]  /*c8620*/  IADD3 R26, P3, PT, R32, R6, RZ ;  /* 0x00000006201a7210 */ /* 0x000fc60007f7e0ff */
[----:B------:R1:W-:Y:S02]  /*c8630*/  STL.64 [R1+0x610], R24 ;  /* 0x0006101801007387 */ /* 0x0003e40000100a00 */
[----:B0-----:R-:W-:Y:S01]  /*c8640*/  IMAD.X R27, R8, 0x1, R7, P3 ;  /* 0x00000001081b7824 */ /* 0x001fe200018e0607 */
[----:B----4-:R-:W-:-:S05]  /*c8650*/  IADD3 R28, P1, PT, R32, R4, RZ ;  /* 0x00000004201c7210 */ /* 0x010fca0007f3e0ff */
[----:B------:R-:W-:-:S05]  /*c8660*/  IMAD.X R29, R8, 0x1, R5, P1 ;  /* 0x00000001081d7824 */ /* 0x000fca00008e0605 */
[----:B------:R0:W-:Y:S04]  /*c8670*/  STL.64 [R1+0x390], R28 ;  /* 0x0003901c01007387 */ /* 0x0001e80000100a00 */
[----:B------:R4:W-:Y:S01]  /*c8680*/  STL.64 [R1+0x388], R26 ;  /* 0x0003881a01007387 */ /* 0x0009e20000100a00 */
[----:B------:R-:W-:Y:S02]  /*c8690*/  IMAD.MOV.U32 R21, RZ, RZ, R18 ;  /* 0x000000ffff157224 */ /* 0x000fe400078e0012 */
[----:B------:R-:W-:Y:S02]  /*c86a0*/  IMAD.MOV.U32 R18, RZ, RZ, R16 ;  /* 0x000000ffff127224 */ /* 0x000fe400078e0010 */
[----:B------:R-:W-:Y:S01]  /*c86b0*/  VIADD R43, R10, UR45 ;  /* 0x0000002d0a2b7c36 */ /* 0x000fe20008000000 */
[----:B---3--:R-:W-:-:S02]  /*c86c0*/  SHF.R.S32.HI R9, RZ, 0x1f, R31 ;  /* 0x0000001fff097819 */ /* 0x008fc4000001141f */
[----:B-1----:R-:W-:-:S05]  /*c86d0*/  IADD3 R24, P0, PT, R31, R4, RZ ;  /* 0x000000041f187210 */ /* 0x002fca0007f1e0ff */
[----:B------:R-:W-:Y:S01]  /*c86e0*/  IMAD.X R25, R9, 0x1, R5, P0 ;  /* 0x0000000109197824 */ /* 0x000fe200000e0605 */
[----:B0-----:R-:W-:Y:S02]  /*c86f0*/  IADD3 R28, P1, PT, R31, R6, RZ ;  /* 0x000000061f1c7210 */ /* 0x001fe40007f3e0ff */
[----:B------:R-:W-:Y:S02]  /*c8700*/  SHF.R.S32.HI R8, RZ, 0x1f, R30 ;  /* 0x0000001fff087819 */ /* 0x000fe4000001141e */
[----:B------:R0:W-:Y:S01]  /*c8710*/  STL.64 [R1+0x608], R24 ;  /* 0x0006081801007387 */ /* 0x0001e20000100a00 */
[----:B----4-:R-:W-:Y:S01]  /*c8720*/  IADD3 R26, P0, PT, R30, R4, RZ ;  /* 0x000000041e1a7210 */ /* 0x010fe20007f1e0ff */
[----:B------:R-:W-:-:S04]  /*c8730*/  IMAD.X R29, R9, 0x1, R7, P1 ;  /* 0x00000001091d7824 */ /* 0x000fc800008e0607 */
[----:B------:R-:W-:Y:S01]  /*c8740*/  IMAD.X R27, R8, 0x1, R5, P0 ;  /* 0x00000001081b7824 */ /* 0x000fe200000e0605 */
[----:B0-----:R-:W-:Y:S01]  /*c8750*/  IADD3 R24, P3, PT, R30, R6, RZ ;  /* 0x000000061e187210 */ /* 0x001fe20007f7e0ff */
[----:B------:R2:W-:Y:S04]  /*c8760*/  STL.64 [R1+0x380], R28 ;  /* 0x0003801c01007387 */ /* 0x0005e80000100a00 */
[----:B------:R-:W-:Y:S01]  /*c8770*/  IMAD.X R25, R8, 0x1, R7, P3 ;  /* 0x0000000108197824 */ /* 0x000fe200018e0607 */
[----:B------:R0:W-:Y:S01]  /*c8780*/  STL.64 [R1+0x600], R26 ;  /* 0x0006001a01007387 */ /* 0x0001e20000100a00 */
[----:B------:R-:W-:-:S03]  /*c8790*/  SHF.R.S32.HI R8, RZ, 0x1f, R36 ;  /* 0x0000001fff087819 */ /* 0x000fc60000011424 */
[----:B------:R1:W-:Y:S01]  /*c87a0*/  STL.64 [R1+0x5f8], R24 ;  /* 0x0005f81801007387 */ /* 0x0003e20000100a00 */
[C---:B------:R-:W-:Y:S02]  /*c87b0*/  IADD3 R30, P3, PT, R36.reuse, R6, RZ ;  /* 0x00000006241e7210 */ /* 0x040fe40007f7e0ff */
[-C--:B--2---:R-:W-:Y:S01]  /*c87c0*/  IADD3 R28, P0, PT, R35, R4.reuse, RZ ;  /* 0x00000004231c7210 */ /* 0x084fe20007f1e0ff */
[----:B0-----:R-:W-:Y:S01]  /*c87d0*/  IMAD.MOV.U32 R26, RZ, RZ, R38 ;  /* 0x000000ffff1a7224 */ /* 0x001fe200078e0026 */
[----:B------:R-:W-:Y:S01]  /*c87e0*/  IADD3 R38, P1, PT, R36, R4, RZ ;  /* 0x0000000424267210 */ /* 0x000fe20007f3e0ff */
[----:B-1----:R-:W-:Y:S02]  /*c87f0*/  IMAD.MOV.U32 R25, RZ, RZ, R18 ;  /* 0x000000ffff197224 */ /* 0x002fe400078e0012 */
[----:B------:R-:W-:Y:S01]  /*c8800*/  IMAD.MOV.U32 R18, RZ, RZ, R10 ;  /* 0x000000ffff127224 */ /* 0x000fe200078e000a */
[----:B------:R-:W-:Y:S01]  /*c8810*/  SHF.R.S32.HI R10, RZ, 0x1f, R35 ;  /* 0x0000001fff0a7819 */ /* 0x000fe20000011423 */
[----:B------:R-:W-:-:S02]  /*c8820*/  IMAD.MOV.U32 R24, RZ, RZ, R39 ;  /* 0x000000ffff187224 */ /* 0x000fc400078e0027 */
[C---:B------:R-:W-:Y:S02]  /*c8830*/  IMAD.X R39, R8.reuse, 0x1, R5, P1 ;  /* 0x0000000108277824 */ /* 0x040fe400008e0605 */
[----:B------:R-:W-:Y:S02]  /*c8840*/  IMAD.X R31, R8, 0x1, R7, P3 ;  /* 0x00000001081f7824 */ /* 0x000fe400018e0607 */
[----:B------:R-:W-:Y:S01]  /*c8850*/  IMAD.X R29, R10, 0x1, R5, P0 ;  /* 0x000000010a1d7824 */ /* 0x000fe200000e0605 */
[----:B------:R0:W-:Y:S04]  /*c8860*/  STL.64 [R1+0x378], R38 ;  /* 0x0003782601007387 */ /* 0x0001e80000100a00 */
[----:B------:R-:W-:Y:S04]  /*c8870*/  STL.64 [R1+0x370], R30 ;  /* 0x0003701e01007387 */ /* 0x000fe80000100a00 */
[----:B------:R1:W-:Y:S01]  /*c8880*/  STL.64 [R1+0x5f0], R28 ;  /* 0x0005f01c01007387 */ /* 0x0003e20000100a00 */
[----:B0-----:R-:W-:Y:S01]  /*c8890*/  IADD3 R38, P1, PT, R35, R6, RZ ;  /* 0x0000000623267210 */ /* 0x001fe20007f3e0ff */
[----:B-1----:R-:W-:-:S02]  /*c88a0*/  IMAD.MOV.U32 R29, RZ, RZ, R24 ;  /* 0x000000ffff1d7224 */ /* 0x002fc400078e0018 */
[----:B------:R-:W-:Y:S02]  /*c88b0*/  IMAD.MOV.U32 R24, RZ, RZ, R26 ;  /* 0x000000ffff187224 */ /* 0x000fe400078e001a */
[----:B------:R-:W-:Y:S02]  /*c88c0*/  IMAD.MOV.U32 R26, RZ, RZ, R23 ;  /* 0x000000ffff1a7224 */ /* 0x000fe400078e0017 */
[----:B------:R-:W-:Y:S01]  /*c88d0*/  IMAD.MOV.U32 R23, RZ, RZ, R46 ;  /* 0x000000ffff177224 */ /* 0x000fe200078e002e */
[----:B------:R-:W-:Y:S01]  /*c88e0*/  IADD3 R46, P0, PT, R34, R4, RZ ;  /* 0x00000004222e7210 */ /* 0x000fe20007f1e0ff */
[----:B------:R-:W-:Y:S01]  /*c88f0*/  IMAD.X R39, R10, 0x1, R7, P1 ;  /* 0x000000010a277824 */ /* 0x000fe200008e0607 */
[----:B------:R-:W-:Y:S01]  /*c8900*/  SHF.R.S32.HI R9, RZ, 0x1f, R34 ;  /* 0x0000001fff097819 */ /* 0x000fe20000011422 */
[----:B------:R-:W-:Y:S01]  /*c8910*/  IMAD.MOV.U32 R35, RZ, RZ, R47 ;  /* 0x000000ffff237224 */ /* 0x000fe200078e002f */
[----:B------:R-:W-:Y:S01]  /*c8920*/  IADD3 R30, P3, PT, R34, R6, RZ ;  /* 0x00000006221e7210 */ /* 0x000fe20007f7e0ff */
[----:B------:R0:W-:Y:S01]  /*c8930*/  STL [R1+0x5e8], R46 ;  /* 0x0005e82e01007387 */ /* 0x0001e20000100800 */
[----:B------:R-:W-:-:S03]  /*c8940*/  IMAD.MOV.U32 R34, RZ, RZ, R46 ;  /* 0x000000ffff227224 */ /* 0x000fc600078e002e */
[----:B0-----:R-:W2:Y:S04]  /*c8950*/  LDL.LU.64 R46, [R1+0x44c0] ;  /* 0x0044c000012e7983 */ /* 0x001ea80000300a00 */
[----:B------:R0:W-:Y:S04]  /*c8960*/  STL.64 [R1+0x368], R38 ;  /* 0x0003682601007387 */ /* 0x0001e80000100a00 */
[----:B0-----:R-:W3:Y:S01]  /*c8970*/  LDL.LU.64 R38, [R1+0x44b8] ;  /* 0x0044b80001267983 */ /* 0x001ee20000300a00 */
[----:B------:R-:W-:Y:S02]  /*c8980*/  IMAD.MOV.U32 R28, RZ, RZ, R26 ;  /* 0x000000ffff1c7224 */ /* 0x000fe400078e001a */
[----:B------:R-:W-:-:S02]  /*c8990*/  IMAD.X R35, R9, 0x1, R5, P0 ;  /* 0x0000000109237824 */ /* 0x000fc400000e0605 */
[----:B------:R-:W-:Y:S02]  /*c89a0*/  IMAD.X R31, R9, 0x1, R7, P3 ;  /* 0x00000001091f7824 */ /* 0x000fe400018e0607 */
[----:B------:R-:W-:Y:S02]  /*c89b0*/  IMAD.MOV.U32 R26, RZ, RZ, R40 ;  /* 0x000000ffff1a7224 */ /* 0x000fe400078e0028 */
[----:B------:R-:W-:Y:S02]  /*c89c0*/  IMAD.MOV.U32 R32, RZ, RZ, R24 ;  /* 0x000000ffff207224 */ /* 0x000fe400078e0018 */
[----:B------:R-:W-:Y:S01]  /*c89d0*/  IMAD.MOV.U32 R24, RZ, RZ, R41 ;  /* 0x000000ffff187224 */ /* 0x000fe200078e0029 */
[----:B------:R-:W-:Y:S04]  /*c89e0*/  STL [R1+0x5ec], R35 ;  /* 0x0005ec2301007387 */ /* 0x000fe80000100800 */
[----:B------:R-:W-:Y:S01]  /*c89f0*/  STL.64 [R1+0x5e0], R30 ;  /* 0x0005e01e01007387 */ /* 0x000fe20000100a00 */
[----:B------:R-:W-:Y:S01]  /*c8a00*/  IMAD.MOV.U32 R27, RZ, RZ, R29 ;  /* 0x000000ffff1b7224 */ /* 0x000fe200078e001d */
[----:B---3--:R-:W-:-:S02]  /*c8a10*/  SHF.R.S32.HI R9, RZ, 0x1f, R39 ;  /* 0x0000001fff097819 */ /* 0x008fc40000011427 */
[----:B------:R-:W-:-:S05]  /*c8a20*/  IADD3 R40, P1, PT, R39, R4, RZ ;  /* 0x0000000427287210 */ /* 0x000fca0007f3e0ff */
[----:B------:R-:W-:-:S05]  /*c8a30*/  IMAD.X R41, R9, 0x1, R5, P1 ;  /* 0x0000000109297824 */ /* 0x000fca00008e0605 */
[----:B------:R0:W-:Y:S04]  /*c8a40*/  STL.64 [R1+0x360], R40 ;  /* 0x0003602801007387 */ /* 0x0001e80000100a00 */
[----:B0-----:R-:W3:Y:S01]  /*c8a50*/  LDL.LU.64 R40, [R1+0x44b0] ;  /* 0x0044b00001287983 */ /* 0x001ee20000300a00 */
[----:B------:R-:W-:Y:S01]  /*c8a60*/  IMAD.MOV.U32 R29, RZ, RZ, R23 ;  /* 0x000000ffff1d7224 */ /* 0x000fe200078e0017 */
[----:B------:R-:W-:Y:S01]  /*c8a70*/  IADD3 R34, P3, PT, R39, R6, RZ ;  /* 0x0000000627227210 */ /* 0x000fe20007f7e0ff */
[----:B------:R-:W-:Y:S01]  /*c8a80*/  IMAD.MOV.U32 R23, RZ, RZ, R11 ;  /* 0x000000ffff177224 */ /* 0x000fe200078e000b */
[----:B------:R-:W-:Y:S02]  /*c8a90*/  SHF.R.S32.HI R11, RZ, 0x1f, R38 ;  /* 0x0000001fff0b7819 */ /* 0x000fe40000011426 */
[----:B------:R-:W-:Y:S01]  /*c8aa0*/  IADD3 R30, P0, PT, R38, R4, RZ ;  /* 0x00000004261e7210 */ /* 0x000fe20007f1e0ff */
[----:B------:R-:W-:-:S04]  /*c8ab0*/  IMAD.X R35, R9, 0x1, R7, P3 ;  /* 0x0000000109237824 */ /* 0x000fc800018e0607 */
[----:B------:R-:W-:Y:S01]  /*c8ac0*/  IMAD.X R31, R11, 0x1, R5, P0 ;  /* 0x000000010b1f7824 */ /* 0x000fe200000e0605 */
[----:B------:R-:W-:Y:S01]  /*c8ad0*/  IADD3 R38, P1, PT, R38, R6, RZ ;  /* 0x0000000626267210 */ /* 0x000fe20007f3e0ff */
[----:B------:R0:W-:Y:S01]  /*c8ae0*/  STL.64 [R1+0x358], R34 ;  /* 0x0003582201007387 */ /* 0x0001e20000100a00 */
[----:B------:R-:W-:Y:S01]  /*c8af0*/  SHF.R.S32.HI R10, RZ, 0x1f, R37 ;  /* 0x0000001fff0a7819 */ /* 0x000fe20000011425 */
[----:B------:R-:W-:Y:S02]  /*c8b00*/  VIADD R33, R43, UR46 ;  /* 0x0000002e2b217c36 */ /* 0x000fe40008000000 */
[----:B------:R-:W-:Y:S01]  /*c8b10*/  IMAD.MOV.U32 R22, RZ, RZ, R19 ;  /* 0x000000ffff167224 */ /* 0x000fe200078e0013 */
[----:B------:R1:W-:Y:S01]  /*c8b20*/  STL.64 [R1+0x5d8], R30 ;  /* 0x0005d81e01007387 */ /* 0x0003e20000100a00 */
[----:B------:R-:W-:Y:S01]  /*c8b30*/  IMAD.X R39, R11, 0x1, R7, P1 ;  /* 0x000000010b277824 */ /* 0x000fe200008e0607 */
[----:B------:R-:W-:Y:S01]  /*c8b40*/  UMOV UR44, UR27 ;  /* 0x0000001b002c7c82 */ /* 0x000fe20008000000 */
[C---:B0-----:R-:W-:Y:S01]  /*c8b50*/  IADD3 R34, P0, PT, R37.reuse, R4, RZ ;  /* 0x0000000425227210 */ /* 0x041fe20007f1e0ff */
[----:B------:R-:W-:Y:S01]  /*c8b60*/  UMOV UR45, UR26 ;  /* 0x0000001a002d7c82 */ /* 0x000fe20008000000 */
[----:B------:R-:W0:Y:S01]  /*c8b70*/  LDCU UR46, c[0x0][0x39c] ;  /* 0x00007380ff2e77ac */ /* 0x000e220008000800 */
[----:B-1----:R-:W-:-:S02]  /*c8b80*/  IADD3 R30, P3, PT, R37, R6, RZ ;  /* 0x00000006251e7210 */ /* 0x002fc40007f7e0ff */
[C---:B------:R-:W-:Y:S02]  /*c8b90*/  IMAD.X R35, R10.reuse, 0x1, R5, P0 ;  /* 0x000000010a237824 */ /* 0x040fe400000e0605 */
[----:B------:R-:W-:Y:S01]  /*c8ba0*/  VIADD R20, R33, UR47 ;  /* 0x0000002f21147c36 */ /* 0x000fe20008000000 */
[----:B------:R1:W-:Y:S01]  /*c8bb0*/  STL.64 [R1+0x350], R38 ;  /* 0x0003502601007387 */ /* 0x0003e20000100a00 */
[----:B------:R-:W-:Y:S01]  /*c8bc0*/  IMAD.X R31, R10, 0x1, R7, P3 ;  /* 0x000000010a1f7824 */ /* 0x000fe200018e0607 */
[----:B------:R-:W4:Y:S01]  /*c8bd0*/  LDCU.64 UR26, c[0x0][0x398] ;  /* 0x00007300ff1a77ac */ /* 0x000f220008000a00 */
[----:B------:R-:W-:Y:S01]  /*c8be0*/  VIADD R12, R20, UR50 ;  /* 0x00000032140c7c36 */ /* 0x000fe20008000000 */
[----:B------:R-:W-:Y:S01]  /*c8bf0*/  STL.64 [R1+0x5d0], R34 ;  /* 0x0005d02201007387 */ /* 0x000fe20000100a00 */
[----:B------:R-:W-:Y:S01]  /*c8c00*/  SHF.R.S32.HI R10, RZ, 0x1f, R42 ;  /* 0x0000001fff0a7819 */ /* 0x000fe2000001142a */
[----:B------:R-:W-:Y:S01]  /*c8c10*/  IMAD.MOV.U32 R19, RZ, RZ, R15 ;  /* 0x000000ffff137224 */ /* 0x000fe200078e000f */
[----:B------:R-:W-:Y:S01]  /*c8c20*/  IADD3 R36, P3, PT, R42, R6, RZ ;  /* 0x000000062a247210 */ /* 0x000fe20007f7e0ff */
[----:B------:R0:W-:Y:S01]  /*c8c30*/  STL.64 [R1+0x5c8], R30 ;  /* 0x0005c81e01007387 */ /* 0x0001e20000100a00 */
[----:B------:R-:W-:Y:S01]  /*c8c40*/  VIADD R13, R12, UR51 ;  /* 0x000000330c0d7c36 */ /* 0x000fe20008000000 */
[----:B------:R-:W2:Y:S01]  /*c8c50*/  LDCU UR50, c[0x0][0x39c] ;  /* 0x00007380ff3277ac */ /* 0x000ea20008000800 */
[----:B-1----:R-:W-:-:S02]  /*c8c60*/  IADD3 R38, P1, PT, R42, R4, RZ ;  /* 0x000000042a267210 */ /* 0x002fc40007f3e0ff */
[----:B------:R-:W-:Y:S02]  /*c8c70*/  VIADD R14, R13, UR57 ;  /* 0x000000390d0e7c36 */ /* 0x000fe40008000000 */
[----:B0-----:R-:W-:Y:S02]  /*c8c80*/  IMAD.MOV.U32 R31, RZ, RZ, R29 ;  /* 0x000000ffff1f7224 */ /* 0x001fe400078e001d */
[----:B------:R-:W-:Y:S02]  /*c8c90*/  IMAD.MOV.U32 R29, RZ, RZ, R24 ;  /* 0x000000ffff1d7224 */ /* 0x000fe400078e0018 */
[----:B------:R-:W-:Y:S02]  /*c8ca0*/  IMAD.MOV.U32 R24, RZ, RZ, R26 ;  /* 0x000000ffff187224 */ /* 0x000fe400078e001a */
[----:B------:R-:W-:Y:S02]  /*c8cb0*/  IMAD.MOV.U32 R26, RZ, RZ, R21 ;  /* 0x000000ffff1a7224 */ /* 0x000fe400078e0015 */
[----:B------:R-:W-:-:S02]  /*c8cc0*/  IMAD.MOV.U32 R21, RZ, RZ, R17 ;  /* 0x000000ffff157224 */ /* 0x000fc400078e0011 */
[C---:B------:R-:W-:Y:S02]  /*c8cd0*/  IMAD.X R39, R10.reuse, 0x1, R5, P1 ;  /* 0x000000010a277824 */ /* 0x040fe400008e0605 */
[----:B------:R-:W-:Y:S02]  /*c8ce0*/  IMAD.X R37, R10, 0x1, R7, P3 ;  /* 0x000000010a257824 */ /* 0x000fe400018e0607 */
[----:B------:R-:W-:Y:S01]  /*c8cf0*/  VIADD R15, R14, UR58 ;  /* 0x0000003a0e0f7c36 */ /* 0x000fe20008000000 */
[----:B------:R-:W-:Y:S01]  /*c8d00*/  STL.64 [R1+0x348], R38 ;  /* 0x0003482601007387 */ /* 0x000fe20000100a00 */
[----:B------:R-:W-:-:S03]  /*c8d10*/  IMAD.MOV.U32 R30, RZ, RZ, R21 ;  /* 0x000000ffff1e7224 */ /* 0x000fc600078e0015 */
[----:B------:R0:W-:Y:S01]  /*c8d20*/  STL.64 [R1+0x340], R36 ;  /* 0x0003402401007387 */ /* 0x0001e20000100a00 */
[----:B------:R-:W-:Y:S01]  /*c8d30*/  VIADD R16, R15, UR59 ;  /* 0x0000003b0f107c36 */ /* 0x000fe20008000000 */
[----:B------:R-:W1:Y:S01]  /*c8d40*/  LDCU.64 UR58, c[0x0][0x398] ;  /* 0x00007300ff3a77ac */ /* 0x000e620008000a00 */
[----:B------:R-:W-:Y:S02]  /*c8d50*/  IMAD.MOV.U32 R21, RZ, RZ, R44 ;  /* 0x000000ffff157224 */ /* 0x000fe400078e002c */
[----:B------:R-:W-:Y:S02]  /*c8d60*/  VIADD R8, R16, UR60 ;  /* 0x0000003c10087c36 */ /* 0x000fe40008000000 */
[----:B0-----:R-:W-:Y:S02]  /*c8d70*/  IMAD.MOV.U32 R36, RZ, RZ, R31 ;  /* 0x000000ffff247224 */ /* 0x001fe400078e001f */
[----:B------:R-:W-:Y:S02]  /*c8d80*/  IMAD.MOV.U32 R31, RZ, RZ, R58 ;  /* 0x000000ffff1f7224 */ /* 0x000fe400078e003a */
[----:B------:R-:W-:-:S02]  /*c8d90*/  IMAD.MOV.U32 R58, RZ, RZ, R45 ;  /* 0x000000ffff3a7224 */ /* 0x000fc400078e002d */
[----:B------:R-:W-:Y:S01]  /*c8da0*/  VIADD R9, R8, UR61 ;  /* 0x0000003d08097c36 */ /* 0x000fe20008000000 */
[----:B------:R-:W0:Y:S01]  /*c8db0*/  LDCU.64 UR60, c[0x0][0x398] ;  /* 0x00007300ff3c77ac */ /* 0x000e220008000a00 */
[----:B---3--:R-:W-:Y:S02]  /*c8dc0*/  SHF.R.S32.HI R17, RZ, 0x1f, R41 ;  /* 0x0000001fff117819 */ /* 0x008fe40000011429 */
[----:B------:R-:W-:-:S05]  /*c8dd0*/  IADD3 R34, P0, PT, R41, R4, RZ ;  /* 0x0000000429227210 */ /* 0x000fca0007f1e0ff */
[----:B------:R-:W-:Y:S01]  /*c8de0*/  IMAD.X R35, R17, 0x1, R5, P0 ;  /* 0x0000000111237824 */ /* 0x000fe200000e0605 */
[----:B------:R-:W-:-:S04]  /*c8df0*/  IADD3 R44, P1, PT, R41, R6, RZ ;  /* 0x00000006292c7210 */ /* 0x000fc80007f3e0ff */
[----:B------:R3:W-:Y:S01]  /*c8e00*/  STL.64 [R1+0x5c0], R34 ;  /* 0x0005c02201007387 */ /* 0x0007e20000100a00 */
[----:B------:R-:W-:Y:S01]  /*c8e10*/  IMAD.X R45, R17, 0x1, R7, P1 ;  /* 0x00000001112d7824 */ /* 0x000fe200008e0607 */
[----:B------:R-:W-:Y:S01]  /*c8e20*/  SHF.R.S32.HI R10, RZ, 0x1f, R40 ;  /* 0x0000001fff0a7819 */ /* 0x000fe20000011428 */
[----:B------:R-:W-:Y:S01]  /*c8e30*/  IMAD.MOV.U32 R41, RZ, RZ, R59 ;  /* 0x000000ffff297224 */ /* 0x000fe200078e003b */
[C---:B------:R-:W-:Y:S01]  /*c8e40*/  IADD3 R38, P3, PT, R40.reuse, R6, RZ ;  /* 0x0000000628267210 */ /* 0x040fe20007f7e0ff */
[----:B---3--:R-:W-:Y:S02]  /*c8e50*/  IMAD.MOV.U32 R35, RZ, RZ, R36 ;  /* 0x000000ffff237224 */ /* 0x008fe400078e0024 */
[----:B------:R-:W-:Y:S02]  /*c8e60*/  IMAD.MOV.U32 R36, RZ, RZ, R31 ;  /* 0x000000ffff247224 */ /* 0x000fe400078e001f */
[----:B------:R-:W-:Y:S02]  /*c8e70*/  IMAD.MOV.U32 R31, RZ, RZ, R21 ;  /* 0x000000ffff1f7224 */ /* 0x000fe400078e0015 */
[----:B------:R-:W-:Y:S01]  /*c8e80*/  IMAD.MOV.U32 R21, RZ, RZ, R58 ;  /* 0x000000ffff157224 */ /* 0x000fe200078e003a */
[----:B------:R-:W-:-:S05]  /*c8e90*/  IADD3 R58, P0, PT, R40, R4, RZ ;  /* 0x00000004283a7210 */ /* 0x000fca0007f1e0ff */
[----:B------:R3:W-:Y:S01]  /*c8ea0*/  STL [R1+0x5a8], R58 ;  /* 0x0005a83a01007387 */ /* 0x0007e20000100800 */
[----:B------:R-:W-:-:S03]  /*c8eb0*/  IMAD.MOV.U32 R40, RZ, RZ, R58 ;  /* 0x000000ffff287224 */ /* 0x000fc600078e003a */
[----:B---3--:R-:W3:Y:S04]  /*c8ec0*/  LDL.LU.64 R58, [R1+0x44a8] ;  /* 0x0044a800013a7983 */ /* 0x008ee80000300a00 */
[----:B------:R-:W-:Y:S04]  /*c8ed0*/  STL.64 [R1+0x4490], R8 ;  /* 0x0044900801007387 */ /* 0x000fe80000100a00 */
[----:B------:R0:W-:Y:S04]  /*c8ee0*/  STL.64 [R1+0x338], R44 ;  /* 0x0003382c01007387 */ /* 0x0001e80000100a00 */
[----:B0-----:R-:W3:Y:S01]  /*c8ef0*/  LDL.LU.64 R44, [R1+0x44a0] ;  /* 0x0044a000012c7983 */ /* 0x001ee20000300a00 */
[----:B------:R-:W-:-:S02]  /*c8f00*/  IMAD.X R41, R10, 0x1, R5, P0 ;  /* 0x000000010a297824 */ /* 0x000fc400000e0605 */
[----:B------:R-:W-:Y:S01]  /*c8f10*/  IMAD.X R39, R10, 0x1, R7, P3 ;  /* 0x000000010a277824 */ /* 0x000fe200018e0607 */
[----:B--2---:R-:W-:Y:S02]  /*c8f20*/  SHF.R.S32.HI R10, RZ, 0x1f, R46 ;  /* 0x0000001fff0a7819 */ /* 0x004fe4000001142e */
[----:B------:R-:W-:Y:S04]  /*c8f30*/  STL [R1+0x5ac], R41 ;  /* 0x0005ac2901007387 */ /* 0x000fe80000100800 */
[----:B------:R0:W-:Y:S01]  /*c8f40*/  STL.64 [R1+0x5a0], R38 ;  /* 0x0005a02601007387 */ /* 0x0001e20000100a00 */
[----:B------:R-:W-:Y:S02]  /*c8f50*/  IMAD.MOV.U32 R34, RZ, RZ, R35 ;  /* 0x000000ffff227224 */ /* 0x000fe400078e0023 */
[----:B------:R-:W-:Y:S01]  /*c8f60*/  IMAD.MOV.U32 R35, RZ, RZ, R36 ;  /* 0x000000ffff237224 */ /* 0x000fe200078e0024 */
[----:B0-----:R-:W-:Y:S01]  /*c8f70*/  IADD3 R38, P3, PT, R46, R6, RZ ;  /* 0x000000062e267210 */ /* 0x001fe20007f7e0ff */
[----:B------:R-:W-:-:S04]  /*c8f80*/  IMAD.MOV.U32 R36, RZ, RZ, R31 ;  /* 0x000000ffff247224 */ /* 0x000fc800078e001f */
[----:B------:R-:W-:Y:S02]  /*c8f90*/  IMAD.X R39, R10, 0x1, R7, P3 ;  /* 0x000000010a277824 */ /* 0x000fe400018e0607 */
[----:B------:R-:W-:Y:S02]  /*c8fa0*/  IMAD.MOV.U32 R31, RZ, RZ, R32 ;  /* 0x000000ffff1f7224 */ /* 0x000fe400078e0020 */
[----:B------:R-:W-:Y:S01]  /*c8fb0*/  IMAD.MOV.U32 R32, RZ, RZ, R27 ;  /* 0x000000ffff207224 */ /* 0x000fe200078e001b */
[----:B------:R0:W-:Y:S01]  /*c8fc0*/  STL.64 [R1+0x328], R38 ;  /* 0x0003282601007387 */ /* 0x0001e20000100a00 */
[----:B------:R-:W-:Y:S01]  /*c8fd0*/  IMAD.MOV.U32 R27, RZ, RZ, R18 ;  /* 0x000000ffff1b7224 */ /* 0x000fe200078e0012 */
[----:B------:R-:W-:Y:S01]  /*c8fe0*/  IADD3 R40, P1, PT, R46, R4, RZ ;  /* 0x000000042e287210 */ /* 0x000fe20007f3e0ff */
[----:B0-----:R-:W-:Y:S02]  /*c8ff0*/  IMAD.MOV.U32 R39, RZ, RZ, R34 ;  /* 0x000000ffff277224 */ /* 0x001fe400078e0022 */
        /* <DEDUP_REMOVED lines=8> */
[----:B------:R-:W-:Y:S02]  /*c9080*/  IMAD.X R41, R10, 0x1, R5, P1 ;  /* 0x000000010a297824 */ /* 0x000fe400008e0605 */
[----:B------:R-:W-:Y:S02]  /*c9090*/  IMAD.MOV.U32 R19, RZ, RZ, R60 ;  /* 0x000000ffff137224 */ /* 0x000fe400078e003c */
[----:B------:R-:W-:Y:S02]  /*c90a0*/  VIADD R11, R9, UR62 ;  /* 0x0000003e090b7c36 */ /* 0x000fe40008000000 */
[----:B------:R-:W-:Y:S01]  /*c90b0*/  IMAD.MOV.U32 R42, RZ, RZ, R39 ;  /* 0x000000ffff2a7224 */ /* 0x000fe200078e0027 */
[----:B------:R0:W-:Y:S01]  /*c90c0*/  STL.64 [R1+0x330], R40 ;  /* 0x0003302801007387 */ /* 0x0001e20000100a00 */
        /* <DEDUP_REMOVED lines=8> */
[----:B------:R-:W-:Y:S01]  /*c9150*/  IMAD.MOV.U32 R22, RZ, RZ, R19 ;  /* 0x000000ffff167224 */ /* 0x000fe200078e0013 */
[----:B---3--:R-:W-:Y:S02]  /*c9160*/  SHF.R.S32.HI R18, RZ, 0x1f, R45 ;  /* 0x0000001fff127819 */ /* 0x008fe4000001142d */
[C---:B------:R-:W-:Y:S02]  /*c9170*/  IADD3 R8, P0, PT, R45.reuse, R4, RZ ;  /* 0x000000042d087210 */ /* 0x040fe40007f1e0ff */
[----:B------:R-:W-:-:S03]  /*c9180*/  IADD3 R60, P1, PT, R45, R6, RZ ;  /* 0x000000062d3c7210 */ /* 0x000fc60007f3e0ff */
[----:B------:R-:W-:Y:S02]  /*c9190*/  IMAD.X R9, R18, 0x1, R5, P0 ;  /* 0x0000000112097824 */ /* 0x000fe400000e0605 */
[----:B------:R-:W-:Y:S01]  /*c91a0*/  STL [R1+0x320], R60 ;  /* 0x0003203c01007387 */ /* 0x000fe20000100800 */
[----:B------:R-:W-:Y:S01]  /*c91b0*/  SHF.R.S32.HI R17, RZ, 0x1f, R44 ;  /* 0x0000001fff117819 */ /* 0x000fe2000001142c */
[----:B------:R-:W-:Y:S01]  /*c91c0*/  IMAD.MOV.U32 R45, RZ, RZ, R61 ;  /* 0x000000ffff2d7224 */ /* 0x000fe200078e003d */
[C---:B0-----:R-:W-:Y:S01]  /*c91d0*/  IADD3 R40, P0, PT, R44.reuse, R4, RZ ;  /* 0x000000042c287210 */ /* 0x041fe20007f1e0ff */
[----:B------:R0:W-:Y:S04]  /*c91e0*/  STL.64 [R1+0x598], R8 ;  /* 0x0005980801007387 */ /* 0x0001e80000100a00 */
[----:B------:R-:W2:Y:S04]  /*c91f0*/  LDL.LU R28, [R1+0xea0] ;  /* 0x000ea000011c7983 */ /* 0x000ea80000300800 */
[----:B------:R-:W3:Y:S01]  /*c9200*/  LDL.LU R19, [R1+0xea4] ;  /* 0x000ea40001137983 */ /* 0x000ee20000300800 */
[----:B0-----:R-:W-:Y:S01]  /*c9210*/  IADD3 R8, P3, PT, R44, R6, RZ ;  /* 0x000000062c087210 */ /* 0x001fe20007f7e0ff */
[----:B------:R-:W-:-:S02]  /*c9220*/  IMAD.MOV.U32 R44, RZ, RZ, R60 ;  /* 0x000000ffff2c7224 */ /* 0x000fc400078e003c */
[----:B------:R-:W2:Y:S01]  /*c9230*/  LDL.LU.64 R60, [R1+0x4498] ;  /* 0x00449800013c7983 */ /* 0x000ea20000300a00 */
[----:B------:R-:W-:Y:S02]  /*c9240*/  IMAD.X R45, R18, 0x1, R7, P1 ;  /* 0x00000001122d7824 */ /* 0x000fe400008e0607 */
[C---:B------:R-:W-:Y:S02]  /*c9250*/  IMAD.X R41, R17.reuse, 0x1, R5, P0 ;  /* 0x0000000111297824 */ /* 0x040fe400000e0605 */
[----:B------:R-:W-:Y:S01]  /*c9260*/  IMAD.X R9, R17, 0x1, R7, P3 ;  /* 0x0000000111097824 */ /* 0x000fe200018e0607 */
[----:B------:R-:W-:Y:S04]  /*c9270*/  STL [R1+0x324], R45 ;  /* 0x0003242d01007387 */ /* 0x000fe80000100800 */
[----:B------:R0:W-:Y:S01]  /*c9280*/  STL.64 [R1+0x590], R40 ;  /* 0x0005902801007387 */ /* 0x0001e20000100a00 */
[----:B------:R-:W-:-:S02]  /*c9290*/  IMAD.MOV.U32 R37, RZ, RZ, R38 ;  /* 0x000000ffff257224 */ /* 0x000fc400078e0026 */
[----:B------:R-:W-:Y:S01]  /*c92a0*/  IMAD.MOV.U32 R38, RZ, RZ, R39 ;  /* 0x000000ffff267224 */ /* 0x000fe200078e0027 */
[----:B------:R-:W-:Y:S01]  /*c92b0*/  STL.64 [R1+0x588], R8 ;  /* 0x0005880801007387 */ /* 0x000fe20000100a00 */
[----:B------:R-:W-:Y:S02]  /*c92c0*/  IMAD.MOV.U32 R39, RZ, RZ, R34 ;  /* 0x000000ffff277224 */ /* 0x000fe400078e0022 */
[----:B------:R-:W-:Y:S02]  /*c92d0*/  IMAD.MOV.U32 R34, RZ, RZ, R35 ;  /* 0x000000ffff227224 */ /* 0x000fe400078e0023 */
[----:B------:R-:W-:Y:S02]  /*c92e0*/  IMAD.MOV.U32 R35, RZ, RZ, R36 ;  /* 0x000000ffff237224 */ /* 0x000fe400078e0024 */
[----:B------:R-:W-:Y:S02]  /*c92f0*/  IMAD.MOV.U32 R36, RZ, RZ, R31 ;  /* 0x000000ffff247224 */ /* 0x000fe400078e001f */
[----:B------:R-:W-:Y:S01]  /*c9300*/  IMAD.MOV.U32 R31, RZ, RZ, R27 ;  /* 0x000000ffff1f7224 */ /* 0x000fe200078e001b */
[----:B--2---:R-:W-:-:S02]  /*c9310*/  SHF.R.S32.HI R17, RZ, 0x1f, R60 ;  /* 0x0000001fff117819 */ /* 0x004fc4000001143c */
[C---:B------:R-:W-:Y:S02]  /*c9320*/  IADD3 R44, P1, PT, R60.reuse, R4, RZ ;  /* 0x000000043c2c7210 */ /* 0x040fe40007f3e0ff */
[----:B0-----:R-:W-:-:S03]  /*c9330*/  IADD3 R40, P3, PT, R60, R6, RZ ;  /* 0x000000063c287210 */ /* 0x001fc60007f7e0ff */
[C---:B------:R-:W-:Y:S02]  /*c9340*/  IMAD.X R45, R17.reuse, 0x1, R5, P1 ;  /* 0x00000001112d7824 */ /* 0x040fe400008e0605 */
[----:B------:R-:W-:Y:S01]  /*c9350*/  IMAD.X R41, R17, 0x1, R7, P3 ;  /* 0x0000000111297824 */ /* 0x000fe200018e0607 */
[----:B------:R-:W-:Y:S04]  /*c9360*/  STL [R1+0x448c], R61 ;  /* 0x00448c3d01007387 */ /* 0x000fe80000100800 */
[----:B------:R-:W-:Y:S01]  /*c9370*/  STL.64 [R1+0x318], R44 ;  /* 0x0003182c01007387 */ /* 0x000fe20000100a00 */
[----:B---3--:R-:W-:-:S03]  /*c9380*/  IMAD.MOV.U32 R27, RZ, RZ, R19 ;  /* 0x000000ffff1b7224 */ /* 0x008fc600078e0013 */
[----:B------:R0:W-:Y:S02]  /*c9390*/  STL.64 [R1+0x310], R40 ;  /* 0x0003102801007387 */ /* 0x0001e40000100a00 */
[----:B0-----:R-:W-:Y:S02]  /*c93a0*/  IMAD.MOV.U32 R41, RZ, RZ, R37 ;  /* 0x000000ffff297224 */ /* 0x001fe400078e0025 */
        /* <DEDUP_REMOVED lines=12> */
[----:B------:R-:W2:Y:S01]  /*c9470*/  LDL.LU R24, [R1+0xe90] ;  /* 0x000e900001187983 */ /* 0x000ea20000300800 */
[----:B------:R-:W-:Y:S02]  /*c9480*/  IMAD.MOV.U32 R36, RZ, RZ, R30 ;  /* 0x000000ffff247224 */ /* 0x000fe400078e001e */
[----:B------:R-:W-:Y:S02]  /*c9490*/  IMAD.MOV.U32 R30, RZ, RZ, R31 ;  /* 0x000000ffff1e7224 */ /* 0x000fe400078e001f */
[----:B------:R-:W-:Y:S02]  /*c94a0*/  IMAD.MOV.U32 R31, RZ, RZ, R28 ;  /* 0x000000ffff1f7224 */ /* 0x000fe400078e001c */
[----:B------:R-:W-:-:S02]  /*c94b0*/  IMAD.MOV.U32 R28, RZ, RZ, R29 ;  /* 0x000000ffff1c7224 */ /* 0x000fc400078e001d */
[----:B------:R-:W-:Y:S02]  /*c94c0*/  IMAD.MOV.U32 R29, RZ, RZ, R25 ;  /* 0x000000ffff1d7224 */ /* 0x000fe400078e0019 */
[----:B------:R-:W3:Y:S01]  /*c94d0*/  LDL.LU R25, [R1+0xe9c] ;  /* 0x000e9c0001197983 */ /* 0x000ee20000300800 */
[----:B------:R-:W-:Y:S02]  /*c94e0*/  SHF.R.S32.HI R19, RZ, 0x1f, R59 ;  /* 0x0000001fff137819 */ /* 0x000fe4000001143b */
[----:B------:R-:W-:-:S05]  /*c94f0*/  IADD3 R8, P0, PT, R59, R4, RZ ;  /* 0x000000043b087210 */ /* 0x000fca0007f1e0ff */
[----:B------:R-:W-:Y:S01]  /*c9500*/  IMAD.X R9, R19, 0x1, R5, P0 ;  /* 0x0000000113097824 */ /* 0x000fe200000e0605 */
[----:B------:R-:W-:Y:S01]  /*c9510*/  IADD3 R60, P1, PT, R59, R6, RZ ;  /* 0x000000063b3c7210 */ /* 0x000fe20007f3e0ff */
[----:B------:R-:W-:Y:S01]  /*c9520*/  IMAD.MOV.U32 R59, RZ, RZ, R41 ;  /* 0x000000ffff3b7224 */ /* 0x000fe200078e0029 */
[----:B------:R-:W-:Y:S02]  /*c9530*/  SHF.R.S32.HI R17, RZ, 0x1f, R47 ;  /* 0x0000001fff117819 */ /* 0x000fe4000001142f */
[----:B------:R0:W-:Y:S01]  /*c9540*/  STL.64 [R1+0x580], R8 ;  /* 0x0005800801007387 */ /* 0x0001e20000100a00 */
[----:B------:R-:W-:Y:S01]  /*c9550*/  IADD3 R44, P0, PT, R47, R4, RZ ;  /* 0x000000042f2c7210 */ /* 0x000fe20007f1e0ff */
[----:B------:R-:W-:Y:S02]  /*c9560*/  IMAD.MOV.U32 R41, RZ, RZ, R37 ;  /* 0x000000ffff297224 */ /* 0x000fe400078e0025 */
[----:B------:R-:W-:Y:S02]  /*c9570*/  IMAD.X R61, R19, 0x1, R7, P1 ;  /* 0x00000001133d7824 */ /* 0x000fe400008e0607 */
[----:B------:R-:W-:Y:S01]  /*c9580*/  IMAD.MOV.U32 R37, RZ, RZ, R38 ;  /* 0x000000ffff257224 */ /* 0x000fe200078e0026 */
[----:B0-----:R-:W-:Y:S01]  /*c9590*/  IADD3 R8, P3, PT, R47, R6, RZ ;  /* 0x000000062f087210 */ /* 0x001fe20007f7e0ff */
[----:B------:R-:W-:Y:S01]  /*c95a0*/  IMAD.X R45, R17, 0x1, R5, P0 ;  /* 0x00000001112d7824 */ /* 0x000fe200000e0605 */
[----:B------:R-:W-:Y:S01]  /*c95b0*/  IADD3 R46, P1, PT, R41, R4, RZ ;  /* 0x00000004292e7210 */ /* 0x000fe20007f3e0ff */
[----:B------:R-:W-:-:S02]  /*c95c0*/  IMAD.MOV.U32 R38, RZ, RZ, R36 ;  /* 0x000000ffff267224 */ /* 0x000fc400078e0024 */
[----:B------:R-:W-:Y:S01]  /*c95d0*/  IMAD.X R9, R17, 0x1, R7, P3 ;  /* 0x0000000111097824 */ /* 0x000fe200018e0607 */
[----:B------:R-:W-:Y:S01]  /*c95e0*/  SHF.R.S32.HI R17, RZ, 0x1f, R41 ;  /* 0x0000001fff117819 */ /* 0x000fe20000011429 */
[----:B------:R-:W-:Y:S02]  /*c95f0*/  IMAD.MOV.U32 R36, RZ, RZ, R31 ;  /* 0x000000ffff247224 */ /* 0x000fe400078e001f */
[----:B------:R-:W-:Y:S01]  /*c9600*/  IMAD.MOV.U32 R31, RZ, RZ, R28 ;  /* 0x000000ffff1f7224 */ /* 0x000fe200078e001c */
[----:B------:R-:W-:Y:S01]  /*c9610*/  STL.64 [R1+0x308], R60 ;  /* 0x0003083c01007387 */ /* 0x000fe20000100a00 */
[----:B------:R-:W-:Y:S01]  /*c9620*/  IMAD.MOV.U32 R28, RZ, RZ, R29 ;  /* 0x000000ffff1c7224 */ /* 0x000fe200078e001d */
[----:B------:R-:W-:Y:S01]  /*c9630*/  SHF.R.S32.HI R19, RZ, 0x1f, R42 ;  /* 0x0000001fff137819 */ /* 0x000fe2000001142a */
[----:B------:R-:W-:Y:S01]  /*c9640*/  IMAD.X R47, R17, 0x1, R5, P1 ;  /* 0x00000001112f7824 */ /* 0x000fe200008e0605 */
[----:B------:R0:W-:Y:S04]  /*c9650*/  STL.64 [R1+0x578], R44 ;  /* 0x0005782c01007387 */ /* 0x0001e80000100a00 */
[----:B------:R1:W-:Y:S01]  /*c9660*/  STL.64 [R1+0x570], R8 ;  /* 0x0005700801007387 */ /* 0x0003e20000100a00 */
[----:B0-----:R-:W-:-:S02]  /*c9670*/  IADD3 R44, P3, PT, R41, R6, RZ ;  /* 0x00000006292c7210 */ /* 0x001fc40007f7e0ff */
[----:B-1----:R-:W-:-:S03]  /*c9680*/  IADD3 R8, P0, PT, R42, R4, RZ ;  /* 0x000000042a087210 */ /* 0x002fc60007f1e0ff */
[----:B------:R-:W-:Y:S02]  /*c9690*/  IMAD.X R45, R17, 0x1, R7, P3 ;  /* 0x00000001112d7824 */ /* 0x000fe400018e0607 */
[----:B------:R-:W-:Y:S02]  /*c96a0*/  IMAD.X R9, R19, 0x1, R5, P0 ;  /* 0x0000000113097824 */ /* 0x000fe400000e0605 */
[----:B---3--:R-:W-:Y:S02]  /*c96b0*/  IMAD.MOV.U32 R29, RZ, RZ, R25 ;  /* 0x000000ffff1d7224 */ /* 0x008fe400078e0019 */
[----:B------:R-:W-:Y:S02]  /*c96c0*/  IMAD.MOV.U32 R25, RZ, RZ, R21 ;  /* 0x000000ffff197224 */ /* 0x000fe400078e0015 */
[----:B------:R-:W-:Y:S02]  /*c96d0*/  IMAD.MOV.U32 R21, RZ, RZ, R3 ;  /* 0x000000ffff157224 */ /* 0x000fe400078e0003 */
[----:B------:R-:W-:-:S02]  /*c96e0*/  IMAD.MOV.U32 R3, RZ, RZ, R48 ;  /* 0x000000ffff037224 */ /* 0x000fc400078e0030 */
[----:B------:R-:W-:Y:S02]  /*c96f0*/  IMAD.MOV.U32 R48, RZ, RZ, R49 ;  /* 0x000000ffff307224 */ /* 0x000fe400078e0031 */
[----:B------:R-:W-:Y:S02]  /*c9700*/  IMAD.MOV.U32 R49, RZ, RZ, R56 ;  /* 0x000000ffff317224 */ /* 0x000fe400078e0038 */
[----:B------:R-:W3:Y:S04]  /*c9710*/  LDL.LU R56, [R1+0xc3c] ;  /* 0x000c3c0001387983 */ /* 0x000ee80000300800 */
[----:B------:R0:W-:Y:S04]  /*c9720*/  STL.64 [R1+0x300], R46 ;  /* 0x0003002e01007387 */ /* 0x0001e80000100a00 */
[----:B------:R1:W-:Y:S01]  /*c9730*/  STL.64 [R1+0x2f8], R44 ;  /* 0x0002f82c01007387 */ /* 0x0003e20000100a00 */
[----:B0-----:R-:W-:Y:S01]  /*c9740*/  IADD3 R46, P1, PT, R42, R6, RZ ;  /* 0x000000062a2e7210 */ /* 0x001fe20007f3e0ff */
[----:B------:R-:W-:-:S02]  /*c9750*/  IMAD.MOV.U32 R42, RZ, RZ, R37 ;  /* 0x000000ffff2a7224 */ /* 0x000fc400078e0025 */
[----:B------:R-:W-:Y:S01]  /*c9760*/  IMAD.MOV.U32 R37, RZ, RZ, R38 ;  /* 0x000000ffff257224 */ /* 0x000fe200078e0026 */
[----:B------:R0:W-:Y:S01]  /*c9770*/  STL.64 [R1+0x558], R8 ;  /* 0x0005580801007387 */ /* 0x0001e20000100a00 */
[----:B------:R-:W-:Y:S01]  /*c9780*/  IMAD.MOV.U32 R38, RZ, RZ, R39 ;  /* 0x000000ffff267224 */ /* 0x000fe200078e0027 */
[----:B------:R-:W-:Y:S01]  /*c9790*/  SHF.R.S32.HI R17, RZ, 0x1f, R42 ;  /* 0x0000001fff117819 */ /* 0x000fe2000001142a */
[----:B------:R-:W-:Y:S01]  /*c97a0*/  IMAD.MOV.U32 R39, RZ, RZ, R34 ;  /* 0x000000ffff277224 */ /* 0x000fe200078e0022 */
[C---:B-1----:R-:W-:Y:S01]  /*c97b0*/  IADD3 R44, P0, PT, R42.reuse, R4, RZ ;  /* 0x000000042a2c7210 */ /* 0x042fe20007f1e0ff */
[----:B------:R-:W-:Y:S02]  /*c97c0*/  IMAD.MOV.U32 R34, RZ, RZ, R35 ;  /* 0x000000ffff227224 */ /* 0x000fe400078e0023 */
[----:B------:R-:W-:Y:S02]  /*c97d0*/  IMAD.MOV.U32 R35, RZ, RZ, R36 ;  /* 0x000000ffff237224 */ /* 0x000fe400078e0024 */
[----:B--2---:R-:W-:Y:S01]  /*c97e0*/  IMAD.MOV.U32 R36, RZ, RZ, R24 ;  /* 0x000000ffff247224 */ /* 0x004fe200078e0018 */
[----:B0-----:R-:W-:Y:S01]  /*c97f0*/  IADD3 R8, P3, PT, R42, R6, RZ ;  /* 0x000000062a087210 */ /* 0x001fe20007f7e0ff */
        /* <DEDUP_REMOVED lines=11> */
[----:B------:R-:W-:Y:S02]  /*c98b0*/  IMAD.X R47, R19, 0x1, R7, P1 ;  /* 0x00000001132f7824 */ /* 0x000fe400008e0607 */
[----:B------:R-:W-:-:S02]  /*c98c0*/  IMAD.MOV.U32 R42, RZ, RZ, R37 ;  /* 0x000000ffff2a7224 */ /* 0x000fc400078e0025 */
[----:B------:R-:W-:Y:S02]  /*c98d0*/  IMAD.MOV.U32 R21, RZ, RZ, R3 ;  /* 0x000000ffff157224 */ /* 0x000fe400078e0003 */
[----:B------:R-:W-:Y:S02]  /*c98e0*/  IMAD.MOV.U32 R29, RZ, RZ, R24 ;  /* 0x000000ffff1d7224 */ /* 0x000fe400078e0018 */
[C---:B------:R-:W-:Y:S02]  /*c98f0*/  IMAD.X R45, R17.reuse, 0x1, R5, P0 ;  /* 0x00000001112d7824 */ /* 0x040fe400000e0605 */
[----:B------:R-:W-:Y:S02]  /*c9900*/  IMAD.MOV.U32 R37, RZ, RZ, R38 ;  /* 0x000000ffff257224 */ /* 0x000fe400078e0026 */
[----:B------:R-:W-:Y:S02]  /*c9910*/  IMAD.MOV.U32 R3, RZ, RZ, R48 ;  /* 0x000000ffff037224 */ /* 0x000fe400078e0030 */
[----:B------:R-:W-:Y:S01]  /*c9920*/  IMAD.MOV.U32 R24, RZ, RZ, R25 ;  /* 0x000000ffff187224 */ /* 0x000fe200078e0019 */
[----:B------:R-:W2:Y:S01]  /*c9930*/  LDL.LU R48, [R1+0xc34] ;  /* 0x000c340001307983 */ /* 0x000ea20000300800 */
[----:B------:R-:W-:-:S02]  /*c9940*/  IMAD.X R9, R17, 0x1, R7, P3 ;  /* 0x0000000111097824 */ /* 0x000fc400018e0607 */
[----:B------:R-:W-:Y:S01]  /*c9950*/  IMAD.MOV.U32 R38, RZ, RZ, R39 ;  /* 0x000000ffff267224 */ /* 0x000fe200078e0027 */
[----:B------:R-:W-:Y:S01]  /*c9960*/  STL.64 [R1+0x4480], R58 ;  /* 0x0044803a01007387 */ /* 0x000fe20000100a00 */
[----:B------:R-:W-:Y:S02]  /*c9970*/  IMAD.MOV.U32 R39, RZ, RZ, R35 ;  /* 0x000000ffff277224 */ /* 0x000fe400078e0023 */
[----:B------:R-:W-:Y:S01]  /*c9980*/  IMAD.MOV.U32 R35, RZ, RZ, R36 ;  /* 0x000000ffff237224 */ /* 0x000fe200078e0024 */
[----:B------:R0:W-:Y:S01]  /*c9990*/  STL.64 [R1+0x2f0], R46 ;  /* 0x0002f02e01007387 */ /* 0x0001e20000100a00 */
[----:B------:R-:W-:Y:S02]  /*c99a0*/  IMAD.MOV.U32 R36, RZ, RZ, R28 ;  /* 0x000000ffff247224 */ /* 0x000fe400078e001c */
[----:B------:R-:W-:Y:S01]  /*c99b0*/  IMAD.MOV.U32 R28, RZ, RZ, R24 ;  /* 0x000000ffff1c7224 */ /* 0x000fe200078e0018 */
[----:B------:R1:W-:Y:S01]  /*c99c0*/  STL.64 [R1+0x550], R44 ;  /* 0x0005502c01007387 */ /* 0x0003e20000100a00 */
[----:B------:R-:W-:-:S03]  /*c99d0*/  IMAD.MOV.U32 R24, RZ, RZ, R21 ;  /* 0x000000ffff187224 */ /* 0x000fc600078e0015 */
[----:B------:R4:W-:Y:S04]  /*c99e0*/  STL.64 [R1+0x548], R8 ;  /* 0x0005480801007387 */ /* 0x0009e80000100a00 */
[----:B------:R-:W2:Y:S01]  /*c99f0*/  LDL.LU R21, [R1+0xe84] ;  /* 0x000e840001157983 */ /* 0x000ea20000300800 */
[----:B------:R-:W-:Y:S02]  /*c9a00*/  SHF.R.S32.HI R17, RZ, 0x1f, R41 ;  /* 0x0000001fff117819 */ /* 0x000fe40000011429 */
[C---:B0-----:R-:W-:Y:S02]  /*c9a10*/  IADD3 R46, P1, PT, R41.reuse, R4, RZ ;  /* 0x00000004292e7210 */ /* 0x041fe40007f3e0ff */
[----:B-1----:R-:W-:Y:S01]  /*c9a20*/  IADD3 R44, P3, PT, R41, R6, RZ ;  /* 0x00000006292c7210 */ /* 0x002fe20007f7e0ff */
        /* <DEDUP_REMOVED lines=9> */
[----:B----4-:R-:W-:Y:S01]  /*c9ac0*/  IADD3 R8, P0, PT, R40, R4, RZ ;  /* 0x0000000428087210 */ /* 0x010fe20007f1e0ff */
[----:B------:R-:W-:Y:S01]  /*c9ad0*/  IMAD.MOV.U32 R24, RZ, RZ, R22 ;  /* 0x000000ffff187224 */ /* 0x000fe200078e0016 */
[----:B------:R-:W-:Y:S01]  /*c9ae0*/  SHF.R.S32.HI R22, RZ, 0x1f, R40 ;  /* 0x0000001fff167819 */ /* 0x000fe20000011428 */
[C---:B------:R-:W-:Y:S02]  /*c9af0*/  IMAD.X R47, R17.reuse, 0x1, R5, P1 ;  /* 0x00000001112f7824 */ /* 0x040fe400008e0605 */
[----:B------:R-:W-:Y:S02]  /*c9b00*/  IMAD.X R45, R17, 0x1, R7, P3 ;  /* 0x00000001112d7824 */ /* 0x000fe400018e0607 */
[----:B------:R-:W-:Y:S01]  /*c9b10*/  IMAD.X R9, R22, 0x1, R5, P0 ;  /* 0x0000000116097824 */ /* 0x000fe200000e0605 */
[----:B------:R0:W-:Y:S04]  /*c9b20*/  STL.64 [R1+0x2e8], R46 ;  /* 0x0002e82e01007387 */ /* 0x0001e80000100a00 */
[----:B------:R1:W-:Y:S01]  /*c9b30*/  STL.64 [R1+0x2e0], R44 ;  /* 0x0002e02c01007387 */ /* 0x0003e20000100a00 */
[----:B0-----:R-:W-:Y:S01]  /*c9b40*/  IADD3 R46, P1, PT, R40, R6, RZ ;  /* 0x00000006282e7210 */ /* 0x001fe20007f3e0ff */
[----:B------:R-:W-:-:S02]  /*c9b50*/  IMAD.MOV.U32 R40, RZ, RZ, R41 ;  /* 0x000000ffff287224 */ /* 0x000fc400078e0029 */
[----:B------:R-:W-:Y:S02]  /*c9b60*/  IMAD.MOV.U32 R41, RZ, RZ, R42 ;  /* 0x000000ffff297224 */ /* 0x000fe400078e002a */
[----:B------:R-:W-:Y:S01]  /*c9b70*/  IMAD.MOV.U32 R42, RZ, RZ, R38 ;  /* 0x000000ffff2a7224 */ /* 0x000fe200078e0026 */
[----:B------:R0:W-:Y:S01]  /*c9b80*/  STL.64 [R1+0x540], R8 ;  /* 0x0005400801007387 */ /* 0x0001e20000100a00 */
[----:B------:R-:W-:Y:S01]  /*c9b90*/  IMAD.MOV.U32 R38, RZ, RZ, R39 ;  /* 0x000000ffff267224 */ /* 0x000fe200078e0027 */
[----:B------:R-:W-:Y:S01]  /*c9ba0*/  SHF.R.S32.HI R19, RZ, 0x1f, R40 ;  /* 0x0000001fff137819 */ /* 0x000fe20000011428 */
[----:B------:R-:W-:Y:S01]  /*c9bb0*/  IMAD.MOV.U32 R39, RZ, RZ, R35 ;  /* 0x000000ffff277224 */ /* 0x000fe200078e0023 */
[----:B-1----:R-:W-:Y:S01]  /*c9bc0*/  IADD3 R44, P0, PT, R40, R4, RZ ;  /* 0x00000004282c7210 */ /* 0x002fe20007f1e0ff */
[----:B------:R-:W-:Y:S02]  /*c9bd0*/  IMAD.MOV.U32 R35, RZ, RZ, R30 ;  /* 0x000000ffff237224 */ /* 0x000fe400078e001e */
[----:B------:R-:W-:-:S02]  /*c9be0*/  IMAD.MOV.U32 R30, RZ, RZ, R24 ;  /* 0x000000ffff1e7224 */ /* 0x000fc400078e0018 */
[----:B0-----:R-:W-:Y:S01]  /*c9bf0*/  IMAD.U32 R9, RZ, RZ, UR29 ;  /* 0x0000001dff097e24 */ /* 0x001fe2000f8e00ff */
[----:B------:R-:W-:Y:S01]  /*c9c00*/  IADD3 R8, P3, PT, R40, R6, RZ ;  /* 0x0000000628087210 */ /* 0x000fe20007f7e0ff */
[----:B------:R-:W-:Y:S02]  /*c9c10*/  IMAD.X R47, R22, 0x1, R7, P1 ;  /* 0x00000001162f7824 */ /* 0x000fe400008e0607 */
[----:B------:R-:W-:Y:S02]  /*c9c20*/  IMAD.X R45, R19, 0x1, R5, P0 ;  /* 0x00000001132d7824 */ /* 0x000fe400000e0605 */
[----:B------:R-:W-:Y:S02]  /*c9c30*/  IMAD.MOV.U32 R40, RZ, RZ, R41 ;  /* 0x000000ffff287224 */ /* 0x000fe400078e0029 */
[----:B------:R-:W-:Y:S02]  /*c9c40*/  IMAD.MOV.U32 R41, RZ, RZ, R38 ;  /* 0x000000ffff297224 */ /* 0x000fe400078e0026 */
[----:B------:R-:W-:Y:S01]  /*c9c50*/  IMAD.MOV.U32 R38, RZ, RZ, R30 ;  /* 0x000000ffff267224 */ /* 0x000fe200078e001e */
[----:B------:R-:W-:Y:S01]  /*c9c60*/  IADD3 R58, P1, PT, R43, R4, RZ ;  /* 0x000000042b3a7210 */ /* 0x000fe20007f3e0ff */
[----:B------:R-:W-:-:S02]  /*c9c70*/  VIADD R25, R59, 0x56 ;  /* 0x000000563b197836 */ /* 0x000fc40000000000 */
[----:B--2---:R-:W-:Y:S02]  /*c9c80*/  IMAD.MOV.U32 R24, RZ, RZ, R21 ;  /* 0x000000ffff187224 */ /* 0x004fe400078e0015 */
[----:B------:R-:W-:Y:S02]  /*c9c90*/  IMAD.MOV.U32 R21, RZ, RZ, R0 ;  /* 0x000000ffff157224 */ /* 0x000fe400078e0000 */
[----:B------:R-:W2:Y:S04]  /*c9ca0*/  LDL.LU R0, [R1+0xe8c] ;  /* 0x000e8c0001007983 */ /* 0x000ea80000300800 */
[----:B------:R0:W-:Y:S01]  /*c9cb0*/  STL [R1+0x58], R9 ;  /* 0x0000580901007387 */ /* 0x0001e20000100800 */
[----:B------:R-:W-:-:S03]  /*c9cc0*/  IMAD.MOV.U32 R30, RZ, RZ, R24 ;  /* 0x000000ffff1e7224 */ /* 0x000fc600078e0018 */
[----:B------:R1:W-:Y:S01]  /*c9cd0*/  STL.64 [R1+0x2d8], R46 ;  /* 0x0002d82e01007387 */ /* 0x0003e20000100a00 */
[----:B------:R-:W-:Y:S02]  /*c9ce0*/  IMAD.MOV.U32 R24, RZ, RZ, R21 ;  /* 0x000000ffff187224 */ /* 0x000fe400078e0015 */
[----:B0-----:R-:W-:Y:S01]  /*c9cf0*/  IMAD.X R9, R19, 0x1, R7, P3 ;  /* 0x0000000113097824 */ /* 0x001fe200018e0607 */
[----:B------:R0:W-:Y:S01]  /*c9d00*/  STL.64 [R1+0x528], R44 ;  /* 0x0005282c01007387 */ /* 0x0001e20000100a00 */
[----:B------:R-:W-:-:S03]  /*c9d10*/  SHF.R.S32.HI R19, RZ, 0x1f, R43 ;  /* 0x0000001fff137819 */ /* 0x000fc6000001142b */
[----:B------:R4:W-:Y:S01]  /*c9d20*/  STL.64 [R1+0x520], R8 ;  /* 0x0005200801007387 */ /* 0x0009e20000100a00 */
[----:B-1----:R-:W-:Y:S01]  /*c9d30*/  IADD3 R46, P3, PT, R43, R6, RZ ;  /* 0x000000062b2e7210 */ /* 0x002fe20007f7e0ff */
[----:B------:R-:W-:Y:S01]  /*c9d40*/  IMAD.X R59, R19, 0x1, R5, P1 ;  /* 0x00000001133b7824 */ /* 0x000fe200008e0605 */
[----:B0-----:R-:W-:Y:S01]  /*c9d50*/  IADD3 R44, P0, PT, R33, R4, RZ ;  /* 0x00000004212c7210 */ /* 0x001fe20007f1e0ff */
[----:B----4-:R-:W-:Y:S02]  /*c9d60*/  IMAD.MOV.U32 R9, RZ, RZ, R40 ;  /* 0x000000ffff097224 */ /* 0x010fe400078e0028 */
[----:B------:R-:W-:Y:S02]  /*c9d70*/  IMAD.MOV.U32 R40, RZ, RZ, R37 ;  /* 0x000000ffff287224 */ /* 0x000fe400078e0025 */
[----:B------:R-:W-:Y:S02]  /*c9d80*/  IMAD.MOV.U32 R37, RZ, RZ, R38 ;  /* 0x000000ffff257224 */ /* 0x000fe400078e0026 */
[----:B------:R-:W-:Y:S01]  /*c9d90*/  IMAD.MOV.U32 R38, RZ, RZ, R24 ;  /* 0x000000ffff267224 */ /* 0x000fe200078e0018 */
[----:B------:R-:W-:Y:S01]  /*c9da0*/  SHF.R.S32.HI R24, RZ, 0x1f, R33 ;  /* 0x0000001fff187819 */ /* 0x000fe20000011421 */
[----:B------:R-:W-:Y:S01]  /*c9db0*/  IMAD.X R47, R19, 0x1, R7, P3 ;  /* 0x00000001132f7824 */ /* 0x000fe200018e0607 */
[----:B------:R0:W-:Y:S03]  /*c9dc0*/  STL.64 [R1+0x2d0], R58 ;  /* 0x0002d03a01007387 */ /* 0x0001e60000100a00 */
[----:B------:R-:W-:Y:S01]  /*c9dd0*/  IMAD.X R45, R24, 0x1, R5, P0 ;  /* 0x00000001182d7824 */ /* 0x000fe200000e0605 */
[----:B------:R1:W-:Y:S01]  /*c9de0*/  STL.64 [R1+0x2c8], R46 ;  /* 0x0002c82e01007387 */ /* 0x0003e20000100a00 */
[----:B------:R-:W-:-:S03]  /*c9df0*/  SHF.R.S32.HI R19, RZ, 0x1f, R20 ;  /* 0x0000001fff137819 */ /* 0x000fc60000011414 */
[----:B------:R4:W-:Y:S01]  /*c9e00*/  STL.64 [R1+0x508], R44 ;  /* 0x0005082c01007387 */ /* 0x0009e20000100a00 */
[----:B0-----:R-:W-:Y:S02]  /*c9e10*/  IADD3 R58, P1, PT, R33, R6, RZ ;  /* 0x00000006213a7210 */ /* 0x001fe40007f3e0ff */
[----:B-1----:R-:W-:-:S03]  /*c9e20*/  IADD3 R46, P0, PT, R20, R4, RZ ;  /* 0x00000004142e7210 */ /* 0x002fc60007f1e0ff */
[----:B------:R-:W-:Y:S01]  /*c9e30*/  IMAD.X R59, R24, 0x1, R7, P1 ;  /* 0x00000001183b7824 */ /* 0x000fe200008e0607 */
[----:B----4-:R-:W-:Y:S01]  /*c9e40*/  IADD3 R44, P3, PT, R20, R6, RZ ;  /* 0x00000006142c7210 */ /* 0x010fe20007f7e0ff */
[----:B------:R-:W-:-:S03]  /*c9e50*/  IMAD.X R47, R19, 0x1, R5, P0 ;  /* 0x00000001132f7824 */ /* 0x000fc600000e0605 */
[----:B------:R-:W-:Y:S01]  /*c9e60*/  STL.64 [R1+0x2c0], R58 ;  /* 0x0002c03a01007387 */ /* 0x000fe20000100a00 */
[----:B------:R-:W-:-:S03]  /*c9e70*/  IMAD.X R45, R19, 0x1, R7, P3 ;  /* 0x00000001132d7824 */ /* 0x000fc600018e0607 */
[----:B------:R0:W-:Y:S01]  /*c9e80*/  STL.64 [R1+0x500], R46 ;  /* 0x0005002e01007387 */ /* 0x0001e20000100a00 */
[----:B------:R-:W-:-:S03]  /*c9e90*/  SHF.R.S32.HI R19, RZ, 0x1f, R12 ;  /* 0x0000001fff137819 */ /* 0x000fc6000001140c */
[----:B------:R1:W-:Y:S01]  /*c9ea0*/  STL.64 [R1+0x4f8], R44 ;  /* 0x0004f82c01007387 */ /* 0x0003e20000100a00 */
[C---:B0-----:R-:W-:Y:S02]  /*c9eb0*/  IADD3 R46, P1, PT, R12.reuse, R4, RZ ;  /* 0x000000040c2e7210 */ /* 0x041fe40007f3e0ff */
[----:B-1----:R-:W-:-:S03]  /*c9ec0*/  IADD3 R44, P3, PT, R12, R6, RZ ;  /* 0x000000060c2c7210 */ /* 0x002fc60007f7e0ff */
[C---:B------:R-:W-:Y:S02]  /*c9ed0*/  IMAD.X R47, R19.reuse, 0x1, R5, P1 ;  /* 0x00000001132f7824 */ /* 0x040fe400008e0605 */
[----:B------:R-:W-:Y:S02]  /*c9ee0*/  IMAD.MOV.U32 R8, RZ, RZ, R9 ;  /* 0x000000ffff087224 */ /* 0x000fe400078e0009 */
[----:B------:R-:W-:Y:S01]  /*c9ef0*/  IMAD.X R45, R19, 0x1, R7, P3 ;  /* 0x00000001132d7824 */ /* 0x000fe200018e0607 */
[----:B------:R-:W-:Y:S01]  /*c9f00*/  STL.64 [R1+0x2b8], R46 ;  /* 0x0002b82e01007387 */ /* 0x000fe20000100a00 */
[----:B------:R-:W-:Y:S01]  /*c9f10*/  SHF.R.S32.HI R24, RZ, 0x1f, R13 ;  /* 0x0000001fff187819 */ /* 0x000fe2000001140d */
[----:B------:R-:W-:Y:S01]  /*c9f20*/  IMAD.MOV.U32 R9, RZ, RZ, R40 ;  /* 0x000000ffff097224 */ /* 0x000fe200078e0028 */
[----:B------:R-:W-:Y:S01]  /*c9f30*/  IADD3 R58, P0, PT, R13, R4, RZ ;  /* 0x000000040d3a7210 */ /* 0x000fe20007f1e0ff */
[----:B------:R0:W-:Y:S04]  /*c9f40*/  STL.64 [R1+0x2b0], R44 ;  /* 0x0002b02c01007387 */ /* 0x0001e80000100a00 */
[----:B------:R-:W-:-:S02]  /*c9f50*/  IMAD.X R59, R24, 0x1, R5, P0 ;  /* 0x00000001183b7824 */ /* 0x000fc400000e0605 */
[----:B0-----:R-:W-:Y:S01]  /*c9f60*/  IMAD.MOV.U32 R45, RZ, RZ, R8 ;  /* 0x000000ffff2d7224 */ /* 0x001fe200078e0008 */
[----:B------:R-:W-:Y:S01]  /*c9f70*/  IADD3 R8, P1, PT, R13, R6, RZ ;  /* 0x000000060d087210 */ /* 0x000fe20007f3e0ff */
[----:B------:R-:W-:-:S04]  /*c9f80*/  IMAD.MOV.U32 R46, RZ, RZ, R9 ;  /* 0x000000ffff2e7224 */ /* 0x000fc800078e0009 */
[----:B------:R-:W-:Y:S01]  /*c9f90*/  IMAD.X R9, R24, 0x1, R7, P1 ;  /* 0x0000000118097824 */ /* 0x000fe200008e0607 */
[----:B------:R-:W-:Y:S04]  /*c9fa0*/  STL.64 [R1+0x4f0], R58 ;  /* 0x0004f03a01007387 */ /* 0x000fe80000100a00 */
[----:B------:R0:W-:Y:S04]  /*c9fb0*/  STL.64 [R1+0x2a8], R8 ;  /* 0x0002a80801007387 */ /* 0x0001e80000100a00 */
[----:B0-----:R-:W4:Y:S01]  /*c9fc0*/  LDL.LU.64 R8, [R1+0x4490] ;  /* 0x0044900001087983 */ /* 0x001f220000300a00 */
[----:B------:R-:W-:-:S02]  /*c9fd0*/  SHF.R.S32.HI R12, RZ, 0x1f, R14 ;  /* 0x0000001fff0c7819 */ /* 0x000fc4000001140e */
[C---:B------:R-:W-:Y:S02]  /*c9fe0*/  IADD3 R60, P0, PT, R14.reuse, R4, RZ ;  /* 0x000000040e3c7210 */ /* 0x040fe40007f1e0ff */
[----:B------:R-:W-:-:S03]  /*c9ff0*/  IADD3 R58, P3, PT, R14, R6, RZ ;  /* 0x000000060e3a7210 */ /* 0x000fc60007f7e0ff */
[C---:B------:R-:W-:Y:S02]  /*ca000*/  IMAD.X R61, R12.reuse, 0x1, R5, P0 ;  /* 0x000000010c3d7824 */ /* 0x040fe400000e0605 */
[----:B------:R-:W-:Y:S01]  /*ca010*/  IMAD.X R59, R12, 0x1, R7, P3 ;  /* 0x000000010c3b7824 */ /* 0x000fe200018e0607 */
[----:B------:R-:W-:Y:S01]  /*ca020*/  STL [R1+0x4488], R25 ;  /* 0x0044881901007387 */ /* 0x000fe20000100800 */
[----:B------:R-:W-:-:S03]  /*ca030*/  SHF.R.S32.HI R12, RZ, 0x1f, R15 ;  /* 0x0000001fff0c7819 */ /* 0x000fc6000001140f */
[----:B------:R0:W-:Y:S01]  /*ca040*/  STL.64 [R1+0x4d8], R60 ;  /* 0x0004d83c01007387 */ /* 0x0001e20000100a00 */
[----:B------:R-:W-:-:S03]  /*ca050*/  SHF.R.S32.HI R14, RZ, 0x1f, R16 ;  /* 0x0000001fff0e7819 */ /* 0x000fc60000011410 */
[----:B------:R1:W-:Y:S01]  /*ca060*/  STL.64 [R1+0x4d0], R58 ;  /* 0x0004d03a01007387 */ /* 0x0003e20000100a00 */
[-C--:B------:R-:W-:Y:S02]  /*ca070*/  IADD3 R24, P0, PT, R16, R4.reuse, RZ ;  /* 0x0000000410187210 */ /* 0x080fe40007f1e0ff */
[C---:B0-----:R-:W-:Y:S02]  /*ca080*/  IADD3 R60, P1, PT, R15.reuse, R4, RZ ;  /* 0x000000040f3c7210 */ /* 0x041fe40007f3e0ff */
[----:B-1----:R-:W-:-:S03]  /*ca090*/  IADD3 R58, P3, PT, R15, R6, RZ ;  /* 0x000000060f3a7210 */ /* 0x002fc60007f7e0ff */
[--C-:B------:R-:W-:Y:S02]  /*ca0a0*/  IMAD.X R61, R12, 0x1, R5.reuse, P1 ;  /* 0x000000010c3d7824 */ /* 0x100fe400008e0605 */
[----:B------:R-:W-:Y:S02]  /*ca0b0*/  IMAD.X R25, R14, 0x1, R5, P0 ;  /* 0x000000010e197824 */ /* 0x000fe400000e0605 */
[----:B------:R-:W-:Y:S01]  /*ca0c0*/  IMAD.X R59, R12, 0x1, R7, P3 ;  /* 0x000000010c3b7824 */ /* 0x000fe200018e0607 */
[----:B------:R0:W-:Y:S04]  /*ca0d0*/  STL.64 [R1+0x2a0], R60 ;  /* 0x0002a03c01007387 */ /* 0x0001e80000100a00 */
[----:B------:R1:W-:Y:S04]  /*ca0e0*/  STL.64 [R1+0x298], R58 ;  /* 0x0002983a01007387 */ /* 0x0003e80000100a00 */
[----:B------:R1:W-:Y:S01]  /*ca0f0*/  STL.64 [R1+0x4c8], R24 ;  /* 0x0004c81801007387 */ /* 0x0003e20000100a00 */
[----:B0-----:R-:W-:-:S05]  /*ca100*/  IADD3 R60, P1, PT, R16, R6, RZ ;  /* 0x00000006103c7210 */ /* 0x001fca0007f3e0ff */
[----:B------:R-:W-:Y:S01]  /*ca110*/  IMAD.X R61, R14, 0x1, R7, P1 ;  /* 0x000000010e3d7824 */ /* 0x000fe200008e0607 */
[----:B------:R-:W-:-:S04]  /*ca120*/  SHF.R.S32.HI R15, RZ, 0x1f, R11 ;  /* 0x0000001fff0f7819 */ /* 0x000fc8000001140b */
[----:B------:R0:W-:Y:S01]  /*ca130*/  STL.64 [R1+0x290], R60 ;  /* 0x0002903c01007387 */ /* 0x0001e20000100a00 */
[----:B------:R-:W-:Y:S01]  /*ca140*/  VIADD R10, R11, UR63 ;  /* 0x0000003f0b0a7c36 */ /* 0x000fe20008000000 */
[----:B------:R-:W0:Y:S03]  /*ca150*/  LDCU.64 UR62, c[0x0][0x398] ;  /* 0x00007300ff3e77ac */ /* 0x000e260008000a00 */
[----:B------:R-:W-:-:S04]  /*ca160*/  VIADD R18, R10, UR64 ;  /* 0x000000400a127c36 */ /* 0x000fc80008000000 */
[----:B------:R-:W-:Y:S01]  /*ca170*/  VIADD R17, R18, UR65 ;  /* 0x0000004112117c36 */ /* 0x000fe20008000000 */
[----:B------:R-:W0:Y:S03]  /*ca180*/  LDCU.64 UR64, c[0x0][0x398] ;  /* 0x00007300ff4077ac */ /* 0x000e260008000a00 */
[----:B------:R-:W-:Y:S01]  /*ca190*/  VIADD R21, R17, UR66 ;  /* 0x0000004211157c36 */ /* 0x000fe20008000000 */
[----:B------:R-:W0:Y:S01]  /*ca1a0*/  LDCU.64 UR66, c[0x0][0x398] ;  /* 0x00007300ff4277ac */ /* 0x000e220008000a00 */
[----:B------:R-:W-:Y:S02]  /*ca1b0*/  IMAD.MOV.U32 R40, RZ, RZ, R23 ;  /* 0x000000ffff287224 */ /* 0x000fe400078e0017 */
[----:B------:R-:W-:Y:S02]  /*ca1c0*/  VIADD R23, R21, UR52 ;  /* 0x0000003415177c36 */ /* 0x000fe40008000000 */
[----:B------:R-:W-:-:S02]  /*ca1d0*/  IMAD.MOV.U32 R44, RZ, RZ, R45 ;  /* 0x000000ffff2c7224 */ /* 0x000fc400078e002d */
[----:B------:R-:W-:Y:S02]  /*ca1e0*/  IMAD.MOV.U32 R45, RZ, RZ, R42 ;  /* 0x000000ffff2d7224 */ /* 0x000fe400078e002a */
[----:B------:R-:W-:Y:S02]  /*ca1f0*/  IMAD.MOV.U32 R42, RZ, RZ, R35 ;  /* 0x000000ffff2a7224 */ /* 0x000fe400078e0023 */
[----:B------:R-:W-:Y:S02]  /*ca200*/  IMAD.MOV.U32 R35, RZ, RZ, R27 ;  /* 0x000000ffff237224 */ /* 0x000fe400078e001b */
[----:B------:R-:W-:Y:S02]  /*ca210*/  IMAD.MOV.U32 R27, RZ, RZ, R29 ;  /* 0x000000ffff1b7224 */ /* 0x000fe400078e001d */
[----:B------:R-:W-:Y:S01]  /*ca220*/  VIADD R22, R23, UR53 ;  /* 0x0000003517167c36 */ /* 0x000fe20008000000 */
[----:B------:R-:W-:Y:S01]  /*ca230*/  UMOV UR57, UR44 ;  /* 0x0000002c00397c82 */ /* 0x000fe20008000000 */
[----:B------:R-:W-:Y:S01]  /*ca240*/  IMAD.MOV.U32 R47, RZ, RZ, R44 ;  /* 0x000000ffff2f7224 */ /* 0x000fe200078e002c */
[----:B------:R-:W-:Y:S01]  /*ca250*/  UMOV UR54, 0x400 ;  /* 0x0000040000367882 */ /* 0x000fe20000000000 */
[----:B------:R-:W-:Y:S01]  /*ca260*/  IMAD.MOV.U32 R29, RZ, RZ, R53 ;  /* 0x000000ffff1d7224 */ /* 0x000fe200078e0035 */
[----:B------:R-:W0:Y:S01]  /*ca270*/  LDCU.64 UR52, c[0x0][0x398] ;  /* 0x00007300ff3477ac */ /* 0x000e220008000a00 */
[----:B------:R-:W-:-:S04]  /*ca280*/  VIADD R20, R22, UR48 ;  /* 0x0000003016147c36 */ /* 0x000fc80008000000 */
[----:B------:R-:W-:Y:S01]  /*ca290*/  VIADD R19, R20, UR49 ;  /* 0x0000003114137c36 */ /* 0x000fe20008000000 */
[----:B------:R-:W0:Y:S03]  /*ca2a0*/  LDCU.64 UR48, c[0x0][0x398] ;  /* 0x00007300ff3077ac */ /* 0x000e260008000a00 */
[----:B------:R-:W-:Y:S01]  /*ca2b0*/  VIADD R12, R19, UR23 ;  /* 0x00000017130c7c36 */ /* 0x000fe20008000000 */
[----:B----4-:R-:W-:Y:S02]  /*ca2c0*/  SHF.R.S32.HI R13, RZ, 0x1f, R8 ;  /* 0x0000001fff0d7819 */ /* 0x010fe40000011408 */
[C---:B-1----:R-:W-:Y:S02]  /*ca2d0*/  IADD3 R58, P0, PT, R8.reuse, R4, RZ ;  /* 0x00000004083a7210 */ /* 0x042fe40007f1e0ff */
[----:B------:R-:W-:-:S03]  /*ca2e0*/  IADD3 R24, P3, PT, R8, R6, RZ ;  /* 0x0000000608187210 */ /* 0x000fc60007f7e0ff */
[C---:B------:R-:W-:Y:S02]  /*ca2f0*/  IMAD.X R59, R13.reuse, 0x1, R5, P0 ;  /* 0x000000010d3b7824 */ /* 0x040fe400000e0605 */
[----:B------:R-:W-:Y:S01]  /*ca300*/  IMAD.X R25, R13, 0x1, R7, P3 ;  /* 0x000000010d197824 */ /* 0x000fe200018e0607 */
[----:B------:R-:W-:Y:S02]  /*ca310*/  SHF.R.S32.HI R13, RZ, 0x1f, R9 ;  /* 0x0000001fff0d7819 */ /* 0x000fe40000011409 */
[----:B0-----:R-:W-:Y:S01]  /*ca320*/  IADD3 R60, P1, PT, R9, R4, RZ ;  /* 0x00000004093c7210 */ /* 0x001fe20007f3e0ff */
[----:B------:R0:W-:Y:S04]  /*ca330*/  STL.64 [R1+0x4c0], R58 ;  /* 0x0004c03a01007387 */ /* 0x0001e80000100a00 */
[----:B------:R1:W-:Y:S01]  /*ca340*/  STL.64 [R1+0x4a8], R24 ;  /* 0x0004a81801007387 */ /* 0x0003e20000100a00 */
[----:B------:R-:W-:Y:S01]  /*ca350*/  IMAD.X R61, R13, 0x1, R5, P1 ;  /* 0x000000010d3d7824 */ /* 0x000fe200008e0605 */
[----:B0-----:R-:W-:-:S02]  /*ca360*/  IADD3 R58, P3, PT, R9, R6, RZ ;  /* 0x00000006093a7210 */ /* 0x001fc40007f7e0ff */
[----:B-1----:R-:W-:-:S03]  /*ca370*/  IADD3 R24, P0, PT, R11, R4, RZ ;  /* 0x000000040b187210 */ /* 0x002fc60007f1e0ff */
[----:B------:R-:W-:Y:S01]  /*ca380*/  IMAD.X R59, R13, 0x1, R7, P3 ;  /* 0x000000010d3b7824 */ /* 0x000fe200018e0607 */
[----:B------:R0:W-:Y:S01]  /*ca390*/  STL.64 [R1+0x288], R60 ;  /* 0x0002883c01007387 */ /* 0x0001e20000100a00 */
[----:B------:R-:W-:-:S03]  /*ca3a0*/  IMAD.X R25, R15, 0x1, R5, P0 ;  /* 0x000000010f197824 */ /* 0x000fc600000e0605 */
[----:B------:R1:W-:Y:S04]  /*ca3b0*/  STL.64 [R1+0x280], R58 ;  /* 0x0002803a01007387 */ /* 0x0003e80000100a00 */
[----:B------:R4:W-:Y:S01]  /*ca3c0*/  STL.64 [R1+0x4a0], R24 ;  /* 0x0004a01801007387 */ /* 0x0009e20000100a00 */
[----:B0-----:R-:W-:Y:S02]  /*ca3d0*/  IADD3 R60, P1, PT, R11, R6, RZ ;  /* 0x000000060b3c7210 */ /* 0x001fe40007f3e0ff */
[----:B------:R-:W-:Y:S02]  /*ca3e0*/  SHF.R.S32.HI R11, RZ, 0x1f, R10 ;  /* 0x0000001fff0b7819 */ /* 0x000fe4000001140a */
[C---:B-1----:R-:W-:Y:S01]  /*ca3f0*/  IADD3 R58, P0, PT, R10.reuse, R4, RZ ;  /* 0x000000040a3a7210 */ /* 0x042fe20007f1e0ff */
[----:B------:R-:W-:Y:S01]  /*ca400*/  IMAD.X R61, R15, 0x1, R7, P1 ;  /* 0x000000010f3d7824 */ /* 0x000fe200008e0607 */
[----:B----4-:R-:W-:-:S03]  /*ca410*/  IADD3 R24, P3, PT, R10, R6, RZ ;  /* 0x000000060a187210 */ /* 0x010fc60007f7e0ff */
[C---:B------:R-:W-:Y:S01]  /*ca420*/  IMAD.X R59, R11.reuse, 0x1, R5, P0 ;  /* 0x000000010b3b7824 */ /* 0x040fe200000e0605 */
[----:B------:R0:W-:Y:S01]  /*ca430*/  STL.64 [R1+0x278], R60 ;  /* 0x0002783c01007387 */ /* 0x0001e20000100a00 */
[----:B------:R-:W-:Y:S01]  /*ca440*/  IMAD.X R25, R11, 0x1, R7, P3 ;  /* 0x000000010b197824 */ /* 0x000fe200018e0607 */
[----:B------:R-:W-:Y:S02]  /*ca450*/  SHF.R.S32.HI R10, RZ, 0x1f, R18 ;  /* 0x0000001fff0a7819 */ /* 0x000fe40000011412 */
[----:B------:R1:W-:Y:S01]  /*ca460*/  STL.64 [R1+0x498], R58 ;  /* 0x0004983a01007387 */ /* 0x0003e20000100a00 */
[----:B------:R-:W-:-:S03]  /*ca470*/  SHF.R.S32.HI R15, RZ, 0x1f, R17 ;  /* 0x0000001fff0f7819 */ /* 0x000fc60000011411 */
[----:B------:R4:W-:Y:S01]  /*ca480*/  STL.64 [R1+0x490], R24 ;  /* 0x0004901801007387 */ /* 0x0009e20000100a00 */
[C---:B0-----:R-:W-:Y:S02]  /*ca490*/  IADD3 R60, P1, PT, R18.reuse, R4, RZ ;  /* 0x00000004123c7210 */ /* 0x041fe40007f3e0ff */
[----:B-1----:R-:W-:-:S03]  /*ca4a0*/  IADD3 R58, P3, PT, R18, R6, RZ ;  /* 0x00000006123a7210 */ /* 0x002fc60007f7e0ff */
[C---:B------:R-:W-:Y:S01]  /*ca4b0*/  IMAD.X R61, R10.reuse, 0x1, R5, P1 ;  /* 0x000000010a3d7824 */ /* 0x040fe200008e0605 */
[----:B----4-:R-:W-:Y:S01]  /*ca4c0*/  IADD3 R24, P0, PT, R17, R4, RZ ;  /* 0x0000000411187210 */ /* 0x010fe20007f1e0ff */
[----:B------:R-:W-:-:S03]  /*ca4d0*/  IMAD.X R59, R10, 0x1, R7, P3 ;  /* 0x000000010a3b7824 */ /* 0x000fc600018e0607 */
[----:B------:R0:W-:Y:S01]  /*ca4e0*/  STL.64 [R1+0x270], R60 ;  /* 0x0002703c01007387 */ /* 0x0001e20000100a00 */
[----:B------:R-:W-:Y:S01]  /*ca4f0*/  IMAD.X R25, R15, 0x1, R5, P0 ;  /* 0x000000010f197824 */ /* 0x000fe200000e0605 */
[----:B------:R-:W-:Y:S02]  /*ca500*/  SHF.R.S32.HI R13, RZ, 0x1f, R21 ;  /* 0x0000001fff0d7819 */ /* 0x000fe40000011415 */
[----:B0-----:R-:W4:Y:S04]  /*ca510*/  LDL.LU R61, [R1+0x448c] ;  /* 0x00448c00013d7983 */ /* 0x001f280000300800 */
[----:B------:R0:W-:Y:S04]  /*ca520*/  STL.64 [R1+0x268], R58 ;  /* 0x0002683a01007387 */ /* 0x0001e80000100a00 */
[----:B------:R1:W-:Y:S01]  /*ca530*/  STL.64 [R1+0x488], R24 ;  /* 0x0004881801007387 */ /* 0x0003e20000100a00 */
[----:B------:R-:W-:-:S02]  /*ca540*/  IADD3 R16, P3, PT, R21, R6, RZ ;  /* 0x0000000615107210 */ /* 0x000fc40007f7e0ff */
[----:B0-----:R-:W-:Y:S02]  /*ca550*/  IADD3 R58, P1, PT, R17, R6, RZ ;  /* 0x00000006113a7210 */ /* 0x001fe40007f3e0ff */
[----:B-1----:R-:W-:-:S03]  /*ca560*/  IADD3 R24, P0, PT, R21, R4, RZ ;  /* 0x0000000415187210 */ /* 0x002fc60007f1e0ff */
[----:B------:R-:W-:Y:S02]  /*ca570*/  IMAD.X R59, R15, 0x1, R7, P1 ;  /* 0x000000010f3b7824 */ /* 0x000fe400008e0607 */
[----:B------:R-:W-:-:S03]  /*ca580*/  IMAD.X R25, R13, 0x1, R5, P0 ;  /* 0x000000010d197824 */ /* 0x000fc600000e0605 */
[----:B------:R-:W-:Y:S01]  /*ca590*/  STL.64 [R1+0x260], R58 ;  /* 0x0002603a01007387 */ /* 0x000fe20000100a00 */
[----:B------:R-:W-:Y:S01]  /*ca5a0*/  IMAD.X R17, R13, 0x1, R7, P3 ;  /* 0x000000010d117824 */ /* 0x000fe200018e0607 */
[----:B------:R-:W-:Y:S02]  /*ca5b0*/  SHF.R.S32.HI R13, RZ, 0x1f, R23 ;  /* 0x0000001fff0d7819 */ /* 0x000fe40000011417 */
[----:B------:R0:W-:Y:S01]  /*ca5c0*/  STL.64 [R1+0x480], R24 ;  /* 0x0004801801007387 */ /* 0x0001e20000100a00 */
[----:B------:R-:W-:Y:S02]  /*ca5d0*/  IMAD.MOV.U32 R60, RZ, RZ, R46 ;  /* 0x000000ffff3c7224 */ /* 0x000fe400078e002e */
[----:B------:R-:W-:Y:S02]  /*ca5e0*/  IMAD.MOV.U32 R46, RZ, RZ, R40 ;  /* 0x000000ffff2e7224 */ /* 0x000fe400078e0028 */
[----:B------:R-:W-:Y:S02]  /*ca5f0*/  IMAD.MOV.U32 R40, RZ, RZ, R41 ;  /* 0x000000ffff287224 */ /* 0x000fe400078e0029 */
[----:B------:R-:W-:Y:S01]  /*ca600*/  IMAD.MOV.U32 R41, RZ, RZ, R28 ;  /* 0x000000ffff297224 */ /* 0x000fe200078e001c */
[----:B0-----:R-:W-:Y:S01]  /*ca610*/  IADD3 R24, P1, PT, R23, R4, RZ ;  /* 0x0000000417187210 */ /* 0x001fe20007f3e0ff */
[----:B------:R-:W-:-:S02]  /*ca620*/  IMAD.MOV.U32 R28, RZ, RZ, R52 ;  /* 0x000000ffff1c7224 */ /* 0x000fc400078e0034 */
[----:B------:R-:W-:Y:S02]  /*ca630*/  IMAD.MOV.U32 R43, RZ, RZ, R60 ;  /* 0x000000ffff2b7224 */ /* 0x000fe400078e003c */
[----:B------:R-:W-:Y:S01]  /*ca640*/  IMAD.X R25, R13, 0x1, R5, P1 ;  /* 0x000000010d197824 */ /* 0x000fe200008e0605 */
[----:B------:R0:W-:Y:S01]  /*ca650*/  STL.64 [R1+0x478], R16 ;  /* 0x0004781001007387 */ /* 0x0001e20000100a00 */
[----:B------:R-:W-:Y:S02]  /*ca660*/  IMAD.MOV.U32 R60, RZ, RZ, R45 ;  /* 0x000000ffff3c7224 */ /* 0x000fe400078e002d */
[----:B------:R-:W-:Y:S01]  /*ca670*/  IMAD.MOV.U32 R44, RZ, RZ, R41 ;  /* 0x000000ffff2c7224 */ /* 0x000fe200078e0029 */
[----:B------:R1:W-:Y:S01]  /*ca680*/  STL.64 [R1+0x258], R24 ;  /* 0x0002581801007387 */ /* 0x0003e20000100a00 */
[----:B------:R-:W-:Y:S01]  /*ca690*/  IMAD.MOV.U32 R45, RZ, RZ, R27 ;  /* 0x000000ffff2d7224 */ /* 0x000fe200078e001b */
[----:B------:R-:W-:Y:S01]  /*ca6a0*/  IADD3 R58, P3, PT, R23, R6, RZ ;  /* 0x00000006173a7210 */ /* 0x000fe20007f7e0ff */
[----:B------:R-:W-:Y:S01]  /*ca6b0*/  IMAD.MOV.U32 R41, RZ, RZ, R28 ;  /* 0x000000ffff297224 */ /* 0x000fe200078e001c */
[----:B------:R-:W-:Y:S01]  /*ca6c0*/  IADD3 R52, P0, PT, R22, R4, RZ ;  /* 0x0000000416347210 */ /* 0x000fe20007f1e0ff */
[----:B------:R-:W-:Y:S01]  /*ca6d0*/  IMAD.MOV.U32 R28, RZ, RZ, R29 ;  /* 0x000000ffff1c7224 */ /* 0x000fe200078e001d */
[----:B0-----:R-:W-:Y:S01]  /*ca6e0*/  SHF.R.S32.HI R17, RZ, 0x1f, R22 ;  /* 0x0000001fff117819 */ /* 0x001fe20000011416 */
[----:B-1----:R-:W-:Y:S01]  /*ca6f0*/  IMAD.MOV.U32 R24, RZ, RZ, R47 ;  /* 0x000000ffff187224 */ /* 0x002fe200078e002f */
[----:B------:R-:W-:Y:S01]  /*ca700*/  SHF.R.S32.HI R16, RZ, 0x1f, R20 ;  /* 0x0000001fff107819 */ /* 0x000fe20000011414 */
[----:B------:R-:W-:Y:S01]  /*ca710*/  IMAD.MOV.U32 R47, RZ, RZ, R60 ;  /* 0x000000ffff2f7224 */ /* 0x000fe200078e003c */
[----:B------:R-:W2:Y:S01]  /*ca720*/  LDL.LU R25, [R1+0x4488] ;  /* 0x0044880001197983 */ /* 0x000ea20000300800 */
[----:B------:R-:W-:-:S02]  /*ca730*/  IMAD.MOV.U32 R60, RZ, RZ, R44 ;  /* 0x000000ffff3c7224 */ /* 0x000fc400078e002c */
[----:B------:R-:W-:Y:S02]  /*ca740*/  IMAD.MOV.U32 R44, RZ, RZ, R45 ;  /* 0x000000ffff2c7224 */ /* 0x000fe400078e002d */
[----:B------:R-:W-:Y:S01]  /*ca750*/  IMAD.MOV.U32 R27, RZ, RZ, R2 ;  /* 0x000000ffff1b7224 */ /* 0x000fe200078e0002 */
[----:B------:R-:W-:Y:S01]  /*ca760*/  IADD3 R2, P1, PT, R22, R6, RZ ;  /* 0x0000000616027210 */ /* 0x000fe20007f3e0ff */
[----:B------:R-:W-:Y:S02]  /*ca770*/  IMAD.MOV.U32 R45, RZ, RZ, R41 ;  /* 0x000000ffff2d7224 */ /* 0x000fe400078e0029 */
[----:B------:R-:W-:Y:S02]  /*ca780*/  IMAD.MOV.U32 R41, RZ, RZ, R28 ;  /* 0x000000ffff297224 */ /* 0x000fe400078e001c */
[----:B------:R-:W-:Y:S02]  /*ca790*/  IMAD.X R59, R13, 0x1, R7, P3 ;  /* 0x000000010d3b7824 */ /* 0x000fe400018e0607 */
[----:B------:R-:W-:-:S02]  /*ca7a0*/  IMAD.MOV.U32 R29, RZ, RZ, R3 ;  /* 0x000000ffff1d7224 */ /* 0x000fc400078e0003 */
[C---:B------:R-:W-:Y:S02]  /*ca7b0*/  IMAD.X R53, R17.reuse, 0x1, R5, P0 ;  /* 0x0000000111357824 */ /* 0x040fe400000e0605 */
[----:B------:R-:W-:Y:S01]  /*ca7c0*/  IMAD.MOV.U32 R28, RZ, RZ, R48 ;  /* 0x000000ffff1c7224 */ /* 0x000fe200078e0030 */
[C---:B------:R-:W-:Y:S01]  /*ca7d0*/  IADD3 R48, P0, PT, R20.reuse, R4, RZ ;  /* 0x0000000414307210 */ /* 0x040fe20007f1e0ff */
[----:B------:R-:W-:Y:S01]  /*ca7e0*/  IMAD.MOV.U32 R33, RZ, RZ, R43 ;  /* 0x000000ffff217224 */ /* 0x000fe200078e002b */
[----:B------:R-:W-:Y:S01]  /*ca7f0*/  IADD3 R22, P3, PT, R20, R6, RZ ;  /* 0x0000000614167210 */ /* 0x000fe20007f7e0ff */
[----:B------:R-:W-:Y:S01]  /*ca800*/  IMAD.MOV.U32 R43, RZ, RZ, R27 ;  /* 0x000000ffff2b7224 */ /* 0x000fe200078e001b */
[----:B------:R0:W-:Y:S01]  /*ca810*/  STL.64 [R1+0x250], R58 ;  /* 0x0002503a01007387 */ /* 0x0001e20000100a00 */
[----:B------:R-:W-:Y:S02]  /*ca820*/  IMAD.MOV.U32 R27, RZ, RZ, R29 ;  /* 0x000000ffff1b7224 */ /* 0x000fe400078e001d */
[----:B------:R-:W-:-:S02]  /*ca830*/  IMAD.X R3, R17, 0x1, R7, P1 ;  /* 0x0000000111037824 */ /* 0x000fc400008e0607 */
[----:B------:R-:W-:Y:S02]  /*ca840*/  IMAD.MOV.U32 R29, RZ, RZ, R49 ;  /* 0x000000ffff1d7224 */ /* 0x000fe400078e0031 */
[C---:B------:R-:W-:Y:S01]  /*ca850*/  IMAD.X R49, R16.reuse, 0x1, R5, P0 ;  /* 0x0000000110317824 */ /* 0x040fe200000e0605 */
[----:B------:R-:W-:Y:S01]  /*ca860*/  IADD3 R20, P1, PT, R19, R4, RZ ;  /* 0x0000000413147210 */ /* 0x000fe20007f3e0ff */
[----:B------:R-:W-:Y:S01]  /*ca870*/  IMAD.X R23, R16, 0x1, R7, P3 ;  /* 0x0000000110177824 */ /* 0x000fe200018e0607 */
[----:B0-----:R-:W2:Y:S04]  /*ca880*/  LDL.LU.64 R58, [R1+0x4480] ;  /* 0x00448000013a7983 */ /* 0x001ea80000300a00 */
[----:B------:R0:W-:Y:S01]  /*ca890*/  STL.64 [R1+0x470], R52 ;  /* 0x0004703401007387 */ /* 0x0001e20000100a00 */
[----:B------:R-:W-:Y:S01]  /*ca8a0*/  SHF.R.S32.HI R16, RZ, 0x1f, R19 ;  /* 0x0000001fff107819 */ /* 0x000fe20000011413 */
[----:B------:R-:W-:Y:S01]  /*ca8b0*/  IMAD.MOV.U32 R18, RZ, RZ, R20 ;  /* 0x000000ffff127224 */ /* 0x000fe200078e0014 */
[----:B------:R-:W-:Y:S01]  /*ca8c0*/  SHF.R.S32.HI R17, RZ, 0x1f, R12 ;  /* 0x0000001fff117819 */ /* 0x000fe2000001140c */
[----:B0-----:R-:W2:Y:S04]  /*ca8d0*/  LDL.LU.64 R52, [R1+0x4478] ;  /* 0x0044780001347983 */ /* 0x001ea80000300a00 */
[----:B------:R0:W-:Y:S01]  /*ca8e0*/  STL.64 [R1+0x248], R2 ;  /* 0x0002480201007387 */ /* 0x0001e20000100a00 */
[----:B------:R-:W-:-:S03]  /*ca8f0*/  VIADD R8, R12, UR25 ;  /* 0x000000190c087c36 */ /* 0x000fc60008000000 */
[----:B0-----:R-:W2:Y:S04]  /*ca900*/  LDL.LU.64 R2, [R1+0x4470] ;  /* 0x0044700001027983 */ /* 0x001ea80000300a00 */
[----:B------:R0:W-:Y:S04]  /*ca910*/  STL.64 [R1+0x468], R48 ;  /* 0x0004683001007387 */ /* 0x0001e80000100a00 */
[----:B0-----:R-:W2:Y:S04]  /*ca920*/  LDL.LU.64 R48, [R1+0x4468] ;  /* 0x0044680001307983 */ /* 0x001ea80000300a00 */
[----:B------:R0:W-:Y:S04]  /*ca930*/  STL.64 [R1+0x460], R22 ;  /* 0x0004601601007387 */ /* 0x0001e80000100a00 */
[----:B------:R1:W-:Y:S01]  /*ca940*/  STL [R1+0x240], R20 ;  /* 0x0002401401007387 */ /* 0x0003e20000100800 */
[----:B0-----:R-:W-:-:S02]  /*ca950*/  IADD3 R22, P3, PT, R19, R6, RZ ;  /* 0x0000000613167210 */ /* 0x001fc40007f7e0ff */
[----:B-1----:R-:W-:Y:S01]  /*ca960*/  IADD3 R20, P0, PT, R12, R4, RZ ;  /* 0x000000040c147210 */ /* 0x002fe20007f1e0ff */
[----:B------:R-:W-:Y:S02]  /*ca970*/  IMAD.MOV.U32 R19, RZ, RZ, R21 ;  /* 0x000000ffff137224 */ /* 0x000fe400078e0015 */
[C---:B------:R-:W-:Y:S02]  /*ca980*/  IMAD.X R19, R16.reuse, 0x1, R5, P1 ;  /* 0x0000000110137824 */ /* 0x040fe400008e0605 */
[----:B------:R-:W-:Y:S02]  /*ca990*/  IMAD.X R23, R16, 0x1, R7, P3 ;  /* 0x0000000110177824 */ /* 0x000fe400018e0607 */
[----:B------:R-:W-:Y:S01]  /*ca9a0*/  IMAD.X R21, R17, 0x1, R5, P0 ;  /* 0x0000000111157824 */ /* 0x000fe200000e0605 */
[----:B------:R-:W-:Y:S01]  /*ca9b0*/  STL [R1+0x244], R19 ;  /* 0x0002441301007387 */ /* 0x000fe20000100800 */
[----:B------:R-:W-:-:S03]  /*ca9c0*/  SHF.R.S32.HI R16, RZ, 0x1f, R8 ;  /* 0x0000001fff107819 */ /* 0x000fc60000011408 */
[----:B------:R0:W-:Y:S01]  /*ca9d0*/  STL.64 [R1+0x238], R22 ;  /* 0x0002381601007387 */ /* 0x0001e20000100a00 */
[----:B------:R-:W-:-:S03]  /*ca9e0*/  IADD3 R18, P3, PT, R8, R6, RZ ;  /* 0x0000000608127210 */ /* 0x000fc60007f7e0ff */
[----:B------:R1:W-:Y:S01]  /*ca9f0*/  STL.64 [R1+0x438], R20 ;  /* 0x0004381401007387 */ /* 0x0003e20000100a00 */
[----:B------:R-:W-:Y:S01]  /*caa00*/  VIADD R9, R8, UR21 ;  /* 0x0000001508097c36 */ /* 0x000fe20008000000 */
[----:B0-----:R-:W-:Y:S02]  /*caa10*/  IADD3 R22, P1, PT, R12, R6, RZ ;  /* 0x000000060c167210 */ /* 0x001fe40007f3e0ff */
[----:B-1----:R-:W-:-:S03]  /*caa20*/  IADD3 R20, P0, PT, R8, R4, RZ ;  /* 0x0000000408147210 */ /* 0x002fc60007f1e0ff */
[--C-:B------:R-:W-:Y:S02]  /*caa30*/  IMAD.X R23, R17, 0x1, R7.reuse, P1 ;  /* 0x0000000111177824 */ /* 0x100fe400008e0607 */
[C---:B------:R-:W-:Y:S02]  /*caa40*/  IMAD.X R19, R16.reuse, 0x1, R7, P3 ;  /* 0x0000000110137824 */ /* 0x040fe400018e0607 */
[----:B------:R-:W-:Y:S02]  /*caa50*/  IMAD.X R21, R16, 0x1, R5, P0 ;  /* 0x0000000110157824 */ /* 0x000fe400000e0605 */
[----:B------:R-:W-:Y:S01]  /*caa60*/  VIADD R14, R9, UR22 ;  /* 0x00000016090e7c36 */ /* 0x000fe20008000000 */
[----:B------:R0:W-:Y:S01]  /*caa70*/  STL.64 [R1+0x230], R22 ;  /* 0x0002301601007387 */ /* 0x0001e20000100a00 */
[----:B------:R-:W-:Y:S01]  /*caa80*/  SHF.R.S32.HI R16, RZ, 0x1f, R9 ;  /* 0x0000001fff107819 */ /* 0x000fe20000011409 */
[----:B------:R-:W1:Y:S02]  /*caa90*/  LDCU.64 UR22, c[0x0][0x398] ;  /* 0x00007300ff1677ac */ /* 0x000e640008000a00 */
[----:B------:R3:W-:Y:S01]  /*caaa0*/  STL.64 [R1+0x430], R20 ;  /* 0x0004301401007387 */ /* 0x0007e20000100a00 */
[----:B------:R-:W-:-:S03]  /*caab0*/  SHF.R.S32.HI R17, RZ, 0x1f, R14 ;  /* 0x0000001fff117819 */ /* 0x000fc6000001140e */
[----:B------:R1:W-:Y:S01]  /*caac0*/  STL.64 [R1+0x428], R18 ;  /* 0x0004281201007387 */ /* 0x0003e20000100a00 */
[C---:B0-----:R-:W-:Y:S02]  /*caad0*/  IADD3 R22, P1, PT, R9.reuse, R4, RZ ;  /* 0x0000000409167210 */ /* 0x041fe40007f3e0ff */
[----:B---3--:R-:W-:-:S03]  /*caae0*/  IADD3 R20, P3, PT, R9, R6, RZ ;  /* 0x0000000609147210 */ /* 0x008fc60007f7e0ff */
[----:B------:R-:W-:Y:S01]  /*caaf0*/  IMAD.X R23, R16, 0x1, R5, P1 ;  /* 0x0000000110177824 */ /* 0x000fe200008e0605 */
[----:B-1----:R-:W-:Y:S01]  /*cab00*/  IADD3 R18, P0, PT, R14, R4, RZ ;  /* 0x000000040e127210 */ /* 0x002fe20007f1e0ff */
[----:B------:R-:W-:Y:S02]  /*cab10*/  IMAD.X R21, R16, 0x1, R7, P3 ;  /* 0x0000000110157824 */ /* 0x000fe400018e0607 */
[----:B------:R-:W-:Y:S02]  /*cab20*/  VIADD R10, R14, UR17 ;  /* 0x000000110e0a7c36 */ /* 0x000fe40008000000 */
[----:B------:R-:W-:Y:S01]  /*cab30*/  IMAD.X R19, R17, 0x1, R5, P0 ;  /* 0x0000000111137824 */ /* 0x000fe200000e0605 */
[----:B------:R0:W-:Y:S04]  /*cab40*/  STL.64 [R1+0x228], R22 ;  /* 0x0002281601007387 */ /* 0x0001e80000100a00 */
[----:B------:R1:W-:Y:S01]  /*cab50*/  STL.64 [R1+0x220], R20 ;  /* 0x0002201401007387 */ /* 0x0003e20000100a00 */
[----:B------:R-:W-:-:S03]  /*cab60*/  VIADD R11, R10, UR19 ;  /* 0x000000130a0b7c36 */ /* 0x000fc60008000000 */
[----:B------:R3:W-:Y:S01]  /*cab70*/  STL.64 [R1+0x218], R18 ;  /* 0x0002181201007387 */ /* 0x0007e20000100a00 */
[----:B0-----:R-:W-:Y:S02]  /*cab80*/  IADD3 R22, P1, PT, R14, R6, RZ ;  /* 0x000000060e167210 */ /* 0x001fe40007f3e0ff */
[----:B------:R-:W-:Y:S02]  /*cab90*/  SHF.R.S32.HI R14, RZ, 0x1f, R10 ;  /* 0x0000001fff0e7819 */ /* 0x000fe4000001140a */
[C---:B-1----:R-:W-:Y:S01]  /*caba0*/  IADD3 R20, P0, PT, R10.reuse, R4, RZ ;  /* 0x000000040a147210 */ /* 0x042fe20007f1e0ff */
[----:B------:R-:W-:Y:S01]  /*cabb0*/  IMAD.X R23, R17, 0x1, R7, P1 ;  /* 0x0000000111177824 */ /* 0x000fe200008e0607 */
[----:B---3--:R-:W-:-:S03]  /*cabc0*/  IADD3 R18, P3, PT, R10, R6, RZ ;  /* 0x000000060a127210 */ /* 0x008fc60007f7e0ff */
[C---:B------:R-:W-:Y:S02]  /*cabd0*/  IMAD.X R21, R14.reuse, 0x1, R5, P0 ;  /* 0x000000010e157824 */ /* 0x040fe400000e0605 */
[----:B------:R-:W-:Y:S02]  /*cabe0*/  VIADD R13, R11, UR15 ;  /* 0x0000000f0b0d7c36 */ /* 0x000fe40008000000 */
[----:B------:R-:W-:Y:S01]  /*cabf0*/  IMAD.X R19, R14, 0x1, R7, P3 ;  /* 0x000000010e137824 */ /* 0x000fe200018e0607 */
[----:B------:R0:W-:Y:S01]  /*cac00*/  STL.64 [R1+0x210], R22 ;  /* 0x0002101601007387 */ /* 0x0001e20000100a00 */
[----:B------:R-:W-:-:S03]  /*cac10*/  SHF.R.S32.HI R14, RZ, 0x1f, R11 ;  /* 0x0000001fff0e7819 */ /* 0x000fc6000001140b */
[----:B------:R1:W-:Y:S01]  /*cac20*/  STL.64 [R1+0x208], R20 ;  /* 0x0002081401007387 */ /* 0x0003e20000100a00 */
[----:B------:R-:W-:-:S03]  /*cac30*/  SHF.R.S32.HI R16, RZ, 0x1f, R13 ;  /* 0x0000001fff107819 */ /* 0x000fc6000001140d */
[----:B------:R3:W-:Y:S01]  /*cac40*/  STL.64 [R1+0x200], R18 ;  /* 0x0002001201007387 */ /* 0x0007e20000100a00 */
[C---:B0-----:R-:W-:Y:S02]  /*cac50*/  IADD3 R22, P1, PT, R11.reuse, R4, RZ ;  /* 0x000000040b167210 */ /* 0x041fe40007f3e0ff */
[----:B-1----:R-:W-:-:S03]  /*cac60*/  IADD3 R20, P3, PT, R11, R6, RZ ;  /* 0x000000060b147210 */ /* 0x002fc60007f7e0ff */
[C---:B------:R-:W-:Y:S01]  /*cac70*/  IMAD.X R23, R14.reuse, 0x1, R5, P1 ;  /* 0x000000010e177824 */ /* 0x040fe200008e0605 */
[C---:B---3--:R-:W-:Y:S01]  /*cac80*/  IADD3 R18, P0, PT, R13.reuse, R4, RZ ;  /* 0x000000040d127210 */ /* 0x048fe20007f1e0ff */
[----:B------:R-:W-:Y:S02]  /*cac90*/  IMAD.X R21, R14, 0x1, R7, P3 ;  /* 0x000000010e157824 */ /* 0x000fe400018e0607 */
[----:B------:R-:W-:Y:S01]  /*caca0*/  VIADD R15, R13, UR16 ;  /* 0x000000100d0f7c36 */ /* 0x000fe20008000000 */
[----:B------:R0:W-:Y:S01]  /*cacb0*/  STL.64 [R1+0x1f8], R22 ;  /* 0x0001f81601007387 */ /* 0x0001e20000100a00 */
[----:B------:R-:W-:Y:S01]  /*cacc0*/  IMAD.X R19, R16, 0x1, R5, P0 ;  /* 0x0000000110137824 */ /* 0x000fe200000e0605 */
[----:B------:R-:W1:Y:S02]  /*cacd0*/  LDCU.64 UR16, c[0x0][0x398] ;  /* 0x00007300ff1077ac */ /* 0x000e640008000a00 */
[----:B------:R3:W-:Y:S01]  /*cace0*/  STL.64 [R1+0x1f0], R20 ;  /* 0x0001f01401007387 */ /* 0x0007e20000100a00 */
[----:B------:R-:W-:-:S03]  /*cacf0*/  SHF.R.S32.HI R14, RZ, 0x1f, R15 ;  /* 0x0000001fff0e7819 */ /* 0x000fc6000001140f */
[----:B------:R1:W-:Y:S01]  /*cad00*/  STL.64 [R1+0x1e8], R18 ;  /* 0x0001e81201007387 */ /* 0x0003e20000100a00 */
[----:B0-----:R-:W-:Y:S02]  /*cad10*/  IADD3 R22, P1, PT, R13, R6, RZ ;  /* 0x000000060d167210 */ /* 0x001fe40007f3e0ff */
[C---:B---3--:R-:W-:Y:S01]  /*cad20*/  IADD3 R20, P0, PT, R15.reuse, R4, RZ ;  /* 0x000000040f147210 */ /* 0x048fe20007f1e0ff */
[C---:B------:R-:W-:Y:S01]  /*cad30*/  VIADD R12, R15.reuse, UR11 ;  /* 0x0000000b0f0c7c36 */ /* 0x040fe20008000000 */
[----:B-1----:R-:W-:Y:S01]  /*cad40*/  IADD3 R18, P3, PT, R15, R6, RZ ;  /* 0x000000060f127210 */ /* 0x002fe20007f7e0ff */
[----:B------:R-:W-:Y:S02]  /*cad50*/  IMAD.X R23, R16, 0x1, R7, P1 ;  /* 0x0000000110177824 */ /* 0x000fe400008e0607 */
[C---:B------:R-:W-:Y:S02]  /*cad60*/  IMAD.X R21, R14.reuse, 0x1, R5, P0 ;  /* 0x000000010e157824 */ /* 0x040fe400000e0605 */
[----:B------:R-:W-:Y:S01]  /*cad70*/  IMAD.X R19, R14, 0x1, R7, P3 ;  /* 0x000000010e137824 */ /* 0x000fe200018e0607 */
[----:B------:R-:W-:Y:S01]  /*cad80*/  STL.64 [R1+0x1e0], R22 ;  /* 0x0001e01601007387 */ /* 0x000fe20000100a00 */
[----:B------:R-:W-:Y:S01]  /*cad90*/  VIADD R8, R12, UR13 ;  /* 0x0000000d0c087c36 */ /* 0x000fe20008000000 */
[----:B------:R-:W-:-:S02]  /*cada0*/  SHF.R.S32.HI R14, RZ, 0x1f, R12 ;  /* 0x0000001fff0e7819 */ /* 0x000fc4000001140c */
[----:B------:R0:W-:Y:S02]  /*cadb0*/  STL.64 [R1+0x1d8], R20 ;  /* 0x0001d81401007387 */ /* 0x0001e40000100a00 */
[----:B------:R-:W-:Y:S02]  /*cadc0*/  SHF.R.S32.HI R15, RZ, 0x1f, R8 ;  /* 0x0000001fff0f7819 */ /* 0x000fe40000011408 */
[----:B------:R1:W-:Y:S01]  /*cadd0*/  STL.64 [R1+0x1d0], R18 ;  /* 0x0001d01201007387 */ /* 0x0003e20000100a00 */
[-C--:B------:R-:W-:Y:S02]  /*cade0*/  IADD3 R16, P0, PT, R8, R4.reuse, RZ ;  /* 0x0000000408107210 */ /* 0x080fe40007f1e0ff */
[C---:B0-----:R-:W-:Y:S02]  /*cadf0*/  IADD3 R20, P1, PT, R12.reuse, R4, RZ ;  /* 0x000000040c147210 */ /* 0x041fe40007f3e0ff */
[----:B-1----:R-:W-:-:S03]  /*cae00*/  IADD3 R18, P3, PT, R12, R6, RZ ;  /* 0x000000060c127210 */ /* 0x002fc60007f7e0ff */
[----:B------:R-:W-:Y:S02]  /*cae10*/  IMAD.X R21, R14, 0x1, R5, P1 ;  /* 0x000000010e157824 */ /* 0x000fe400008e0605 */
[----:B------:R-:W-:Y:S02]  /*cae20*/  VIADD R9, R8, UR9 ;  /* 0x0000000908097c36 */ /* 0x000fe40008000000 */
[----:B------:R-:W-:Y:S02]  /*cae30*/  IMAD.X R19, R14, 0x1, R7, P3 ;  /* 0x000000010e137824 */ /* 0x000fe400018e0607 */
[----:B------:R-:W-:Y:S01]  /*cae40*/  IMAD.X R17, R15, 0x1, R5, P0 ;  /* 0x000000010f117824 */ /* 0x000fe200000e0605 */
[----:B------:R0:W-:Y:S01]  /*cae50*/  STL.64 [R1+0x1c8], R20 ;  /* 0x0001c81401007387 */ /* 0x0001e20000100a00 */
[----:B------:R-:W-:-:S03]  /*cae60*/  SHF.R.S32.HI R12, RZ, 0x1f, R9 ;  /* 0x0000001fff0c7819 */ /* 0x000fc60000011409 */
[----:B------:R1:W-:Y:S04]  /*cae70*/  STL.64 [R1+0x1c0], R18 ;  /* 0x0001c01201007387 */ /* 0x0003e80000100a00 */
[----:B------:R3:W-:Y:S01]  /*cae80*/  STL.64 [R1+0x1b8], R16 ;  /* 0x0001b81001007387 */ /* 0x0007e20000100a00 */
[----:B0-----:R-:W-:Y:S02]  /*cae90*/  IADD3 R20, P1, PT, R8, R6, RZ ;  /* 0x0000000608147210 */ /* 0x001fe40007f3e0ff */
[----:B-1----:R-:W-:-:S03]  /*caea0*/  IADD3 R18, P0, PT, R9, R4, RZ ;  /* 0x0000000409127210 */ /* 0x002fc60007f1e0ff */
[----:B------:R-:W-:Y:S01]  /*caeb0*/  IMAD.X R21, R15, 0x1, R7, P1 ;  /* 0x000000010f157824 */ /* 0x000fe200008e0607 */
[----:B---3--:R-:W-:Y:S01]  /*caec0*/  IADD3 R16, P3, PT, R9, R6, RZ ;  /* 0x0000000609107210 */ /* 0x008fe20007f7e0ff */
[----:B------:R-:W-:-:S03]  /*caed0*/  IMAD.X R19, R12, 0x1, R5, P0 ;  /* 0x000000010c137824 */ /* 0x000fc600000e0605 */
[----:B------:R0:W-:Y:S01]  /*caee0*/  STL.64 [R1+0x1b0], R20 ;  /* 0x0001b01401007387 */ /* 0x0001e20000100a00 */
[----:B------:R-:W-:-:S03]  /*caef0*/  IMAD.X R17, R12, 0x1, R7, P3 ;  /* 0x000000010c117824 */ /* 0x000fc600018e0607 */
[----:B------:R1:W-:Y:S01]  /*caf00*/  STL.64 [R1+0x1a8], R18 ;  /* 0x0001a81201007387 */ /* 0x0003e20000100a00 */
[----:B------:R-:W-:Y:S02]  /*caf10*/  IMAD.MOV.U32 R23, RZ, RZ, R24 ;  /* 0x000000ffff177224 */ /* 0x000fe400078e0018 */
[----:B------:R-:W-:Y:S01]  /*caf20*/  IMAD.MOV.U32 R24, RZ, RZ, R33 ;  /* 0x000000ffff187224 */ /* 0x000fe200078e0021 */
[----:B------:R3:W-:Y:S04]  /*caf30*/  STL.64 [R1+0x1a0], R16 ;  /* 0x0001a01001007387 */ /* 0x0007e80000100a00 */
[----:B------:R-:W2:Y:S01]  /*caf40*/  LDL.LU R33, [R1+0xe98] ;  /* 0x000e980001217983 */ /* 0x000ea20000300800 */
[----:B------:R-:W-:Y:S01]  /*caf50*/  VIADD R10, R9, UR10 ;  /* 0x0000000a090a7c36 */ /* 0x000fe20008000000 */
[----:B------:R-:W2:Y:S03]  /*caf60*/  LDCU.64 UR10, c[0x0][0x398] ;  /* 0x00007300ff0a77ac */ /* 0x000ea60008000a00 */
[----:B------:R-:W-:Y:S01]  /*caf70*/  VIADD R11, R10, UR7 ;  /* 0x000000070a0b7c36 */ /* 0x000fe20008000000 */
[----:B------:R-:W-:-:S02]  /*caf80*/  SHF.R.S32.HI R14, RZ, 0x1f, R10 ;  /* 0x0000001fff0e7819 */ /* 0x000fc4000001140a */
[C---:B0-----:R-:W-:Y:S01]  /*caf90*/  IADD3 R20, P1, PT, R10.reuse, R4, RZ ;  /* 0x000000040a147210 */ /* 0x041fe20007f3e0ff */
[C---:B------:R-:W-:Y:S01]  /*cafa0*/  VIADD R13, R11.reuse, UR8 ;  /* 0x000000080b0d7c36 */ /* 0x040fe20008000000 */
[----:B-1----:R-:W-:Y:S01]  /*cafb0*/  IADD3 R18, P3, PT, R10, R6, RZ ;  /* 0x000000060a127210 */ /* 0x002fe20007f7e0ff */
[----:B------:R-:W0:Y:S01]  /*cafc0*/  LDCU.64 UR8, c[0x0][0x398] ;  /* 0x00007300ff0877ac */ /* 0x000e220008000a00 */
[----:B------:R-:W-:Y:S02]  /*cafd0*/  SHF.R.S32.HI R12, RZ, 0x1f, R11 ;  /* 0x0000001fff0c7819 */ /* 0x000fe4000001140b */
[----:B---3--:R-:W-:Y:S01]  /*cafe0*/  IADD3 R16, P0, PT, R11, R4, RZ ;  /* 0x000000040b107210 */ /* 0x008fe20007f1e0ff */
[----:B------:R-:W-:Y:S02]  /*caff0*/  VIADD R8, R13, UR4 ;  /* 0x000000040d087c36 */ /* 0x000fe40008000000 */
[C---:B------:R-:W-:Y:S02]  /*cb000*/  IMAD.X R21, R14.reuse, 0x1, R5, P1 ;  /* 0x000000010e157824 */ /* 0x040fe400008e0605 */
[----:B------:R-:W-:-:S02]  /*cb010*/  IMAD.X R19, R14, 0x1, R7, P3 ;  /* 0x000000010e137824 */ /* 0x000fc400018e0607 */
[----:B------:R-:W-:Y:S02]  /*cb020*/  IMAD.X R17, R12, 0x1, R5, P0 ;  /* 0x000000010c117824 */ /* 0x000fe400000e0605 */
[----:B------:R-:W-:Y:S01]  /*cb030*/  VIADD R9, R8, UR5 ;  /* 0x0000000508097c36 */ /* 0x000fe20008000000 */
[----:B------:R-:W-:Y:S01]  /*cb040*/  STL.64 [R1+0x198], R20 ;  /* 0x0001981401007387 */ /* 0x000fe20000100a00 */
[----:B------:R-:W1:Y:S03]  /*cb050*/  LDCU.64 UR4, c[0x0][0x398] ;  /* 0x00007300ff0477ac */ /* 0x000e660008000a00 */
[----:B------:R3:W-:Y:S01]  /*cb060*/  STL.64 [R1+0x190], R18 ;  /* 0x0001901201007387 */ /* 0x0007e20000100a00 */
[----:B------:R-:W-:-:S03]  /*cb070*/  SHF.R.S32.HI R10, RZ, 0x1f, R9 ;  /* 0x0000001fff0a7819 */ /* 0x000fc60000011409 */
[----:B------:R0:W-:Y:S01]  /*cb080*/  STL.64 [R1+0x188], R16 ;  /* 0x0001881001007387 */ /* 0x0001e20000100a00 */
[-C--:B------:R-:W-:Y:S02]  /*cb090*/  IADD3 R14, P3, PT, R9, R6.reuse, RZ ;  /* 0x00000006090e7210 */ /* 0x080fe40007f7e0ff */
[----:B---3--:R-:W-:Y:S02]  /*cb0a0*/  IADD3 R18, P1, PT, R11, R6, RZ ;  /* 0x000000060b127210 */ /* 0x008fe40007f3e0ff */
[----:B0-----:R-:W-:-:S03]  /*cb0b0*/  IADD3 R16, P0, PT, R9, R4, RZ ;  /* 0x0000000409107210 */ /* 0x001fc60007f1e0ff */
[----:B------:R-:W-:Y:S02]  /*cb0c0*/  IMAD.X R19, R12, 0x1, R7, P1 ;  /* 0x000000010c137824 */ /* 0x000fe400008e0607 */
[----:B------:R-:W-:-:S03]  /*cb0d0*/  IMAD.X R17, R10, 0x1, R5, P0 ;  /* 0x000000010a117824 */ /* 0x000fc600000e0605 */
[----:B------:R-:W-:Y:S01]  /*cb0e0*/  STL.64 [R1+0x180], R18 ;  /* 0x0001801201007387 */ /* 0x000fe20000100a00 */
[----:B------:R-:W-:Y:S01]  /*cb0f0*/  SHF.R.S32.HI R9, RZ, 0x1f, R13 ;  /* 0x0000001fff097819 */ /* 0x000fe2000001140d */
[----:B------:R-:W-:Y:S02]  /*cb100*/  IMAD.X R15, R10, 0x1, R7, P3 ;  /* 0x000000010a0f7824 */ /* 0x000fe400018e0607 */
[----:B------:R0:W-:Y:S01]  /*cb110*/  STL.64 [R1+0x178], R16 ;  /* 0x0001781001007387 */ /* 0x0001e20000100a00 */
[----:B------:R-:W-:-:S03]  /*cb120*/  IADD3 R12, P3, PT, R13, R6, RZ ;  /* 0x000000060d0c7210 */ /* 0x000fc60007f7e0ff */
[----:B------:R3:W-:Y:S01]  /*cb130*/  STL.64 [R1+0x168], R14 ;  /* 0x0001680e01007387 */ /* 0x0007e20000100a00 */
[-C--:B0-----:R-:W-:Y:S02]  /*cb140*/  IADD3 R16, P1, PT, R13, R4.reuse, RZ ;  /* 0x000000040d107210 */ /* 0x081fe40007f3e0ff */
[----:B---3--:R-:W-:-:S03]  /*cb150*/  IADD3 R14, P0, PT, R8, R4, RZ ;  /* 0x00000004080e7210 */ /* 0x008fc60007f1e0ff */
[C---:B------:R-:W-:Y:S01]  /*cb160*/  IMAD.X R17, R9.reuse, 0x1, R5, P1 ;  /* 0x0000000109117824 */ /* 0x040fe200008e0605 */
[----:B------:R-:W-:Y:S02]  /*cb170*/  IADD3 R10, P1, PT, R8, R6, RZ ;  /* 0x00000006080a7210 */ /* 0x000fe40007f3e0ff */
[----:B------:R-:W-:Y:S01]  /*cb180*/  SHF.R.S32.HI R8, RZ, 0x1f, R8 ;  /* 0x0000001fff087819 */ /* 0x000fe20000011408 */
[----:B------:R-:W-:Y:S01]  /*cb190*/  IMAD.X R13, R9, 0x1, R7, P3 ;  /* 0x00000001090d7824 */ /* 0x000fe200018e0607 */
[----:B------:R0:W-:Y:S01]  /*cb1a0*/  STL.64 [R1+0x170], R16 ;  /* 0x0001701001007387 */ /* 0x0001e20000100a00 */
[----:B------:R-:W-:Y:S02]  /*cb1b0*/  IMAD.MOV.U32 R21, RZ, RZ, R24 ;  /* 0x000000ffff157224 */ /* 0x000fe400078e0018 */
[C---:B------:R-:W-:Y:S02]  /*cb1c0*/  IMAD.X R15, R8.reuse, 0x1, R5, P0 ;  /* 0x00000001080f7824 */ /* 0x040fe400000e0605 */
[----:B------:R-:W-:Y:S01]  /*cb1d0*/  IMAD.X R11, R8, 0x1, R7, P1 ;  /* 0x00000001080b7824 */ /* 0x000fe200008e0607 */
[----:B------:R-:W-:Y:S01]  /*cb1e0*/  STL.64 [R1+0x160], R12 ;  /* 0x0001600c01007387 */ /* 0x000fe20000100a00 */
[----:B------:R-:W-:-:S02]  /*cb1f0*/  IMAD.MOV.U32 R24, RZ, RZ, R47 ;  /* 0x000000ffff187224 */ /* 0x000fc400078e002f */
[----:B------:R-:W-:Y:S01]  /*cb200*/  IMAD.MOV.U32 R47, RZ, RZ, R44 ;  /* 0x000000ffff2f7224 */ /* 0x000fe200078e002c */
[----:B------:R-:W-:Y:S01]  /*cb210*/  STL.64 [R1+0x158], R14 ;  /* 0x0001580e01007387 */ /* 0x000fe20000100a00 */
[----:B------:R-:W-:Y:S02]  /*cb220*/  IMAD.MOV.U32 R44, RZ, RZ, R45 ;  /* 0x000000ffff2c7224 */ /* 0x000fe400078e002d */
[----:B------:R-:W-:Y:S01]  /*cb230*/  IMAD.MOV.U32 R45, RZ, RZ, R35 ;  /* 0x000000ffff2d7224 */ /* 0x000fe200078e0023 */
[----:B------:R-:W-:Y:S04]  /*cb240*/  STL.64 [R1+0x150], R10 ;  /* 0x0001500a01007387 */ /* 0x000fe80000100a00 */
[----:B------:R-:W3:Y:S01]  /*cb250*/  LDL.LU R35, [R1+0xec4] ;  /* 0x000ec40001237983 */ /* 0x000ee20000300800 */
[----:B--2---:R-:W-:-:S02]  /*cb260*/  IMAD.MOV.U32 R18, RZ, RZ, R33 ;  /* 0x000000ffff127224 */ /* 0x004fc400078e0021 */
[----:B------:R-:W-:Y:S02]  /*cb270*/  IMAD.MOV.U32 R33, RZ, RZ, R60 ;  /* 0x000000ffff217224 */ /* 0x000fe400078e003c */
[----:B------:R-:W2:Y:S01]  /*cb280*/  LDL.LU R60, [R1+0xec0] ;  /* 0x000ec000013c7983 */ /* 0x000ea20000300800 */
[----:B------:R-:W-:Y:S02]  /*cb290*/  F2FP.SATFINITE.E5M2.F32.PACK_AB_MERGE_C R32, R32, R21, RZ ;  /* 0x000000152020723e */ /* 0x000fe400048060ff */
[----:B------:R-:W-:Y:S01]  /*cb2a0*/  ISETP.LT.AND P3, PT, R3, UR28, !P2 ;  /* 0x0000001c03007c0c */ /* 0x000fe2000d761270 */
[----:B------:R-:W-:Y:S01]  /*cb2b0*/  VIADD R5, R59, 0x55 ;  /* 0x000000553b057836 */ /* 0x000fe20000000000 */
[----:B------:R-:W-:Y:S01]  /*cb2c0*/  ISETP.LT.AND P2, PT, R23, UR58, !P2 ;  /* 0x0000003a17007c0c */ /* 0x000fe2000d741270 */
[----:B------:R-:W-:Y:S01]  /*cb2d0*/  VIADD R4, R59, 0x54 ;  /* 0x000000543b047836 */ /* 0x000fe20000000000 */
[----:B------:R-:W-:Y:S01]  /*cb2e0*/  ISETP.GE.AND P0, PT, R25, UR6, PT ;  /* 0x0000000619007c0c */ /* 0x000fe2000bf06270 */
[----:B------:R-:W0:Y:S03]  /*cb2f0*/  LDCU.64 UR6, c[0x0][0x398] ;  /* 0x00007300ff0677ac */ /* 0x000e260008000a00 */
[----:B------:R-:W-:Y:S01]  /*cb300*/  ISETP.LT.AND P1, PT, R3, UR60, !P0 ;  /* 0x0000003c03007c0c */ /* 0x000fe2000c721270 */
[----:B------:R-:W0:Y:S04]  /*cb310*/  LDCU UR28, c[0x0][0x39c] ;  /* 0x00007380ff1c77ac */ /* 0x000e280008000800 */
[----:B------:R-:W-:Y:S01]  /*cb320*/  @P3 LOP3.LUT R50, R50, 0x400, RZ, 0xfc, !PT ;  /* 0x0000040032323812 */ /* 0x000fe200078efcff */
[----:B--2---:R-:W-:Y:S01]  /*cb330*/  IMAD.MOV.U32 R22, RZ, RZ, R60 ;  /* 0x000000ffff167224 */ /* 0x004fe200078e003c */
[----:B------:R-:W-:Y:S01]  /*cb340*/  LOP3.LUT R48, R48, 0x7fffffff, RZ, 0xc0, !PT ;  /* 0x7fffffff30307812 */ /* 0x000fe200078ec0ff */
[----:B------:R-:W-:Y:S01]  /*cb350*/  IMAD.MOV.U32 R60, RZ, RZ, R42 ;  /* 0x000000ffff3c7224 */ /* 0x000fe200078e002a */
[----:B------:R-:W-:Y:S01]  /*cb360*/  UMOV UR58, UR45 ;  /* 0x0000002d003a7c82 */ /* 0x000fe20008000000 */
[----:B------:R-:W-:Y:S01]  /*cb370*/  IMAD.MOV.U32 R42, RZ, RZ, R37 ;  /* 0x000000ffff2a7224 */ /* 0x000fe200078e0025 */
[----:B------:R-:W-:Y:S01]  /*cb380*/  LOP3.LUT R50, R50, 0xfffffdff, RZ, 0xc0, !PT ;  /* 0xfffffdff32327812 */ /* 0x000fe200078ec0ff */
[----:B------:R-:W-:Y:S01]  /*cb390*/  IMAD.MOV.U32 R37, RZ, RZ, R30 ;  /* 0x000000ffff257224 */ /* 0x000fe200078e001e */
[----:B------:R-:W-:Y:S01]  /*cb3a0*/  ISETP.LT.AND P0, PT, R23, UR62, !P0 ;  /* 0x0000003e17007c0c */ /* 0x000fe2000c701270 */
[----:B------:R-:W2:Y:S01]  /*cb3b0*/  LDL.LU R30, [R1+0xecc] ;  /* 0x000ecc00011e7983 */ /* 0x000ea20000300800 */
[----:B------:R-:W-:Y:S01]  /*cb3c0*/  @P2 LOP3.LUT R50, R50, 0x200, RZ, 0xfc, !PT ;  /* 0x0000020032322812 */ /* 0x000fe200078efcff */
[----:B------:R-:W1:Y:S02]  /*cb3d0*/  LDCU UR60, c[0x0][0x39c] ;  /* 0x00007380ff3c77ac */ /* 0x000e640008000800 */
[----:B------:R-:W2:Y:S01]  /*cb3e0*/  LDL.LU R21, [R1+0xec8] ;  /* 0x000ec80001157983 */ /* 0x000ea20000300800 */
[----:B------:R-:W-:-:S02]  /*cb3f0*/  LOP3.LUT R50, R50, 0xfffffeff, RZ, 0xc0, !PT ;  /* 0xfffffeff32327812 */ /* 0x000fc400078ec0ff */
[----:B---3--:R-:W-:Y:S01]  /*cb400*/  F2FP.SATFINITE.E5M2.F32.PACK_AB_MERGE_C R35, R35, R22, RZ ;  /* 0x000000162323723e */ /* 0x008fe200048060ff */
[----:B0-----:R-:W-:Y:S01]  /*cb410*/  IMAD.MOV.U32 R17, RZ, RZ, R60 ;  /* 0x000000ffff117224 */ /* 0x001fe200078e003c */
[----:B------:R-:W-:Y:S01]  /*cb420*/  @P1 LOP3.LUT R50, R50, 0x100, RZ, 0xfc, !PT ;  /* 0x0000010032321812 */ /* 0x000fe200078efcff */
[----:B------:R-:W0:Y:S03]  /*cb430*/  LDCU.64 UR44, c[0x0][0x398] ;  /* 0x00007300ff2c77ac */ /* 0x000e260008000a00 */
[----:B------:R-:W-:Y:S01]  /*cb440*/  LOP3.LUT R50, R50, 0xffffff7f, RZ, 0xc0, !PT ;  /* 0xffffff7f32327812 */ /* 0x000fe200078ec0ff */
[----:B------:R-:W3:Y:S03]  /*cb450*/  LDCU UR62, c[0x0][0x39c] ;  /* 0x00007380ff3e77ac */ /* 0x000ee60008000800 */
[----:B------:R-:W-:-:S02]  /*cb460*/  @P0 LOP3.LUT R50, R50, 0x80, RZ, 0xfc, !PT ;  /* 0x0000008032320812 */ /* 0x000fc400078efcff */
[----:B------:R-:W-:Y:S02]  /*cb470*/  ISETP.GE.AND P0, PT, R5, UR12, PT ;  /* 0x0000000c05007c0c */ /* 0x000fe4000bf06270 */
[----:B------:R-:W-:Y:S01]  /*cb480*/  LOP3.LUT R50, R50, 0xffffffbf, RZ, 0xc0, !PT ;  /* 0xffffffbf32327812 */ /* 0x000fe200078ec0ff */
[----:B------:R-:W-:Y:S01]  /*cb490*/  VIADD R5, R59, 0x53 ;  /* 0x000000533b057836 */ /* 0x000fe20000000000 */
[----:B------:R-:W-:Y:S01]  /*cb4a0*/  ISETP.LT.AND P2, PT, R3, UR64, !P0 ;  /* 0x0000004003007c0c */ /* 0x000fe2000c741270 */
[----:B------:R-:W-:Y:S01]  /*cb4b0*/  IMAD.MOV.U32 R60, RZ, RZ, R57 ;  /* 0x000000ffff3c7224 */ /* 0x000fe200078e0039 */
[----:B------:R-:W-:Y:S01]  /*cb4c0*/  ISETP.LT.AND P1, PT, R23, UR66, !P0 ;  /* 0x0000004217007c0c */ /* 0x000fe2000c721270 */
[----:B------:R-:W0:Y:S01]  /*cb4d0*/  LDCU.64 UR12, c[0x0][0x398] ;  /* 0x00007300ff0c77ac */ /* 0x000e220008000a00 */
[----:B------:R-:W-:Y:S01]  /*cb4e0*/  ISETP.GE.AND P0, PT, R4, UR14, PT ;  /* 0x0000000e04007c0c */ /* 0x000fe2000bf06270 */
[----:B--2---:R-:W-:-:S08]  /*cb4f0*/  IMAD.MOV.U32 R22, RZ, RZ, R21 ;  /* 0x000000ffff167224 */ /* 0x004fd000078e0015 */
[----:B------:R-:W-:Y:S01]  /*cb500*/  @P2 LOP3.LUT R50, R50, 0x40, RZ, 0xfc, !PT ;  /* 0x0000004032322812 */ /* 0x000fe200078efcff */
[----:B------:R-:W-:Y:S01]  /*cb510*/  VIADD R4, R59, 0x52 ;  /* 0x000000523b047836 */ /* 0x000fe20000000000 */
[----:B------:R-:W2:Y:S02]  /*cb520*/  LDCU.64 UR14, c[0x0][0x398] ;  /* 0x00007300ff0e77ac */ /* 0x000ea40008000a00 */
[----:B------:R-:W-:Y:S02]  /*cb530*/  LOP3.LUT R50, R50, 0xffffffdf, RZ, 0xc0, !PT ;  /* 0xffffffdf32327812 */ /* 0x000fe400078ec0ff */
[----:B------:R-:W-:Y:S01]  /*cb540*/  F2FP.SATFINITE.E5M2.F32.PACK_AB_MERGE_C R55, R55, R31, RZ ;  /* 0x0000001f3737723e */ /* 0x000fe200048060ff */
[----:B------:R-:W0:Y:S01]  /*cb550*/  LDCU UR64, c[0x0][0x39c] ;  /* 0x00007380ff4077ac */ /* 0x000e220008000800 */
[----:B------:R-:W-:Y:S02]  /*cb560*/  @P1 LOP3.LUT R50, R50, 0x20, RZ, 0xfc, !PT ;  /* 0x0000002032321812 */ /* 0x000fe400078efcff */
[----:B------:R-:W-:Y:S01]  /*cb570*/  ISETP.LT.AND P1, PT, R3, UR68, !P0 ;  /* 0x0000004403007c0c */ /* 0x000fe2000c721270 */
[----:B------:R-:W-:Y:S01]  /*cb580*/  IMAD.MOV.U32 R21, RZ, RZ, R24 ;  /* 0x000000ffff157224 */ /* 0x000fe200078e0018 */
[----:B------:R-:W-:Y:S01]  /*cb590*/  ISETP.LT.AND P0, PT, R23, UR70, !P0 ;  /* 0x0000004617007c0c */ /* 0x000fe2000c701270 */
[----:B------:R-:W2:Y:S01]  /*cb5a0*/  LDL.LU R24, [R1+0xe78] ;  /* 0x000e780001187983 */ /* 0x000ea20000300800 */
[----:B------:R-:W-:Y:S01]  /*cb5b0*/  LOP3.LUT R50, R50, 0xffffffef, RZ, 0xc0, !PT ;  /* 0xffffffef32327812 */ /* 0x000fe200078ec0ff */
[----:B------:R-:W-:Y:S01]  /*cb5c0*/  IMAD.MOV.U32 R20, RZ, RZ, R21 ;  /* 0x000000ffff147224 */ /* 0x000fe200078e0015 */
[----:B------:R-:W-:Y:S01]  /*cb5d0*/  F2FP.SATFINITE.E5M2.F32.PACK_AB_MERGE_C R30, R30, R22, RZ ;  /* 0x000000161e1e723e */ /* 0x000fe200048060ff */
[----:B------:R-:W0:Y:S01]  /*cb5e0*/  LDCU UR66, c[0x0][0x39c] ;  /* 0x00007380ff4277ac */ /* 0x000e220008000800 */
[----:B------:R-:W-:-:S02]  /*cb5f0*/  F2FP.SATFINITE.E5M2.F32.PACK_AB_MERGE_C R56, R56, R29, RZ ;  /* 0x0000001d3838723e */ /* 0x000fc400048060ff */
[----:B------:R-:W-:Y:S01]  /*cb600*/  F2FP.SATFINITE.E5M2.F32.PACK_AB_MERGE_C R45, R45, R33, RZ ;  /* 0x000000212d2d723e */ /* 0x000fe200048060ff */
[----:B------:R-:W0:Y:S02]  /*cb610*/  LDCU UR68, c[0x0][0x39c] ;  /* 0x00007380ff4477ac */ /* 0x000e240008000800 */
[----:B------:R-:W-:Y:S02]  /*cb620*/  @P1 LOP3.LUT R50, R50, 0x10, RZ, 0xfc, !PT ;  /* 0x0000001032321812 */ /* 0x000fe400078efcff */
[----:B------:R-:W-:Y:S01]  /*cb630*/  F2FP.SATFINITE.E5M2.F32.PACK_AB_MERGE_C R44, R44, R47, RZ ;  /* 0x0000002f2c2c723e */ /* 0x000fe200048060ff */
[----:B------:R-:W0:Y:S01]  /*cb640*/  LDCU UR70, c[0x0][0x39c] ;  /* 0x00007380ff4677ac */ /* 0x000e220008000800 */
[----:B------:R-:W-:-:S04]  /*cb650*/  LOP3.LUT R50, R50, 0xfffffff7, RZ, 0xc0, !PT ;  /* 0xfffffff732327812 */ /* 0x000fc800078ec0ff */
[----:B------:R-:W-:Y:S02]  /*cb660*/  @P0 LOP3.LUT R50, R50, 0x8, RZ, 0xfc, !PT ;  /* 0x0000000832320812 */ /* 0x000fe400078efcff */
[----:B------:R-:W-:Y:S02]  /*cb670*/  ISETP.GE.AND P0, PT, R5, UR18, PT ;  /* 0x0000001205007c0c */ /* 0x000fe4000bf06270 */
[----:B------:R-:W-:Y:S01]  /*cb680*/  LOP3.LUT R50, R50, 0xfffffffb, RZ, 0xc0, !PT ;  /* 0xfffffffb32327812 */ /* 0x000fe200078ec0ff */
[----:B------:R-:W-:Y:S01]  /*cb690*/  IMAD.MOV.U32 R21, RZ, RZ, R38 ;  /* 0x000000ffff157224 */ /* 0x000fe200078e0026 */
[----:B------:R-:W-:Y:S01]  /*cb6a0*/  ISETP.LT.AND P2, PT, R3, UR72, !P0 ;  /* 0x0000004803007c0c */ /* 0x000fe2000c741270 */
[----:B------:R-:W-:Y:S01]  /*cb6b0*/  VIADD R5, R59, 0x51 ;  /* 0x000000513b057836 */ /* 0x000fe20000000000 */
[----:B------:R-:W-:Y:S01]  /*cb6c0*/  ISETP.LT.AND P1, PT, R23, UR74, !P0 ;  /* 0x0000004a17007c0c */ /* 0x000fe2000c721270 */
[----:B------:R-:W-:Y:S01]  /*cb6d0*/  IMAD.MOV.U32 R38, RZ, RZ, R0 ;  /* 0x000000ffff267224 */ /* 0x000fe200078e0000 */
[----:B------:R-:W-:Y:S01]  /*cb6e0*/  ISETP.GE.AND P0, PT, R4, UR20, PT ;  /* 0x0000001404007c0c */ /* 0x000fe2000bf06270 */
[----:B------:R-:W0:Y:S01]  /*cb6f0*/  LDCU.64 UR18, c[0x0][0x398] ;  /* 0x00007300ff1277ac */ /* 0x000e220008000a00 */
[----:B------:R-:W-:-:S02]  /*cb700*/  F2FP.SATFINITE.E5M2.F32.PACK_AB_MERGE_C R54, R54, R60, RZ ;  /* 0x0000003c3636723e */ /* 0x000fc400048060ff */
[----:B------:R-:W-:Y:S01]  /*cb710*/  F2FP.SATFINITE.E5M2.F32.PACK_AB_MERGE_C R40, R40, R20, RZ ;  /* 0x000000142828723e */ /* 0x000fe200048060ff */
[----:B------:R-:W0:Y:S04]  /*cb720*/  LDCU UR72, c[0x0][0x39c] ;  /* 0x00007380ff4877ac */ /* 0x000e280008000800 */
[----:B------:R-:W-:Y:S01]  /*cb730*/  @P2 LOP3.LUT R50, R50, 0x4, RZ, 0xfc, !PT ;  /* 0x0000000432322812 */ /* 0x000fe200078efcff */
[----:B------:R-:W-:Y:S01]  /*cb740*/  VIADD R4, R59, 0x50 ;  /* 0x000000503b047836 */ /* 0x000fe20000000000 */
[----:B------:R-:W0:Y:S02]  /*cb750*/  LDCU.64 UR20, c[0x0][0x398] ;  /* 0x00007300ff1477ac */ /* 0x000e240008000a00 */
[----:B------:R-:W-:Y:S02]  /*cb760*/  LOP3.LUT R50, R50, 0xfffffffd, RZ, 0xc0, !PT ;  /* 0xfffffffd32327812 */ /* 0x000fe400078ec0ff */
[----:B------:R-:W-:Y:S01]  /*cb770*/  F2FP.SATFINITE.E5M2.F32.PACK_AB_MERGE_C R39, R39, R17, RZ ;  /* 0x000000112727723e */ /* 0x000fe200048060ff */
[----:B------:R-:W0:Y:S01]  /*cb780*/  LDCU UR74, c[0x0][0x39c] ;  /* 0x00007380ff4a77ac */ /* 0x000e220008000800 */
[----:B------:R-:W-:-:S02]  /*cb790*/  @P1 LOP3.LUT R50, R50, 0x2, RZ, 0xfc, !PT ;  /* 0x0000000232321812 */ /* 0x000fc400078efcff */
[----:B------:R-:W-:Y:S01]  /*cb7a0*/  ISETP.LT.AND P1, PT, R3, UR76, !P0 ;  /* 0x0000004c03007c0c */ /* 0x000fe2000c721270 */
[----:B------:R-:W0:Y:S01]  /*cb7b0*/  LDCU UR76, c[0x0][0x39c] ;  /* 0x00007380ff4c77ac */ /* 0x000e220008000800 */
[----:B------:R-:W-:Y:S02]  /*cb7c0*/  LOP3.LUT R50, R50, 0xfffffffe, RZ, 0xc0, !PT ;  /* 0xfffffffe32327812 */ /* 0x000fe400078ec0ff */
[----:B-1----:R-:W-:Y:S01]  /*cb7d0*/  ISETP.LT.AND P0, PT, R23, UR4, !P0 ;  /* 0x0000000417007c0c */ /* 0x002fe2000c701270 */
[----:B------:R-:W-:Y:S02]  /*cb7e0*/  IMAD.MOV.U32 R23, RZ, RZ, R18 ;  /* 0x000000ffff177224 */ /* 0x000fe400078e0012 */
[----:B------:R-:W-:Y:S02]  /*cb7f0*/  IMAD.MOV.U32 R18, RZ, RZ, R41 ;  /* 0x000000ffff127224 */ /* 0x000fe400078e0029 */
[----:B------:R-:W2:Y:S04]  /*cb800*/  LDL.LU R41, [R1+0xe7c] ;  /* 0x000e7c0001297983 */ /* 0x000ea80000300800 */
[----:B------:R-:W-:-:S05]  /*cb810*/  @P1 LOP3.LUT R50, R50, 0x1, RZ, 0xfc, !PT ;  /* 0x0000000132321812 */ /* 0x000fca00078efcff */
[----:B------:R1:W-:Y:S04]  /*cb820*/  STL [R1+0x434c], R50 ;  /* 0x00434c3201007387 */ /* 0x0003e80000100800 */
[----:B-1----:R-:W2:Y:S04]  /*cb830*/  LDL R50, [R1+0xf74] ;  /* 0x000f740001327983 */ /* 0x002ea80000100800 */
[----:B------:R-:W3:Y:S04]  /*cb840*/  LDL.LU R0, [R1+0xe58] ;  /* 0x000e580001007983 */ /* 0x000ee80000300800 */
[----:B------:R-:W3:Y:S01]  /*cb850*/  LDL.LU R57, [R1+0xe5c] ;  /* 0x000e5c0001397983 */ /* 0x000ee20000300800 */
[----:B------:R-:W-:-:S02]  /*cb860*/  @P0 LOP3.LUT R48, R48, 0x80000000, RZ, 0xfc, !PT ;  /* 0x8000000030300812 */ /* 0x000fc400078efcff */
[----:B------:R-:W-:Y:S01]  /*cb870*/  ISETP.GE.AND P0, PT, R5, UR24, PT ;  /* 0x0000001805007c0c */ /* 0x000fe2000bf06270 */
[----:B------:R-:W1:Y:S01]  /*cb880*/  S2UR UR4, SR_CgaCtaId ;  /* 0x00000000000479c3 */ /* 0x000e620000008800 */
[----:B------:R-:W-:Y:S01]  /*cb890*/  LOP3.LUT R48, R48, 0xbfffffff, RZ, 0xc0, !PT ;  /* 0xbfffffff30307812 */ /* 0x000fe200078ec0ff */
[----:B------:R-:W-:Y:S01]  /*cb8a0*/  VIADD R5, R59, 0x4f ;  /* 0x0000004f3b057836 */ /* 0x000fe20000000000 */
[----:B------:R-:W-:Y:S01]  /*cb8b0*/  ISETP.LT.AND P2, PT, R3, UR6, !P0 ;  /* 0x0000000603007c0c */ /* 0x000fe2000c741270 */
[----:B------:R-:W0:Y:S01]  /*cb8c0*/  LDCU.64 UR24, c[0x0][0x398] ;  /* 0x00007300ff1877ac */ /* 0x000e220008000a00 */
[----:B------:R-:W-:Y:S01]  /*cb8d0*/  IMAD.MOV.U32 R22, RZ, RZ, R23 ;  /* 0x000000ffff167224 */ /* 0x000fe200078e0017 */
[----:B------:R-:W3:Y:S01]  /*cb8e0*/  LDL.LU R19, [R1+0xea8] ;  /* 0x000ea80001137983 */ /* 0x000ee20000300800 */
[----:B------:R-:W0:Y:S09]  /*cb8f0*/  LDCU UR6, c[0x0][0x39c] ;  /* 0x00007380ff0677ac */ /* 0x000e320008000800 */
[----:B------:R-:W-:-:S04]  /*cb900*/  @P2 LOP3.LUT R48, R48, 0x40000000, RZ, 0xfc, !PT ;  /* 0x4000000030302812 */ /* 0x000fc800078efcff */
[----:B------:R-:W-:Y:S01]  /*cb910*/  LOP3.LUT R48, R48, 0xdfffffff, RZ, 0xc0, !PT ;  /* 0xdfffffff30307812 */ /* 0x000fe200078ec0ff */
[----:B-1----:R-:W-:Y:S01]  /*cb920*/  ULEA UR4, UR4, UR54, 0x18 ;  /* 0x0000003604047291 */ /* 0x002fe2000f8ec0ff */
[----:B------:R-:W-:Y:S02]  /*cb930*/  IMAD.MOV.U32 R23, RZ, RZ, R42 ;  /* 0x000000ffff177224 */ /* 0x000fe400078e002a */
[----:B------:R-:W-:Y:S02]  /*cb940*/  IMAD.MOV.U32 R42, RZ, RZ, R37 ;  /* 0x000000ffff2a7224 */ /* 0x000fe400078e0025 */
[----:B------:R-:W3:Y:S01]  /*cb950*/  LDL.LU R37, [R1+0xeac] ;  /* 0x000eac0001257983 */ /* 0x000ee20000300800 */
[----:B--2---:R-:W-:Y:S01]  /*cb960*/  ISETP.LT.AND P1, PT, R50, UR8, !P0 ;  /* 0x0000000832007c0c */ /* 0x004fe2000c721270 */
[----:B------:R-:W1:Y:S01]  /*cb970*/  LDCU UR8, c[0x0][0x398] ;  /* 0x00007300ff0877ac */ /* 0x000e620008000800 */
[----:B------:R-:W-:-:S11]  /*cb980*/  ISETP.GE.AND P0, PT, R4, UR28, PT ;  /* 0x0000001c04007c0c */ /* 0x000fd6000bf06270 */
[----:B------:R-:W-:Y:S01]  /*cb990*/  @P1 LOP3.LUT R48, R48, 0x20000000, RZ, 0xfc, !PT ;  /* 0x2000000030301812 */ /* 0x000fe200078efcff */
[----:B------:R-:W-:Y:S01]  /*cb9a0*/  VIADD R4, R59, 0x4e ;  /* 0x0000004e3b047836 */ /* 0x000fe20000000000 */
[----:B------:R-:W-:Y:S01]  /*cb9b0*/  ISETP.LT.AND P1, PT, R3, UR10, !P0 ;  /* 0x0000000a03007c0c */ /* 0x000fe2000c721270 */
[----:B------:R-:W2:Y:S01]  /*cb9c0*/  LDCU.64 UR28, c[0x0][0x398] ;  /* 0x00007300ff1c77ac */ /* 0x000ea20008000a00 */
[----:B0-----:R-:W-:Y:S02]  /*cb9d0*/  ISETP.LT.AND P0, PT, R50, UR12, !P0 ;  /* 0x0000000c32007c0c */ /* 0x001fe4000c701270 */
[----:B------:R-:W-:Y:S01]  /*cb9e0*/  LOP3.LUT R48, R48, 0xefffffff, RZ, 0xc0, !PT ;  /* 0xefffffff30307812 */ /* 0x000fe200078ec0ff */
[----:B------:R-:W0:Y:S08]  /*cb9f0*/  LDCU UR10, c[0x0][0x39c] ;  /* 0x00007380ff0a77ac */ /* 0x000e300008000800 */
[----:B------:R-:W-:-:S04]  /*cba00*/  @P1 LOP3.LUT R48, R48, 0x10000000, RZ, 0xfc, !PT ;  /* 0x1000000030301812 */ /* 0x000fc800078efcff */
[----:B------:R-:W-:-:S04]  /*cba10*/  LOP3.LUT R48, R48, 0xf7ffffff, RZ, 0xc0, !PT ;  /* 0xf7ffffff30307812 */ /* 0x000fc800078ec0ff */
[----:B------:R-:W-:Y:S02]  /*cba20*/  @P0 LOP3.LUT R48, R48, 0x8000000, RZ, 0xfc, !PT ;  /* 0x0800000030300812 */ /* 0x000fe400078efcff */
[----:B------:R-:W-:Y:S02]  /*cba30*/  ISETP.GE.AND P0, PT, R5, UR30, PT ;  /* 0x0000001e05007c0c */ /* 0x000fe4000bf06270 */
[----:B------:R-:W-:Y:S01]  /*cba40*/  LOP3.LUT R48, R48, 0xfbffffff, RZ, 0xc0, !PT ;  /* 0xfbffffff30307812 */ /* 0x000fe200078ec0ff */
[----:B------:R-:W-:Y:S01]  /*cba50*/  VIADD R5, R59, 0x4d ;  /* 0x0000004d3b057836 */ /* 0x000fe20000000000 */
[----:B------:R-:W-:Y:S01]  /*cba60*/  ISETP.LT.AND P2, PT, R3, UR14, !P0 ;  /* 0x0000000e03007c0c */ /* 0x000fe2000c741270 */
[----:B------:R-:W0:Y:S01]  /*cba70*/  LDCU.64 UR30, c[0x0][0x398] ;  /* 0x00007300ff1e77ac */ /* 0x000e220008000a00 */
[----:B------:R-:W-:Y:S02]  /*cba80*/  ISETP.LT.AND P1, PT, R50, UR16, !P0 ;  /* 0x0000001032007c0c */ /* 0x000fe4000c721270 */
[----:B------:R-:W-:Y:S01]  /*cba90*/  ISETP.GE.AND P0, PT, R4, UR32, PT ;  /* 0x0000002004007c0c */ /* 0x000fe2000bf06270 */
[----:B------:R-:W0:Y:S08]  /*cbaa0*/  LDCU UR14, c[0x0][0x398] ;  /* 0x00007300ff0e77ac */ /* 0x000e300008000800 */
[----:B------:R-:W-:Y:S01]  /*cbab0*/  @P2 LOP3.LUT R48, R48, 0x4000000, RZ, 0xfc, !PT ;  /* 0x0400000030302812 */ /* 0x000fe200078efcff */
[----:B------:R-:W-:Y:S01]  /*cbac0*/  VIADD R4, R59, 0x4c ;  /* 0x0000004c3b047836 */ /* 0x000fe20000000000 */
[----:B------:R-:W0:Y:S02]  /*cbad0*/  LDCU.64 UR32, c[0x0][0x398] ;  /* 0x00007300ff2077ac */ /* 0x000e240008000a00 */
[----:B------:R-:W-:Y:S01]  /*cbae0*/  LOP3.LUT R48, R48, 0xfdffffff, RZ, 0xc0, !PT ;  /* 0xfdffffff30307812 */ /* 0x000fe200078ec0ff */
[----:B------:R-:W0:Y:S03]  /*cbaf0*/  LDCU UR16, c[0x0][0x39c] ;  /* 0x00007380ff1077ac */ /* 0x000e260008000800 */
[----:B------:R-:W-:-:S02]  /*cbb00*/  @P1 LOP3.LUT R48, R48, 0x2000000, RZ, 0xfc, !PT ;  /* 0x0200000030301812 */ /* 0x000fc400078efcff */
[----:B------:R-:W-:Y:S01]  /*cbb10*/  ISETP.LT.AND P1, PT, R3, UR18, !P0 ;  /* 0x0000001203007c0c */ /* 0x000fe2000c721270 */
[----:B------:R-:W0:Y:S01]  /*cbb20*/  LDCU UR18, c[0x0][0x398] ;  /* 0x00007300ff1277ac */ /* 0x000e220008000800 */
[----:B------:R-:W-:Y:S02]  /*cbb30*/  ISETP.LT.AND P0, PT, R50, UR20, !P0 ;  /* 0x0000001432007c0c */ /* 0x000fe4000c701270 */
        /* <DEDUP_REMOVED lines=11> */
[----:B------:R-:W-:-:S09]  /*cbbf0*/  ISETP.GE.AND P0, PT, R4, UR38, PT ;  /* 0x0000002604007c0c */ /* 0x000fd2000bf06270 */
[----:B------:R-:W-:Y:S01]  /*cbc00*/  @P2 LOP3.LUT R48, R48, 0x400000, RZ, 0xfc, !PT ;  /* 0x0040000030302812 */ /* 0x000fe200078efcff */
[----:B------:R-:W-:Y:S01]  /*cbc10*/  VIADD R4, R59, 0x4a ;  /* 0x0000004a3b047836 */ /* 0x000fe20000000000 */
[----:B------:R-:W0:Y:S02]  /*cbc20*/  LDCU.64 UR38, c[0x0][0x398] ;  /* 0x00007300ff2677ac */ /* 0x000e240008000a00 */
[----:B------:R-:W-:Y:S02]  /*cbc30*/  LOP3.LUT R48, R48, 0xffdfffff, RZ, 0xc0, !PT ;  /* 0xffdfffff30307812 */ /* 0x000fe400078ec0ff */
[----:B------:R-:W-:Y:S01]  /*cbc40*/  F2FP.SATFINITE.E5M2.F32.PACK_AB_MERGE_C R41, R41, R24, RZ ;  /* 0x000000182929723e */ /* 0x000fe200048060ff */
[----:B------:R-:W0:Y:S01]  /*cbc50*/  LDCU UR24, c[0x0][0x398] ;  /* 0x00007300ff1877ac */ /* 0x000e220008000800 */
[----:B------:R-:W-:Y:S02]  /*cbc60*/  @P1 LOP3.LUT R48, R48, 0x200000, RZ, 0xfc, !PT ;  /* 0x0020000030301812 */ /* 0x000fe400078efcff */
[----:B------:R-:W-:Y:S01]  /*cbc70*/  ISETP.LT.AND P1, PT, R3, UR26, !P0 ;  /* 0x0000001a03007c0c */ /* 0x000fe2000c721270 */
[----:B------:R-:W0:Y:S01]  /*cbc80*/  LDCU UR26, c[0x0][0x39c] ;  /* 0x00007380ff1a77ac */ /* 0x000e220008000800 */
[----:B--2---:R-:W-:-:S02]  /*cbc90*/  ISETP.LT.AND P0, PT, R50, UR28, !P0 ;  /* 0x0000001c32007c0c */ /* 0x004fc4000c701270 */
[----:B------:R-:W-:Y:S01]  /*cbca0*/  LOP3.LUT R48, R48, 0xffefffff, RZ, 0xc0, !PT ;  /* 0xffefffff30307812 */ /* 0x000fe200078ec0ff */
[----:B------:R-:W2:Y:S08]  /*cbcb0*/  LDCU UR28, c[0x0][0x398] ;  /* 0x00007300ff1c77ac */ /* 0x000eb00008000800 */
[----:B------:R-:W-:-:S04]  /*cbcc0*/  @P1 LOP3.LUT R48, R48, 0x100000, RZ, 0xfc, !PT ;  /* 0x0010000030301812 */ /* 0x000fc800078efcff */
[----:B------:R-:W-:-:S04]  /*cbcd0*/  LOP3.LUT R48, R48, 0xfff7ffff, RZ, 0xc0, !PT ;  /* 0xfff7ffff30307812 */ /* 0x000fc800078ec0ff */
[----:B------:R-:W-:Y:S02]  /*cbce0*/  @P0 LOP3.LUT R48, R48, 0x80000, RZ, 0xfc, !PT ;  /* 0x0008000030300812 */ /* 0x000fe400078efcff */
[----:B------:R-:W-:Y:S01]  /*cbcf0*/  ISETP.GE.AND P0, PT, R5, UR42, PT ;  /* 0x0000002a05007c0c */ /* 0x000fe2000bf06270 */
[----:B------:R-:W1:Y:S03]  /*cbd00*/  LDCU.64 UR42, c[0x0][0x398] ;  /* 0x00007300ff2a77ac */ /* 0x000e660008000a00 */
[----:B0-----:R-:W-:Y:S02]  /*cbd10*/  ISETP.LT.AND P2, PT, R3, UR30, !P0 ;  /* 0x0000001e03007c0c */ /* 0x001fe4000c741270 */
[----:B------:R-:W-:Y:S01]  /*cbd20*/  LOP3.LUT R48, R48, 0xfffbffff, RZ, 0xc0, !PT ;  /* 0xfffbffff30307812 */ /* 0x000fe200078ec0ff */
[----:B------:R-:W-:Y:S01]  /*cbd30*/  VIADD R5, R59, 0x47 ;  /* 0x000000473b057836 */ /* 0x000fe20000000000 */
[----:B------:R-:W-:Y:S01]  /*cbd40*/  ISETP.LT.AND P1, PT, R50, UR32, !P0 ;  /* 0x0000002032007c0c */ /* 0x000fe2000c721270 */
[----:B------:R-:W0:Y:S01]  /*cbd50*/  LDCU UR32, c[0x0][0x398] ;  /* 0x00007300ff2077ac */ /* 0x000e220008000800 */
[----:B------:R-:W-:-:S02]  /*cbd60*/  ISETP.GE.AND P0, PT, R4, UR46, PT ;  /* 0x0000002e04007c0c */ /* 0x000fc4000bf06270 */
[----:B------:R-:W-:Y:S01]  /*cbd70*/  F2FP.SATFINITE.E5M2.F32.PACK_AB_MERGE_C R43, R43, R18, RZ ;  /* 0x000000122b2b723e */ /* 0x000fe200048060ff */
[----:B------:R-:W0:Y:S04]  /*cbd80*/  LDCU UR30, c[0x0][0x39c] ;  /* 0x00007380ff1e77ac */ /* 0x000e280008000800 */
[----:B------:R-:W-:Y:S01]  /*cbd90*/  @P2 LOP3.LUT R48, R48, 0x40000, RZ, 0xfc, !PT ;  /* 0x0004000030302812 */ /* 0x000fe200078efcff */
[----:B------:R-:W-:Y:S01]  /*cbda0*/  VIADD R4, R59, 0x49 ;  /* 0x000000493b047836 */ /* 0x000fe20000000000 */
[----:B------:R-:W0:Y:S02]  /*cbdb0*/  LDCU.64 UR46, c[0x0][0x398] ;  /* 0x00007300ff2e77ac */ /* 0x000e240008000a00 */
[----:B------:R-:W-:-:S04]  /*cbdc0*/  LOP3.LUT R48, R48, 0xfffdffff, RZ, 0xc0, !PT ;  /* 0xfffdffff30307812 */ /* 0x000fc800078ec0ff */
[----:B------:R-:W-:Y:S02]  /*cbdd0*/  @P1 LOP3.LUT R48, R48, 0x20000, RZ, 0xfc, !PT ;  /* 0x0002000030301812 */ /* 0x000fe400078efcff */
        /* <DEDUP_REMOVED lines=8> */
[----:B------:R-:W-:Y:S01]  /*cbe60*/  ISETP.GE.AND P0, PT, R4, UR50, PT ;  /* 0x0000003204007c0c */ /* 0x000fe2000bf06270 */
[----:B------:R-:W0:Y:S03]  /*cbe70*/  LDCU UR50, c[0x0][0x39c] ;  /* 0x00007380ff3277ac */ /* 0x000e260008000800 */
[----:B------:R-:W-:Y:S02]  /*cbe80*/  ISETP.LT.AND P1, PT, R3, UR38, !P0 ;  /* 0x0000002603007c0c */ /* 0x000fe4000c721270 */
[----:B------:R-:W-:Y:S01]  /*cbe90*/  LOP3.LUT R48, R48, 0xffffbfff, RZ, 0xc0, !PT ;  /* 0xffffbfff30307812 */ /* 0x000fe200078ec0ff */
[----:B------:R-:W-:Y:S01]  /*cbea0*/  VIADD R4, R59, 0x48 ;  /* 0x000000483b047836 */ /* 0x000fe20000000000 */
[----:B------:R-:W-:Y:S01]  /*cbeb0*/  ISETP.LT.AND P0, PT, R50, UR40, !P0 ;  /* 0x0000002832007c0c */ /* 0x000fe2000c701270 */
[----:B------:R-:W0:Y:S01]  /*cbec0*/  LDCU UR40, c[0x0][0x398] ;  /* 0x00007300ff2877ac */ /* 0x000e220008000800 */
[----:B------:R-:W-:-:S02]  /*cbed0*/  F2FP.SATFINITE.E5M2.F32.PACK_AB_MERGE_C R36, R36, R22, RZ ;  /* 0x000000162424723e */ /* 0x000fc400048060ff */
[----:B------:R-:W-:Y:S01]  /*cbee0*/  F2FP.SATFINITE.E5M2.F32.PACK_AB_MERGE_C R42, R42, R23, RZ ;  /* 0x000000172a2a723e */ /* 0x000fe200048060ff */
[----:B------:R-:W1:Y:S04]  /*cbef0*/  LDCU UR38, c[0x0][0x39c] ;  /* 0x00007380ff2677ac */ /* 0x000e680008000800 */
[----:B------:R-:W-:-:S04]  /*cbf00*/  @P1 LOP3.LUT R48, R48, 0x4000, RZ, 0xfc, !PT ;  /* 0x0000400030301812 */ /* 0x000fc800078efcff */
[----:B------:R-:W-:-:S04]  /*cbf10*/  LOP3.LUT R48, R48, 0xffffdfff, RZ, 0xc0, !PT ;  /* 0xffffdfff30307812 */ /* 0x000fc800078ec0ff */
[----:B------:R-:W-:Y:S02]  /*cbf20*/  @P0 LOP3.LUT R48, R48, 0x2000, RZ, 0xfc, !PT ;  /* 0x0000200030300812 */ /* 0x000fe400078efcff */
[----:B0-----:R-:W-:Y:S02]  /*cbf30*/  ISETP.GE.AND P0, PT, R4, UR50, PT ;  /* 0x0000003204007c0c */ /* 0x001fe4000bf06270 */
[----:B------:R-:W-:Y:S01]  /*cbf40*/  LOP3.LUT R48, R48, 0xffffefff, RZ, 0xc0, !PT ;  /* 0xffffefff30307812 */ /* 0x000fe200078ec0ff */
[----:B------:R-:W-:Y:S01]  /*cbf50*/  VIADD R4, R59, 0x46 ;  /* 0x000000463b047836 */ /* 0x000fe20000000000 */
[----:B-1----:R-:W-:Y:S01]  /*cbf60*/  ISETP.LT.AND P2, PT, R3, UR42, !P0 ;  /* 0x0000002a03007c0c */ /* 0x002fe2000c741270 */
[----:B------:R-:W0:Y:S01]  /*cbf70*/  LDCU.64 UR50, c[0x0][0x398] ;  /* 0x00007300ff3277ac */ /* 0x000e220008000a00 */
[----:B------:R-:W-:Y:S02]  /*cbf80*/  ISETP.LT.AND P1, PT, R50, UR44, !P0 ;  /* 0x0000002c32007c0c */ /* 0x000fe4000c721270 */
[----:B------:R-:W-:Y:S01]  /*cbf90*/  ISETP.GE.AND P0, PT, R5, UR55, PT ;  /* 0x0000003705007c0c */ /* 0x000fe2000bf06270 */
[----:B------:R-:W1:Y:S01]  /*cbfa0*/  LDCU.64 UR54, c[0x0][0x398] ;  /* 0x00007300ff3677ac */ /* 0x000e620008000a00 */
[----:B------:R-:W-:-:S02]  /*cbfb0*/  F2FP.SATFINITE.E5M2.F32.PACK_AB_MERGE_C R38, R38, R21, RZ ;  /* 0x000000152626723e */ /* 0x000fc400048060ff */
[----:B---3--:R-:W-:Y:S01]  /*cbfc0*/  F2FP.SATFINITE.E5M2.F32.PACK_AB_MERGE_C R37, R37, R19, RZ ;  /* 0x000000132525723e */ /* 0x008fe200048060ff */
[----:B------:R-:W3:Y:S04]  /*cbfd0*/  LDCU UR44, c[0x0][0x398] ;  /* 0x00007300ff2c77ac */ /* 0x000ee80008000800 */
[----:B------:R-:W-:Y:S01]  /*cbfe0*/  @P2 LOP3.LUT R48, R48, 0x1000, RZ, 0xfc, !PT ;  /* 0x0000100030302812 */ /* 0x000fe200078efcff */
[----:B------:R-:W0:Y:S03]  /*cbff0*/  LDCU UR42, c[0x0][0x39c] ;  /* 0x00007380ff2a77ac */ /* 0x000e260008000800 */
[----:B------:R-:W-:-:S04]  /*cc000*/  LOP3.LUT R48, R48, 0xfffffbff, RZ, 0xc0, !PT ;  /* 0xfffffbff30307812 */ /* 0x000fc800078ec0ff */
[----:B------:R-:W-:Y:S02]  /*cc010*/  @P1 LOP3.LUT R48, R48, 0x400, RZ, 0xfc, !PT ;  /* 0x0000040030301812 */ /* 0x000fe400078efcff */
[----:B------:R-:W-:Y:S01]  /*cc020*/  ISETP.LT.AND P1, PT, R3, UR46, !P0 ;  /* 0x0000002e03007c0c */ /* 0x000fe2000c721270 */
[----:B-1----:R-:W-:Y:S01]  /*cc030*/  UMOV UR22, UR55 ;  /* 0x0000003700167c82 */ /* 0x002fe20008000000 */
[----:B------:R-:W-:Y:S01]  /*cc040*/  ISETP.LT.AND P0, PT, R50, UR48, !P0 ;  /* 0x0000003032007c0c */ /* 0x000fe2000c701270 */
[----:B------:R-:W-:Y:S01]  /*cc050*/  UMOV UR12, UR54 ;  /* 0x00000036000c7c82 */ /* 0x000fe20008000000 */
[----:B------:R-:W-:Y:S01]  /*cc060*/  LOP3.LUT R48, R48, 0xfffffdff, RZ, 0xc0, !PT ;  /* 0xfffffdff30307812 */ /* 0x000fe200078ec0ff */
[----:B------:R-:W1:Y:S01]  /*cc070*/  LDCU UR46, c[0x0][0x398] ;  /* 0x00007300ff2e77ac */ /* 0x000e620008000800 */
[----:B------:R-:W-:Y:S02]  /*cc080*/  R2UR.FILL UR55, R26 ;  /* 0x000000001a3772ca */ /* 0x000fe400004e0000 */
[----:B------:R-:W-:Y:S01]  /*cc090*/  R2UR.FILL UR54, R51 ;  /* 0x00000000333672ca */ /* 0x000fe200004e0000 */
[----:B------:R-:W2:Y:S01]  /*cc0a0*/  LDL.LU R26, [R1+0xc20] ;  /* 0x000c2000011a7983 */ /* 0x000ea20000300800 */
[----:B------:R-:W-:Y:S01]  /*cc0b0*/  LOP3.LUT R49, R49, 0x7fffffff, RZ, 0xc0, !PT ;  /* 0x7fffffff31317812 */ /* 0x000fe200078ec0ff */
[----:B------:R-:W0:Y:S02]  /*cc0c0*/  LDCU UR48, c[0x0][0x39c] ;  /* 0x00007380ff3077ac */ /* 0x000e240008000800 */
[----:B------:R-:W-:Y:S01]  /*cc0d0*/  @P1 LOP3.LUT R48, R48, 0x200, RZ, 0xfc, !PT ;  /* 0x0000020030301812 */ /* 0x000fe200078efcff */
[----:B------:R-:W2:Y:S03]  /*cc0e0*/  LDL.LU R51, [R1+0xc24] ;  /* 0x000c240001337983 */ /* 0x000ea60000300800 */
[----:B------:R-:W-:-:S04]  /*cc0f0*/  LOP3.LUT R48, R48, 0xfffffeff, RZ, 0xc0, !PT ;  /* 0xfffffeff30307812 */ /* 0x000fc800078ec0ff */
[----:B------:R-:W-:Y:S02]  /*cc100*/  @P0 LOP3.LUT R48, R48, 0x100, RZ, 0xfc, !PT ;  /* 0x0000010030300812 */ /* 0x000fe400078efcff */
[----:B------:R-:W-:Y:S01]  /*cc110*/  ISETP.GE.AND P0, PT, R4, UR60, PT ;  /* 0x0000003c04007c0c */ /* 0x000fe2000bf06270 */
[----:B------:R-:W1:Y:S01]  /*cc120*/  LDCU UR60, c[0x0][0x39c] ;  /* 0x00007380ff3c77ac */ /* 0x000e620008000800 */
[----:B------:R-:W-:Y:S02]  /*cc130*/  F2FP.SATFINITE.E5M2.F32.PACK_AB_MERGE_C R4, R57, R0, RZ ;  /* 0x000000003904723e */ /* 0x000fe400048060ff */
[----:B------:R-:W3:Y:S04]  /*cc140*/  LDL.LU R0, [R1+0xc28] ;  /* 0x000c280001007983 */ /* 0x000ee80000300800 */
[----:B------:R-:W3:Y:S01]  /*cc150*/  LDL.LU R57, [R1+0xc2c] ;  /* 0x000c2c0001397983 */ /* 0x000ee20000300800 */
[----:B0-----:R-:W-:Y:S01]  /*cc160*/  ISETP.LT.AND P1, PT, R3, UR50, !P0 ;  /* 0x0000003203007c0c */ /* 0x001fe2000c721270 */
[----:B------:R-:W0:Y:S02]  /*cc170*/  LDCU UR50, c[0x0][0x39c] ;  /* 0x00007380ff3277ac */ /* 0x000e240008000800 */
[----:B------:R1:W-:Y:S01]  /*cc180*/  STL [R1+0x4], R4 ;  /* 0x0000040401007387 */ /* 0x0003e20000100800 */
[----:B------:R-:W-:Y:S01]  /*cc190*/  ISETP.LT.AND P0, PT, R50, UR52, !P0 ;  /* 0x0000003432007c0c */ /* 0x000fe2000c701270 */
[----:B------:R-:W0:Y:S01]  /*cc1a0*/  LDCU UR52, c[0x0][0x39c] ;  /* 0x00007380ff3477ac */ /* 0x000e220008000800 */
[----:B-1----:R-:W-:-:S02]  /*cc1b0*/  F2FP.SATFINITE.E5M2.F32.PACK_AB_MERGE_C R4, R34, R46, RZ ;  /* 0x0000002e2204723e */ /* 0x002fc400048060ff */
[----:B------:R-:W-:-:S03]  /*cc1c0*/  LOP3.LUT R48, R48, 0xffffff7f, RZ, 0xc0, !PT ;  /* 0xffffff7f30307812 */ /* 0x000fc600078ec0ff */
[----:B------:R1:W-:Y:S04]  /*cc1d0*/  STL [R1+0x14], R4 ;  /* 0x0000140401007387 */ /* 0x0003e80000100800 */
[----:B------:R-:W4:Y:S01]  /*cc1e0*/  LDL.LU R31, [R1+0xc10] ;  /* 0x000c1000011f7983 */ /* 0x000f220000300800 */
[----:B-1----:R-:W-:-:S03]  /*cc1f0*/  F2FP.SATFINITE.E5M2.F32.PACK_AB_MERGE_C R4, R28, R27, RZ ;  /* 0x0000001b1c04723e */ /* 0x002fc600048060ff */
[----:B------:R-:W4:Y:S01]  /*cc200*/  LDL.LU R27, [R1+0xc14] ;  /* 0x000c1400011b7983 */ /* 0x000f220000300800 */
[----:B------:R-:W-:-:S04]  /*cc210*/  @P1 LOP3.LUT R48, R48, 0x80, RZ, 0xfc, !PT ;  /* 0x0000008030301812 */ /* 0x000fc800078efcff */
[----:B------:R-:W-:-:S04]  /*cc220*/  LOP3.LUT R48, R48, 0xffffffbf, RZ, 0xc0, !PT ;  /* 0xffffffbf30307812 */ /* 0x000fc800078ec0ff */
[----:B------:R-:W-:Y:S02]  /*cc230*/  @P0 LOP3.LUT R48, R48, 0x40, RZ, 0xfc, !PT ;  /* 0x0000004030300812 */ /* 0x000fe400078efcff */
[----:B------:R-:W-:Y:S01]  /*cc240*/  ISETP.GE.AND P0, PT, R50, UR12, PT ;  /* 0x0000000c32007c0c */ /* 0x000fe2000bf06270 */
[----:B------:R1:W-:Y:S01]  /*cc250*/  STL [R1+0x18], R4 ;  /* 0x0000180401007387 */ /* 0x0003e20000100800 */
[----:B------:R-:W-:Y:S01]  /*cc260*/  LOP3.LUT R48, R48, 0xfffff7ff, RZ, 0xc0, !PT ;  /* 0xfffff7ff30307812 */ /* 0x000fe200078ec0ff */
[----:B------:R-:W0:Y:S01]  /*cc270*/  LDCU UR12, c[0x0][0x398] ;  /* 0x00007300ff0c77ac */ /* 0x000e220008000800 */
[C---:B------:R-:W-:Y:S01]  /*cc280*/  ISETP.LT.AND P0, PT, R59.reuse, UR53, !P0 ;  /* 0x000000353b007c0c */ /* 0x040fe2000c701270 */
[----:B------:R-:W4:Y:S01]  /*cc290*/  LDL.LU R28, [R1+0xc18] ;  /* 0x000c1800011c7983 */ /* 0x000f220000300800 */
[----:B------:R-:W-:Y:S01]  /*cc2a0*/  LOP3.LUT R2, R2, 0xbfffffff, RZ, 0xc0, !PT ;  /* 0xbfffffff02027812 */ /* 0x000fe200078ec0ff */
[----:B------:R-:W0:Y:S02]  /*cc2b0*/  LDCU UR53, c[0x0][0x39c] ;  /* 0x00007380ff3577ac */ /* 0x000e240008000800 */
[----:B------:R-:W4:Y:S01]  /*cc2c0*/  LDL.LU R29, [R1+0xc1c] ;  /* 0x000c1c00011d7983 */ /* 0x000f220000300800 */
[----:B-1----:R-:W-:-:S03]  /*cc2d0*/  VIADD R4, R59, 0x45 ;  /* 0x000000453b047836 */ /* 0x002fc60000000000 */
[----:B------:R-:W-:Y:S04]  /*cc2e0*/  STL [R1+0x43cc], R56 ;  /* 0x0043cc3801007387 */ /* 0x000fe80000100800 */
[----:B------:R-:W-:Y:S02]  /*cc2f0*/  @P0 LOP3.LUT R48, R48, 0x800, RZ, 0xfc, !PT ;  /* 0x0000080030300812 */ /* 0x000fe400078efcff */
[----:B------:R-:W-:Y:S01]  /*cc300*/  ISETP.GE.AND P0, PT, R4, UR6, PT ;  /* 0x0000000604007c0c */ /* 0x000fe2000bf06270 */
[----:B------:R-:W1:Y:S01]  /*cc310*/  LDCU UR6, c[0x0][0x398] ;  /* 0x00007300ff0677ac */ /* 0x000e620008000800 */
[----:B--2---:R-:W-:Y:S02]  /*cc320*/  F2FP.SATFINITE.E5M2.F32.PACK_AB_MERGE_C R4, R51, R26, RZ ;  /* 0x0000001a3304723e */ /* 0x004fe400048060ff */
[----:B------:R-:W2:Y:S04]  /*cc330*/  LDL.LU R26, [R1+0xc00] ;  /* 0x000c0000011a7983 */ /* 0x000ea80000300800 */
[----:B------:R-:W2:Y:S04]  /*cc340*/  LDL.LU R51, [R1+0xc04] ;  /* 0x000c040001337983 */ /* 0x000ea80000300800 */
[----:B------:R0:W-:Y:S01]  /*cc350*/  STL [R1+0x24], R4 ;  /* 0x0000240401007387 */ /* 0x0001e20000100800 */
[----:B---3--:R-:W-:-:S03]  /*cc360*/  F2FP.SATFINITE.E5M2.F32.PACK_AB_MERGE_C R5, R57, R0, RZ ;  /* 0x000000003905723e */ /* 0x008fc600048060ff */
[----:B------:R-:W3:Y:S04]  /*cc370*/  LDL.LU R0, [R1+0xc08] ;  /* 0x000c080001007983 */ /* 0x000ee80000300800 */
[----:B------:R-:W3:Y:S01]  /*cc380*/  LDL.LU R57, [R1+0xc0c] ;  /* 0x000c0c0001397983 */ /* 0x000ee20000300800 */
[----:B------:R-:W-:Y:S02]  /*cc390*/  ISETP.LT.AND P1, PT, R3, UR56, !P0 ;  /* 0x0000003803007c0c */ /* 0x000fe4000c721270 */
[----:B------:R-:W-:Y:S01]  /*cc3a0*/  LOP3.LUT R48, R48, 0xffffffdf, RZ, 0xc0, !PT ;  /* 0xffffffdf30307812 */ /* 0x000fe200078ec0ff */
[----:B0-----:R-:W-:Y:S01]  /*cc3b0*/  VIADD R4, R59, 0x44 ;  /* 0x000000443b047836 */ /* 0x001fe20000000000 */
[----:B------:R-:W-:Y:S01]  /*cc3c0*/  ISETP.LT.AND P0, PT, R50, UR8, !P0 ;  /* 0x0000000832007c0c */ /* 0x000fe2000c701270 */
[----:B------:R-:W0:Y:S01]  /*cc3d0*/  LDCU UR8, c[0x0][0x39c] ;  /* 0x00007380ff0877ac */ /* 0x000e220008000800 */
[----:B------:R-:W-:Y:S01]  /*cc3e0*/  STL [R1+0x2c], R5 ;  /* 0x00002c0501007387 */ /* 0x000fe20000100800 */
[----:B------:R-:W-:-:S02]  /*cc3f0*/  LOP3.LUT R32, R32, 0xffff, RZ, 0xc0, !PT ;  /* 0x0000ffff20207812 */ /* 0x000fc400078ec0ff */
[----:B------:R-:W-:Y:S01]  /*cc400*/  LOP3.LUT R35, R35, 0xffff, RZ, 0xc0, !PT ;  /* 0x0000ffff23237812 */ /* 0x000fe200078ec0ff */
[----:B------:R-:W3:Y:S01]  /*cc410*/  LDL.LU R34, [R1+0xbf0] ;  /* 0x000bf00001227983 */ /* 0x000ee20000300800 */
[----:B------:R-:W0:Y:S02]  /*cc420*/  LDCU UR56, c[0x0][0x39c] ;  /* 0x00007380ff3877ac */ /* 0x000e240008000800 */
[----:B------:R-:W-:-:S04]  /*cc430*/  @P1 LOP3.LUT R48, R48, 0x20, RZ, 0xfc, !PT ;  /* 0x0000002030301812 */ /* 0x000fc800078efcff */
[----:B------:R-:W-:-:S04]  /*cc440*/  LOP3.LUT R48, R48, 0xffffffef, RZ, 0xc0, !PT ;  /* 0xffffffef30307812 */ /* 0x000fc800078ec0ff */
[----:B------:R-:W-:Y:S02]  /*cc450*/  @P0 LOP3.LUT R48, R48, 0x10, RZ, 0xfc, !PT ;  /* 0x0000001030300812 */ /* 0x000fe400078efcff */
[----:B------:R-:W-:Y:S01]  /*cc460*/  ISETP.GE.AND P0, PT, R4, UR16, PT ;  /* 0x0000001004007c0c */ /* 0x000fe2000bf06270 */
[----:B------:R-:W0:Y:S03]  /*cc470*/  LDCU UR16, c[0x0][0x39c] ;  /* 0x00007380ff1077ac */ /* 0x000e260008000800 */
[----:B------:R-:W-:Y:S01]  /*cc480*/  ISETP.LT.AND P1, PT, R3, UR14, !P0 ;  /* 0x0000000e03007c0c */ /* 0x000fe2000c721270 */
[----:B------:R-:W0:Y:S01]  /*cc490*/  LDCU UR14, c[0x0][0x398] ;  /* 0x00007300ff0e77ac */ /* 0x000e220008000800 */
[----:B------:R-:W-:Y:S02]  /*cc4a0*/  ISETP.LT.AND P0, PT, R50, UR12, !P0 ;  /* 0x0000000c32007c0c */ /* 0x000fe4000c701270 */
[----:B------:R-:W-:Y:S01]  /*cc4b0*/  LOP3.LUT R48, R48, 0xfffffff7, RZ, 0xc0, !PT ;  /* 0xfffffff730307812 */ /* 0x000fe200078ec0ff */
[----:B------:R-:W0:Y:S01]  /*cc4c0*/  LDCU UR12, c[0x0][0x398] ;  /* 0x00007300ff0c77ac */ /* 0x000e220008000800 */
[----:B----4-:R-:W-:-:S02]  /*cc4d0*/  F2FP.SATFINITE.E5M2.F32.PACK_AB_MERGE_C R4, R27, R31, RZ ;  /* 0x0000001f1b04723e */ /* 0x010fc400048060ff */
[----:B------:R-:W4:Y:S05]  /*cc4e0*/  LDL.LU R31, [R1+0xbf4] ;  /* 0x000bf400011f7983 */ /* 0x000f2a0000300800 */
[----:B------:R-:W-:Y:S01]  /*cc4f0*/  @P1 LOP3.LUT R48, R48, 0x8, RZ, 0xfc, !PT ;  /* 0x0000000830301812 */ /* 0x000fe200078efcff */
[----:B------:R0:W-:Y:S03]  /*cc500*/  STL [R1+0x28], R4 ;  /* 0x0000280401007387 */ /* 0x0001e60000100800 */
[----:B------:R-:W-:Y:S01]  /*cc510*/  LOP3.LUT R48, R48, 0xfffffffb, RZ, 0xc0, !PT ;  /* 0xfffffffb30307812 */ /* 0x000fe200078ec0ff */
[----:B------:R-:W4:Y:S01]  /*cc520*/  LDL.LU R27, [R1+0xbf8] ;  /* 0x000bf800011b7983 */ /* 0x000f220000300800 */
[----:B0-----:R-:W-:-:S02]  /*cc530*/  VIADD R4, R59, 0x43 ;  /* 0x000000433b047836 */ /* 0x001fc40000000000 */
[----:B------:R-:W-:-:S03]  /*cc540*/  @P0 LOP3.LUT R48, R48, 0x4, RZ, 0xfc, !PT ;  /* 0x0000000430300812 */ /* 0x000fc600078efcff */
[----:B------:R-:W-:Y:S01]  /*cc550*/  ISETP.GE.AND P0, PT, R4, UR8, PT ;  /* 0x0000000804007c0c */ /* 0x000fe2000bf06270 */
[----:B------:R-:W0:Y:S03]  /*cc560*/  LDCU UR8, c[0x0][0x39c] ;  /* 0x00007380ff0877ac */ /* 0x000e260008000800 */
[----:B-1----:R-:W-:Y:S01]  /*cc570*/  ISETP.LT.AND P1, PT, R3, UR6, !P0 ;  /* 0x0000000603007c0c */ /* 0x002fe2000c721270 */
[----:B------:R-:W1:Y:S01]  /*cc580*/  LDCU UR6, c[0x0][0x398] ;  /* 0x00007300ff0677ac */ /* 0x000e620008000800 */
[----:B------:R-:W-:Y:S02]  /*cc590*/  ISETP.LT.AND P0, PT, R50, UR18, !P0 ;  /* 0x0000001232007c0c */ /* 0x000fe4000c701270 */
[----:B------:R-:W-:Y:S01]  /*cc5a0*/  LOP3.LUT R48, R48, 0xfffffffd, RZ, 0xc0, !PT ;  /* 0xfffffffd30307812 */ /* 0x000fe200078ec0ff */
[----:B------:R-:W0:Y:S01]  /*cc5b0*/  LDCU UR18, c[0x0][0x398] ;  /* 0x00007300ff1277ac */ /* 0x000e220008000800 */
[----:B------:R-:W-:-:S02]  /*cc5c0*/  F2FP.SATFINITE.E5M2.F32.PACK_AB_MERGE_C R5, R29, R28, RZ ;  /* 0x0000001c1d05723e */ /* 0x000fc400048060ff */
[----:B------:R-:W4:Y:S05]  /*cc5d0*/  LDL.LU R28, [R1+0xbfc] ;  /* 0x000bfc00011c7983 */ /* 0x000f2a0000300800 */
[----:B------:R-:W-:-:S04]  /*cc5e0*/  @P1 LOP3.LUT R48, R48, 0x2, RZ, 0xfc, !PT ;  /* 0x0000000230301812 */ /* 0x000fc800078efcff */
[----:B------:R-:W-:Y:S01]  /*cc5f0*/  LOP3.LUT R48, R48, 0xfffffffe, RZ, 0xc0, !PT ;  /* 0xfffffffe30307812 */ /* 0x000fe200078ec0ff */
[----:B------:R-:W-:Y:S03]  /*cc600*/  STL [R1+0x4c], R5 ;  /* 0x00004c0501007387 */ /* 0x000fe60000100800 */
[----:B------:R-:W-:Y:S01]  /*cc610*/  @P0 LOP3.LUT R48, R48, 0x1, RZ, 0xfc, !PT ;  /* 0x0000000130300812 */ /* 0x000fe200078efcff */
[----:B------:R-:W4:Y:S01]  /*cc620*/  LDL.LU R29, [R1+0xbe0] ;  /* 0x000be000011d7983 */ /* 0x000f220000300800 */
[----:B--2---:R-:W-:-:S03]  /*cc630*/  F2FP.SATFINITE.E5M2.F32.PACK_AB_MERGE_C R4, R51, R26, RZ ;  /* 0x0000001a3304723e */ /* 0x004fc600048060ff */
[----:B------:R-:W2:Y:S04]  /*cc640*/  LDL.LU R26, [R1+0xbe4] ;  /* 0x000be400011a7983 */ /* 0x000ea80000300800 */
[----:B------:R0:W-:Y:S04]  /*cc650*/  STL [R1+0x20], R4 ;  /* 0x0000200401007387 */ /* 0x0001e80000100800 */
[----:B------:R-:W-:Y:S04]  /*cc660*/  STL [R1+0x4350], R48 ;  /* 0x0043503001007387 */ /* 0x000fe80000100800 */
[----:B------:R-:W2:Y:S01]  /*cc670*/  LDL.LU R51, [R1+0xbe8] ;  /* 0x000be80001337983 */ /* 0x000ea20000300800 */
[----:B---3--:R-:W-:-:S03]  /*cc680*/  F2FP.SATFINITE.E5M2.F32.PACK_AB_MERGE_C R57, R57, R0, RZ ;  /* 0x000000003939723e */ /* 0x008fc600048060ff */
[----:B------:R-:W2:Y:S01]  /*cc690*/  LDL.LU R0, [R1+0xbec] ;  /* 0x000bec0001007983 */ /* 0x000ea20000300800 */
[----:B0-----:R-:W-:-:S05]  /*cc6a0*/  VIADD R4, R59, 0x42 ;  /* 0x000000423b047836 */ /* 0x001fca0000000000 */
[----:B------:R-:W-:Y:S01]  /*cc6b0*/  ISETP.GE.AND P0, PT, R4, UR16, PT ;  /* 0x0000001004007c0c */ /* 0x000fe2000bf06270 */
[----:B------:R-:W0:Y:S01]  /*cc6c0*/  LDCU UR16, c[0x0][0x398] ;  /* 0x00007300ff1077ac */ /* 0x000e220008000800 */
[----:B----4-:R-:W-:-:S05]  /*cc6d0*/  F2FP.SATFINITE.E5M2.F32.PACK_AB_MERGE_C R4, R31, R34, RZ ;  /* 0x000000221f04723e */ /* 0x010fca00048060ff */
[----:B------:R-:W-:Y:S04]  /*cc6e0*/  STL [R1+0xc], R4 ;  /* 0x00000c0401007387 */ /* 0x000fe80000100800 */
[----:B------:R-:W3:Y:S04]  /*cc6f0*/  LDL.LU R24, [R1+0xbd0] ;  /* 0x000bd00001187983 */ /* 0x000ee80000300800 */
[----:B------:R-:W3:Y:S04]  /*cc700*/  LDL.LU R34, [R1+0xbd4] ;  /* 0x000bd40001227983 */ /* 0x000ee80000300800 */
[----:B------:R-:W4:Y:S01]  /*cc710*/  LDL.LU R33, [R1+0xbd8] ;  /* 0x000bd80001217983 */ /* 0x000f220000300800 */
[----:B------:R-:W-:-:S03]  /*cc720*/  F2FP.SATFINITE.E5M2.F32.PACK_AB_MERGE_C R56, R28, R27, RZ ;  /* 0x0000001b1c38723e */ /* 0x000fc600048060ff */
[----:B------:R-:W4:Y:S04]  /*cc730*/  LDL.LU R27, [R1+0xbdc] ;  /* 0x000bdc00011b7983 */ /* 0x000f280000300800 */
[----:B------:R-:W4:Y:S04]  /*cc740*/  LDL.LU R47, [R1+0xbc0] ;  /* 0x000bc000012f7983 */ /* 0x000f280000300800 */
[----:B------:R-:W4:Y:S01]  /*cc750*/  LDL.LU R31, [R1+0xbc4] ;  /* 0x000bc400011f7983 */ /* 0x000f220000300800 */
[----:B--2---:R-:W-:-:S03]  /*cc760*/  F2FP.SATFINITE.E5M2.F32.PACK_AB_MERGE_C R5, R0, R51, RZ ;  /* 0x000000330005723e */ /* 0x004fc600048060ff */
[----:B------:R-:W2:Y:S04]  /*cc770*/  LDL.LU R51, [R1+0xbc8] ;  /* 0x000bc80001337983 */ /* 0x000ea80000300800 */
[----:B------:R-:W2:Y:S01]  /*cc780*/  LDL.LU R0, [R1+0xbcc] ;  /* 0x000bcc0001007983 */ /* 0x000ea20000300800 */
[----:B------:R-:W-:-:S03]  /*cc790*/  F2FP.SATFINITE.E5M2.F32.PACK_AB_MERGE_C R60, R26, R29, RZ ;  /* 0x0000001d1a3c723e */ /* 0x000fc600048060ff */
[----:B------:R2:W-:Y:S04]  /*cc7a0*/  STL [R1+0x54], R5 ;  /* 0x0000540501007387 */ /* 0x0005e80000100800 */
[----:B------:R-:W2:Y:S04]  /*cc7b0*/  LDL.LU R46, [R1+0xbb0] ;  /* 0x000bb000012e7983 */ /* 0x000ea80000300800 */
[----:B------:R-:W2:Y:S04]  /*cc7c0*/  LDL.LU R29, [R1+0xbb4] ;  /* 0x000bb400011d7983 */ /* 0x000ea80000300800 */
[----:B------:R-:W2:Y:S04]  /*cc7d0*/  LDL.LU R28, [R1+0xbb8] ;  /* 0x000bb800011c7983 */ /* 0x000ea80000300800 */
[----:B------:R-:W2:Y:S01]  /*cc7e0*/  LDL.LU R26, [R1+0xbbc] ;  /* 0x000bbc00011a7983 */ /* 0x000ea20000300800 */
[----:B---3--:R-:W-:-:S03]  /*cc7f0*/  F2FP.SATFINITE.E5M2.F32.PACK_AB_MERGE_C R34, R34, R24, RZ ;  /* 0x000000182222723e */ /* 0x008fc600048060ff */
[----:B------:R-:W3:Y:S01]  /*cc800*/  LDL.LU R24, [R1+0xba0] ;  /* 0x000ba00001187983 */ /* 0x000ee20000300800 */
[----:B----4-:R-:W-:-:S03]  /*cc810*/  F2FP.SATFINITE.E5M2.F32.PACK_AB_MERGE_C R33, R27, R33, RZ ;  /* 0x000000211b21723e */ /* 0x010fc600048060ff */
[----:B------:R-:W3:Y:S01]  /*cc820*/  LDL.LU R27, [R1+0xba4] ;  /* 0x000ba400011b7983 */ /* 0x000ee20000300800 */
[----:B--2---:R-:W-:-:S03]  /*cc830*/  F2FP.SATFINITE.E5M2.F32.PACK_AB_MERGE_C R5, R0, R51, RZ ;  /* 0x000000330005723e */ /* 0x004fc600048060ff */
[----:B------:R-:W2:Y:S04]  /*cc840*/  LDL.LU R51, [R1+0xba8] ;  /* 0x000ba80001337983 */ /* 0x000ea80000300800 */
[----:B------:R-:W2:Y:S01]  /*cc850*/  LDL.LU R0, [R1+0xbac] ;  /* 0x000bac0001007983 */ /* 0x000ea20000300800 */
[----:B------:R-:W-:-:S03]  /*cc860*/  F2FP.SATFINITE.E5M2.F32.PACK_AB_MERGE_C R31, R31, R47, RZ ;  /* 0x0000002f1f1f723e */ /* 0x000fc600048060ff */
[----:B------:R-:W-:Y:S01]  /*cc870*/  STL [R1+0x38], R5 ;  /* 0x0000380501007387 */ /* 0x000fe20000100800 */
[----:B------:R-:W-:-:S03]  /*cc880*/  F2FP.SATFINITE.E5M2.F32.PACK_AB_MERGE_C R29, R29, R46, RZ ;  /* 0x0000002e1d1d723e */ /* 0x000fc600048060ff */
[----:B------:R-:W4:Y:S04]  /*cc890*/  LDL.LU R18, [R1+0xb90] ;  /* 0x000b900001127983 */ /* 0x000f280000300800 */
[----:B------:R-:W4:Y:S01]  /*cc8a0*/  LDL.LU R47, [R1+0xb94] ;  /* 0x000b9400012f7983 */ /* 0x000f220000300800 */
[----:B------:R-:W-:-:S03]  /*cc8b0*/  F2FP.SATFINITE.E5M2.F32.PACK_AB_MERGE_C R28, R26, R28, RZ ;  /* 0x0000001c1a1c723e */ /* 0x000fc600048060ff */
[----:B------:R-:W4:Y:S04]  /*cc8c0*/  LDL.LU R46, [R1+0xb98] ;  /* 0x000b9800012e7983 */ /* 0x000f280000300800 */
[----:B------:R-:W4:Y:S04]  /*cc8d0*/  LDL.LU R26, [R1+0xb9c] ;  /* 0x000b9c00011a7983 */ /* 0x000f280000300800 */
[----:B------:R-:W4:Y:S01]  /*cc8e0*/  LDL.LU R20, [R1+0xb80] ;  /* 0x000b800001147983 */ /* 0x000f220000300800 */
[----:B---3--:R-:W-:-:S03]  /*cc8f0*/  F2FP.SATFINITE.E5M2.F32.PACK_AB_MERGE_C R27, R27, R24, RZ ;  /* 0x000000181b1b723e */ /* 0x008fc600048060ff */
[----:B------:R-:W3:Y:S01]  /*cc900*/  LDL.LU R24, [R1+0xb84] ;  /* 0x000b840001187983 */ /* 0x000ee20000300800 */
[----:B--2---:R-:W-:-:S05]  /*cc910*/  F2FP.SATFINITE.E5M2.F32.PACK_AB_MERGE_C R0, R0, R51, RZ ;  /* 0x000000330000723e */ /* 0x004fca00048060ff */
[----:B------:R2:W-:Y:S04]  /*cc920*/  STL [R1+0x50], R0 ;  /* 0x0000500001007387 */ /* 0x0005e80000100800 */
[----:B------:R-:W3:Y:S04]  /*cc930*/  LDL.LU R51, [R1+0xb88] ;  /* 0x000b880001337983 */ /* 0x000ee80000300800 */
[----:B--2---:R-:W3:Y:S01]  /*cc940*/  LDL.LU R0, [R1+0xb8c] ;  /* 0x000b8c0001007983 */ /* 0x004ee20000300800 */
[----:B----4-:R-:W-:-:S03]  /*cc950*/  F2FP.SATFINITE.E5M2.F32.PACK_AB_MERGE_C R25, R47, R18, RZ ;  /* 0x000000122f19723e */ /* 0x010fc600048060ff */
[----:B------:R-:W2:Y:S01]  /*cc960*/  LDL.LU R22, [R1+0xb70] ;  /* 0x000b700001167983 */ /* 0x000ea20000300800 */
[----:B------:R-:W-:-:S03]  /*cc970*/  F2FP.SATFINITE.E5M2.F32.PACK_AB_MERGE_C R26, R26, R46, RZ ;  /* 0x0000002e1a1a723e */ /* 0x000fc600048060ff */
[----:B------:R-:W2:Y:S04]  /*cc980*/  LDL.LU R23, [R1+0xb74] ;  /* 0x000b740001177983 */ /* 0x000ea80000300800 */
[----:B------:R-:W4:Y:S04]  /*cc990*/  LDL.LU R47, [R1+0xb78] ;  /* 0x000b7800012f7983 */ /* 0x000f280000300800 */
[----:B------:R-:W4:Y:S04]  /*cc9a0*/  LDL.LU R46, [R1+0xb7c] ;  /* 0x000b7c00012e7983 */ /* 0x000f280000300800 */
[----:B------:R-:W4:Y:S04]  /*cc9b0*/  LDL.LU R21, [R1+0xb60] ;  /* 0x000b600001157983 */ /* 0x000f280000300800 */
[----:B------:R-:W4:Y:S01]  /*cc9c0*/  LDL.LU R18, [R1+0xb64] ;  /* 0x000b640001127983 */ /* 0x000f220000300800 */
[----:B---3--:R-:W-:-:S03]  /*cc9d0*/  F2FP.SATFINITE.E5M2.F32.PACK_AB_MERGE_C R5, R0, R51, RZ ;  /* 0x000000330005723e */ /* 0x008fc600048060ff */
[----:B------:R-:W3:Y:S04]  /*cc9e0*/  LDL.LU R51, [R1+0xb68] ;  /* 0x000b680001337983 */ /* 0x000ee80000300800 */
[----:B------:R-:W3:Y:S01]  /*cc9f0*/  LDL.LU R0, [R1+0xb6c] ;  /* 0x000b6c0001007983 */ /* 0x000ee20000300800 */
[----:B------:R-:W-:Y:S02]  /*cca00*/  F2FP.SATFINITE.E5M2.F32.PACK_AB_MERGE_C R24, R24, R20, RZ ;  /* 0x000000141818723e */ /* 0x000fe400048060ff */
[----:B--2---:R-:W-:Y:S01]  /*cca10*/  F2FP.SATFINITE.E5M2.F32.PACK_AB_MERGE_C R23, R23, R22, RZ ;  /* 0x000000161717723e */ /* 0x004fe200048060ff */
[----:B------:R-:W-:Y:S04]  /*cca20*/  STL [R1+0x34], R5 ;  /* 0x0000340501007387 */ /* 0x000fe80000100800 */
[----:B------:R-:W2:Y:S01]  /*cca30*/  LDL.LU R19, [R1+0xb50] ;  /* 0x000b500001137983 */ /* 0x000ea20000300800 */
[----:B----4-:R-:W-:-:S03]  /*cca40*/  F2FP.SATFINITE.E5M2.F32.PACK_AB_MERGE_C R22, R46, R47, RZ ;  /* 0x0000002f2e16723e */ /* 0x010fc600048060ff */
[----:B------:R-:W2:Y:S04]  /*cca50*/  LDL.LU R20, [R1+0xb54] ;  /* 0x000b540001147983 */ /* 0x000ea80000300800 */
[----:B------:R-:W4:Y:S01]  /*cca60*/  LDL.LU R47, [R1+0xb58] ;  /* 0x000b5800012f7983 */ /* 0x000f220000300800 */
[----:B------:R-:W-:-:S03]  /*cca70*/  F2FP.SATFINITE.E5M2.F32.PACK_AB_MERGE_C R21, R18, R21, RZ ;  /* 0x000000151215723e */ /* 0x000fc600048060ff */
[----:B------:R-:W4:Y:S04]  /*cca80*/  LDL.LU R46, [R1+0xb5c] ;  /* 0x000b5c00012e7983 */ /* 0x000f280000300800 */
[----:B------:R-:W4:Y:S04]  /*cca90*/  LDL.LU R14, [R1+0xb40] ;  /* 0x000b4000010e7983 */ /* 0x000f280000300800 */
[----:B------:R-:W4:Y:S01]  /*ccaa0*/  LDL.LU R18, [R1+0xb44] ;  /* 0x000b440001127983 */ /* 0x000f220000300800 */
[----:B---3--:R-:W-:-:S05]  /*ccab0*/  F2FP.SATFINITE.E5M2.F32.PACK_AB_MERGE_C R0, R0, R51, RZ ;  /* 0x000000330000723e */ /* 0x008fca00048060ff */
[----:B------:R3:W-:Y:S04]  /*ccac0*/  STL [R1+0x44], R0 ;  /* 0x0000440001007387 */ /* 0x0007e80000100800 */
[----:B------:R-:W4:Y:S04]  /*ccad0*/  LDL.LU R51, [R1+0xb48] ;  /* 0x000b480001337983 */ /* 0x000f280000300800 */
[----:B---3--:R-:W3:Y:S01]  /*ccae0*/  LDL.LU R0, [R1+0xb4c] ;  /* 0x000b4c0001007983 */ /* 0x008ee20000300800 */
[----:B--2---:R-:W-:-:S03]  /*ccaf0*/  F2FP.SATFINITE.E5M2.F32.PACK_AB_MERGE_C R20, R20, R19, RZ ;  /* 0x000000131414723e */ /* 0x004fc600048060ff */
[----:B------:R-:W2:Y:S01]  /*ccb00*/  LDL.LU R16, [R1+0xb30] ;  /* 0x000b300001107983 */ /* 0x000ea20000300800 */
[----:B----4-:R-:W-:-:S03]  /*ccb10*/  F2FP.SATFINITE.E5M2.F32.PACK_AB_MERGE_C R19, R46, R47, RZ ;  /* 0x0000002f2e13723e */ /* 0x010fc600048060ff */
[----:B------:R-:W2:Y:S04]  /*ccb20*/  LDL.LU R17, [R1+0xb34] ;  /* 0x000b340001117983 */ /* 0x000ea80000300800 */
[----:B------:R-:W4:Y:S04]  /*ccb30*/  LDL.LU R47, [R1+0xb38] ;  /* 0x000b3800012f7983 */ /* 0x000f280000300800 */
[----:B------:R-:W4:Y:S04]  /*ccb40*/  LDL.LU R46, [R1+0xb3c] ;  /* 0x000b3c00012e7983 */ /* 0x000f280000300800 */
[----:B------:R-:W2:Y:S04]  /*ccb50*/  LDL.LU R11, [R1+0x5b0] ;  /* 0x0005b000010b7983 */ /* 0x000ea80000300800 */
[----:B------:R-:W2:Y:S01]  /*ccb60*/  LDL.LU R15, [R1+0x5b4] ;  /* 0x0005b400010f7983 */ /* 0x000ea20000300800 */
[----:B------:R-:W-:Y:S01]  /*ccb70*/  ISETP.LT.AND P1, PT, R3, UR14, !P0 ;  /* 0x0000000e03007c0c */ /* 0x000fe2000c721270 */
[----:B------:R-:W-:Y:S01]  /*ccb80*/  VIADD R4, R59, 0x41 ;  /* 0x000000413b047836 */ /* 0x000fe20000000000 */
[----:B------:R-:W-:Y:S01]  /*ccb90*/  ISETP.LT.AND P0, PT, R50, UR12, !P0 ;  /* 0x0000000c32007c0c */ /* 0x000fe2000c701270 */
[----:B------:R-:W0:Y:S01]  /*ccba0*/  LDCU UR14, c[0x0][0x398] ;  /* 0x00007300ff0e77ac */ /* 0x000e220008000800 */
[----:B---3--:R-:W-:Y:S01]  /*ccbb0*/  F2FP.SATFINITE.E5M2.F32.PACK_AB_MERGE_C R5, R0, R51, RZ ;  /* 0x000000330005723e */ /* 0x008fe200048060ff */
[----:B------:R-:W3:Y:S01]  /*ccbc0*/  LDCU UR12, c[0x0][0x39c] ;  /* 0x00007380ff0c77ac */ /* 0x000ee20008000800 */
[----:B------:R-:W3:Y:S04]  /*ccbd0*/  LDL.LU R51, [R1+0x5b8] ;  /* 0x0005b80001337983 */ /* 0x000ee80000300800 */
[----:B------:R-:W3:Y:S03]  /*ccbe0*/  LDL.LU R0, [R1+0x5bc] ;  /* 0x0005bc0001007983 */ /* 0x000ee60000300800 */
[----:B------:R-:W-:-:S04]  /*ccbf0*/  @P1 LOP3.LUT R49, R49, 0x80000000, RZ, 0xfc, !PT ;  /* 0x8000000031311812 */ /* 0x000fc800078efcff */
[----:B------:R-:W-:-:S04]  /*ccc00*/  LOP3.LUT R49, R49, 0xbfffffff, RZ, 0xc0, !PT ;  /* 0xbfffffff31317812 */ /* 0x000fc800078ec0ff */
[----:B------:R-:W-:Y:S02]  /*ccc10*/  @P0 LOP3.LUT R49, R49, 0x40000000, RZ, 0xfc, !PT ;  /* 0x4000000031310812 */ /* 0x000fe400078efcff */
[----:B------:R-:W-:Y:S02]  /*ccc20*/  ISETP.GE.AND P0, PT, R4, UR8, PT ;  /* 0x0000000804007c0c */ /* 0x000fe4000bf06270 */
[----:B------:R-:W-:Y:S01]  /*ccc30*/  LOP3.LUT R49, R49, 0xdfffffff, RZ, 0xc0, !PT ;  /* 0xdfffffff31317812 */ /* 0x000fe200078ec0ff */
[----:B------:R-:W-:Y:S01]  /*ccc40*/  VIADD R4, R59, 0x40 ;  /* 0x000000403b047836 */ /* 0x000fe20000000000 */
[----:B-1----:R-:W-:Y:S01]  /*ccc50*/  ISETP.LT.AND P1, PT, R3, UR6, !P0 ;  /* 0x0000000603007c0c */ /* 0x002fe2000c721270 */
[----:B------:R-:W1:Y:S01]  /*ccc60*/  LDCU UR6, c[0x0][0x398] ;  /* 0x00007300ff0677ac */ /* 0x000e620008000800 */
[----:B------:R-:W-:Y:S01]  /*ccc70*/  ISETP.LT.AND P0, PT, R50, UR18, !P0 ;  /* 0x0000001232007c0c */ /* 0x000fe2000c701270 */
[----:B------:R-:W0:Y:S01]  /*ccc80*/  LDCU UR8, c[0x0][0x398] ;  /* 0x00007300ff0877ac */ /* 0x000e220008000800 */
[----:B------:R-:W0:Y:S09]  /*ccc90*/  LDCU UR18, c[0x0][0x39c] ;  /* 0x00007380ff1277ac */ /* 0x000e320008000800 */
[----:B------:R-:W-:-:S04]  /*ccca0*/  @P1 LOP3.LUT R49, R49, 0x20000000, RZ, 0xfc, !PT ;  /* 0x2000000031311812 */ /* 0x000fc800078efcff */
[----:B------:R-:W-:-:S04]  /*cccb0*/  LOP3.LUT R49, R49, 0xefffffff, RZ, 0xc0, !PT ;  /* 0xefffffff31317812 */ /* 0x000fc800078ec0ff */
[----:B------:R-:W-:Y:S02]  /*cccc0*/  @P0 LOP3.LUT R49, R49, 0x10000000, RZ, 0xfc, !PT ;  /* 0x1000000031310812 */ /* 0x000fe400078efcff */
[----:B------:R-:W-:Y:S02]  /*cccd0*/  ISETP.GE.AND P0, PT, R4, UR20, PT ;  /* 0x0000001404007c0c */ /* 0x000fe4000bf06270 */
[----:B------:R-:W-:Y:S01]  /*ccce0*/  LOP3.LUT R49, R49, 0xfbffffff, RZ, 0xc0, !PT ;  /* 0xfbffffff31317812 */ /* 0x000fe200078ec0ff */
[----:B------:R-:W-:Y:S01]  /*cccf0*/  VIADD R4, R59, 0x1 ;  /* 0x000000013b047836 */ /* 0x000fe20000000000 */
[----:B0-----:R-:W-:Y:S01]  /*ccd00*/  ISETP.LT.AND P1, PT, R3, UR16, !P0 ;  /* 0x0000001003007c0c */ /* 0x001fe2000c721270 */
[----:B------:R-:W0:Y:S01]  /*ccd10*/  LDCU UR16, c[0x0][0x398] ;  /* 0x00007300ff1077ac */ /* 0x000e220008000800 */
[----:B------:R-:W-:Y:S01]  /*ccd20*/  ISETP.LT.AND P0, PT, R50, UR14, !P0 ;  /* 0x0000000e32007c0c */ /* 0x000fe2000c701270 */
[----:B------:R-:W0:Y:S01]  /*ccd30*/  LDCU UR14, c[0x0][0x398] ;  /* 0x00007300ff0e77ac */ /* 0x000e220008000800 */
[----:B------:R-:W-:Y:S01]  /*ccd40*/  STL [R1+0x48], R5 ;  /* 0x0000480501007387 */ /* 0x000fe20000100800 */
[----:B------:R-:W-:-:S02]  /*ccd50*/  F2FP.SATFINITE.E5M2.F32.PACK_AB_MERGE_C R18, R18, R14, RZ ;  /* 0x0000000e1212723e */ /* 0x000fc400048060ff */
[----:B--2---:R-:W-:Y:S01]  /*ccd60*/  F2FP.SATFINITE.E5M2.F32.PACK_AB_MERGE_C R17, R17, R16, RZ ;  /* 0x000000101111723e */ /* 0x004fe200048060ff */
[----:B------:R-:W2:Y:S01]  /*ccd70*/  LDL.LU R10, [R1+0x560] ;  /* 0x00056000010a7983 */ /* 0x000ea20000300800 */
[----:B------:R-:W0:Y:S04]  /*ccd80*/  LDCU UR20, c[0x0][0x398] ;  /* 0x00007300ff1477ac */ /* 0x000e280008000800 */
[----:B------:R-:W-:Y:S01]  /*ccd90*/  @P1 LOP3.LUT R49, R49, 0x4000000, RZ, 0xfc, !PT ;  /* 0x0400000031311812 */ /* 0x000fe200078efcff */
[----:B------:R-:W2:Y:S03]  /*ccda0*/  LDL.LU R14, [R1+0x564] ;  /* 0x00056400010e7983 */ /* 0x000ea60000300800 */
[----:B------:R-:W-:-:S04]  /*ccdb0*/  LOP3.LUT R49, R49, 0xfeffffff, RZ, 0xc0, !PT ;  /* 0xfeffffff31317812 */ /* 0x000fc800078ec0ff */
[----:B------:R-:W-:Y:S02]  /*ccdc0*/  @P0 LOP3.LUT R49, R49, 0x1000000, RZ, 0xfc, !PT ;  /* 0x0100000031310812 */ /* 0x000fe400078efcff */
[----:B------:R-:W-:Y:S02]  /*ccdd0*/  ISETP.GE.AND P0, PT, R4, UR22, PT ;  /* 0x0000001604007c0c */ /* 0x000fe4000bf06270 */
[----:B------:R-:W-:Y:S01]  /*ccde0*/  LOP3.LUT R49, R49, 0xfdffffff, RZ, 0xc0, !PT ;  /* 0xfdffffff31317812 */ /* 0x000fe200078ec0ff */
[----:B------:R-:W-:Y:S01]  /*ccdf0*/  VIADD R4, R59, 0x3f ;  /* 0x0000003f3b047836 */ /* 0x000fe20000000000 */
[----:B-1----:R-:W-:Y:S01]  /*cce00*/  ISETP.LT.AND P1, PT, R50, UR6, !P0 ;  /* 0x0000000632007c0c */ /* 0x002fe2000c721270 */
[----:B------:R-:W1:Y:S01]  /*cce10*/  LDCU UR6, c[0x0][0x398] ;  /* 0x00007300ff0677ac */ /* 0x000e620008000800 */
[----:B------:R-:W-:Y:S02]  /*cce20*/  ISETP.LT.AND P0, PT, R3, UR8, !P0 ;  /* 0x0000000803007c0c */ /* 0x000fe4000c701270 */
[----:B----4-:R-:W-:Y:S01]  /*cce30*/  F2FP.SATFINITE.E5M2.F32.PACK_AB_MERGE_C R16, R46, R47, RZ ;  /* 0x0000002f2e10723e */ /* 0x010fe200048060ff */
[----:B------:R-:W4:Y:S01]  /*cce40*/  LDCU UR22, c[0x0][0x398] ;  /* 0x00007300ff1677ac */ /* 0x000f220008000800 */
[----:B------:R-:W2:Y:S01]  /*cce50*/  LDL.LU R47, [R1+0x568] ;  /* 0x00056800012f7983 */ /* 0x000ea20000300800 */
[----:B---3--:R-:W-:-:S03]  /*cce60*/  F2FP.SATFINITE.E5M2.F32.PACK_AB_MERGE_C R0, R0, R51, RZ ;  /* 0x000000330000723e */ /* 0x008fc600048060ff */
[----:B------:R-:W3:Y:S03]  /*cce70*/  LDL.LU R46, [R1+0x56c] ;  /* 0x00056c00012e7983 */ /* 0x000ee60000300800 */
[----:B------:R-:W-:Y:S01]  /*cce80*/  @P1 LOP3.LUT R49, R49, 0x2000000, RZ, 0xfc, !PT ;  /* 0x0200000031311812 */ /* 0x000fe200078efcff */
[----:B------:R-:W1:Y:S01]  /*cce90*/  LDCU UR8, c[0x0][0x39c] ;  /* 0x00007380ff0877ac */ /* 0x000e620008000800 */
[----:B------:R-:W4:Y:S02]  /*ccea0*/  LDL.LU R9, [R1+0x530] ;  /* 0x0005300001097983 */ /* 0x000f240000300800 */
[----:B------:R-:W-:Y:S02]  /*cceb0*/  LOP3.LUT R49, R49, 0xffbfffff, RZ, 0xc0, !PT ;  /* 0xffbfffff31317812 */ /* 0x000fe400078ec0ff */
[----:B------:R-:W4:Y:S02]  /*ccec0*/  LDL.LU R12, [R1+0x534] ;  /* 0x00053400010c7983 */ /* 0x000f240000300800 */
[----:B------:R-:W-:-:S02]  /*cced0*/  @P0 LOP3.LUT R49, R49, 0x400000, RZ, 0xfc, !PT ;  /* 0x0040000031310812 */ /* 0x000fc400078efcff */
[----:B------:R-:W-:Y:S01]  /*ccee0*/  ISETP.GE.AND P0, PT, R4, UR18, PT ;  /* 0x0000001204007c0c */ /* 0x000fe2000bf06270 */
[----:B------:R1:W-:Y:S01]  /*ccef0*/  STL [R1+0x30], R0 ;  /* 0x0000300001007387 */ /* 0x0003e20000100800 */
[----:B------:R-:W-:Y:S01]  /*ccf00*/  LOP3.LUT R49, R49, 0xff7fffff, RZ, 0xc0, !PT ;  /* 0xff7fffff31317812 */ /* 0x000fe200078ec0ff */
[----:B------:R-:W-:Y:S01]  /*ccf10*/  VIADD R4, R59, 0x2 ;  /* 0x000000023b047836 */ /* 0x000fe20000000000 */
[----:B0-----:R-:W-:Y:S01]  /*ccf20*/  ISETP.LT.AND P1, PT, R3, UR16, !P0 ;  /* 0x0000001003007c0c */ /* 0x001fe2000c721270 */
[----:B------:R-:W4:Y:S01]  /*ccf30*/  LDL.LU R51, [R1+0x538] ;  /* 0x0005380001337983 */ /* 0x000f220000300800 */
[----:B------:R-:W-:Y:S01]  /*ccf40*/  ISETP.LT.AND P0, PT, R50, UR14, !P0 ;  /* 0x0000000e32007c0c */ /* 0x000fe2000c701270 */
[----:B------:R-:W0:Y:S02]  /*ccf50*/  LDCU UR18, c[0x0][0x39c] ;  /* 0x00007380ff1277ac */ /* 0x000e240008000800 */
[----:B-1----:R-:W4:Y:S01]  /*ccf60*/  LDL.LU R0, [R1+0x53c] ;  /* 0x00053c0001007983 */ /* 0x002f220000300800 */
[----:B------:R-:W1:Y:S01]  /*ccf70*/  LDCU UR16, c[0x0][0x398] ;  /* 0x00007300ff1077ac */ /* 0x000e620008000800 */
[----:B------:R-:W-:-:S02]  /*ccf80*/  F2FP.SATFINITE.E5M2.F32.PACK_AB_MERGE_C R15, R15, R11, RZ ;  /* 0x0000000b0f0f723e */ /* 0x000fc400048060ff */
[----:B------:R-:W4:Y:S01]  /*ccf90*/  LDL.LU R6, [R1+0x510] ;  /* 0x0005100001067983 */ /* 0x000f220000300800 */
[----:B------:R-:W0:Y:S03]  /*ccfa0*/  LDCU UR14, c[0x0][0x398] ;  /* 0x00007300ff0e77ac */ /* 0x000e260008000800 */
[----:B------:R-:W-:Y:S01]  /*ccfb0*/  @P1 LOP3.LUT R49, R49, 0x800000, RZ, 0xfc, !PT ;  /* 0x0080000031311812 */ /* 0x000fe200078efcff */
[----:B------:R-:W4:Y:S03]  /*ccfc0*/  LDL.LU R11, [R1+0x514] ;  /* 0x00051400010b7983 */ /* 0x000f260000300800 */
[----:B------:R-:W-:-:S04]  /*ccfd0*/  LOP3.LUT R49, R49, 0xffdfffff, RZ, 0xc0, !PT ;  /* 0xffdfffff31317812 */ /* 0x000fc800078ec0ff */
[----:B------:R-:W-:Y:S02]  /*ccfe0*/  @P0 LOP3.LUT R49, R49, 0x200000, RZ, 0xfc, !PT ;  /* 0x0020000031310812 */ /* 0x000fe400078efcff */
[----:B------:R-:W-:Y:S02]  /*ccff0*/  ISETP.GE.AND P0, PT, R4, UR58, PT ;  /* 0x0000003a04007c0c */ /* 0x000fe4000bf06270 */
[----:B------:R-:W-:Y:S01]  /*cd000*/  LOP3.LUT R49, R49, 0xffefffff, RZ, 0xc0, !PT ;  /* 0xffefffff31317812 */ /* 0x000fe200078ec0ff */
[----:B------:R-:W-:Y:S01]  /*cd010*/  VIADD R4, R59, 0x3e ;  /* 0x0000003e3b047836 */ /* 0x000fe20000000000 */
[----:B------:R-:W-:Y:S01]  /*cd020*/  ISETP.LT.AND P1, PT, R50, UR6, !P0 ;  /* 0x0000000632007c0c */ /* 0x000fe2000c721270 */
[----:B------:R-:W0:Y:S01]  /*cd030*/  LDCU UR58, c[0x0][0x39c] ;  /* 0x00007380ff3a77ac */ /* 0x000e220008000800 */
[----:B------:R-:W-:Y:S01]  /*cd040*/  ISETP.LT.AND P0, PT, R3, UR20, !P0 ;  /* 0x0000001403007c0c */ /* 0x000fe2000c701270 */
[----:B------:R-:W0:Y:S01]  /*cd050*/  LDCU UR6, c[0x0][0x398] ;  /* 0x00007300ff0677ac */ /* 0x000e220008000800 */
[----:B------:R-:W0:Y:S09]  /*cd060*/  LDCU UR20, c[0x0][0x398] ;  /* 0x00007300ff1477ac */ /* 0x000e320008000800 */
[----:B------:R-:W-:-:S04]  /*cd070*/  @P1 LOP3.LUT R49, R49, 0x100000, RZ, 0xfc, !PT ;  /* 0x0010000031311812 */ /* 0x000fc800078efcff */
[----:B------:R-:W-:-:S04]  /*cd080*/  LOP3.LUT R49, R49, 0xfff7ffff, RZ, 0xc0, !PT ;  /* 0xfff7ffff31317812 */ /* 0x000fc800078ec0ff */
[----:B------:R-:W-:Y:S02]  /*cd090*/  @P0 LOP3.LUT R49, R49, 0x80000, RZ, 0xfc, !PT ;  /* 0x0008000031310812 */ /* 0x000fe400078efcff */
[----:B0-----:R-:W-:Y:S02]  /*cd0a0*/  ISETP.GE.AND P0, PT, R4, UR18, PT ;  /* 0x0000001204007c0c */ /* 0x001fe4000bf06270 */
[----:B------:R-:W-:Y:S01]  /*cd0b0*/  LOP3.LUT R49, R49, 0xfffbffff, RZ, 0xc0, !PT ;  /* 0xfffbffff31317812 */ /* 0x000fe200078ec0ff */
[----:B------:R-:W-:Y:S01]  /*cd0c0*/  VIADD R4, R59, 0x3 ;  /* 0x000000033b047836 */ /* 0x000fe20000000000 */
[----:B-1----:R-:W-:Y:S01]  /*cd0d0*/  ISETP.LT.AND P1, PT, R3, UR16, !P0 ;  /* 0x0000001003007c0c */ /* 0x002fe2000c721270 */
[----:B------:R-:W0:Y:S01]  /*cd0e0*/  LDCU UR18, c[0x0][0x39c] ;  /* 0x00007380ff1277ac */ /* 0x000e220008000800 */
[----:B------:R-:W-:Y:S01]  /*cd0f0*/  ISETP.LT.AND P0, PT, R50, UR14, !P0 ;  /* 0x0000000e32007c0c */ /* 0x000fe2000c701270 */
[----:B------:R-:W1:Y:S01]  /*cd100*/  LDCU UR16, c[0x0][0x398] ;  /* 0x00007300ff1077ac */ /* 0x000e620008000800 */
[----:B------:R-:W0:Y:S09]  /*cd110*/  LDCU UR14, c[0x0][0x398] ;  /* 0x00007300ff0e77ac */ /* 0x000e320008000800 */
[----:B------:R-:W-:-:S04]  /*cd120*/  @P1 LOP3.LUT R49, R49, 0x40000, RZ, 0xfc, !PT ;  /* 0x0004000031311812 */ /* 0x000fc800078efcff */
        /* <DEDUP_REMOVED lines=24> */
[----:B------:R-:W-:-:S04]  /*cd2b0*/  ISETP.GE.AND P0, PT, R4, UR58, PT ;  /* 0x0000003a04007c0c */ /* 0x000fc8000bf06270 */
[----:B------:R-:W-:Y:S02]  /*cd2c0*/  ISETP.LT.AND P1, PT, R50, UR6, !P0 ;  /* 0x0000000632007c0c */ /* 0x000fe4000c721270 */
[----:B------:R-:W-:Y:S01]  /*cd2d0*/  LOP3.LUT R49, R49, 0xffffefff, RZ, 0xc0, !PT ;  /* 0xffffefff31317812 */ /* 0x000fe200078ec0ff */
[----:B------:R-:W-:Y:S01]  /*cd2e0*/  VIADD R4, R59, 0x3c ;  /* 0x0000003c3b047836 */ /* 0x000fe20000000000 */
[----:B------:R-:W-:Y:S01]  /*cd2f0*/  ISETP.LT.AND P0, PT, R3, UR20, !P0 ;  /* 0x0000001403007c0c */ /* 0x000fe2000c701270 */
[----:B------:R-:W-:Y:S01]  /*cd300*/  UMOV UR58, UR57 ;  /* 0x00000039003a7c82 */ /* 0x000fe20008000000 */
[----:B------:R-:W1:Y:S01]  /*cd310*/  LDCU UR57, c[0x0][0x39c] ;  /* 0x00007380ff3977ac */ /* 0x000e620008000800 */
[----:B------:R-:W1:Y:S06]  /*cd320*/  LDCU UR6, c[0x0][0x398] ;  /* 0x00007300ff0677ac */ /* 0x000e6c0008000800 */
[----:B------:R-:W-:Y:S01]  /*cd330*/  @P1 LOP3.LUT R49, R49, 0x1000, RZ, 0xfc, !PT ;  /* 0x0000100031311812 */ /* 0x000fe200078efcff */
[----:B------:R-:W2:Y:S03]  /*cd340*/  LDCU UR20, c[0x0][0x398] ;  /* 0x00007300ff1477ac */ /* 0x000ea60008000800 */
        /* <DEDUP_REMOVED lines=18> */
[----:B--2---:R-:W-:Y:S01]  /*cd470*/  ISETP.LT.AND P0, PT, R3, UR20, !P0 ;  /* 0x0000001403007c0c */ /* 0x004fe2000c701270 */
[----:B------:R-:W2:Y:S01]  /*cd480*/  LDCU UR20, c[0x0][0x398] ;  /* 0x00007300ff1477ac */ /* 0x000ea20008000800 */
[----:B------:R-:W-:-:S02]  /*cd490*/  F2FP.SATFINITE.E5M2.F32.PACK_AB_MERGE_C R14, R14, R10, RZ ;  /* 0x0000000a0e0e723e */ /* 0x000fc400048060ff */
[----:B------:R-:W4:Y:S01]  /*cd4a0*/  LDL.LU R10, [R1+0x518] ;  /* 0x00051800010a7983 */ /* 0x000f220000300800 */
[----:B---3--:R-:W-:Y:S01]  /*cd4b0*/  F2FP.SATFINITE.E5M2.F32.PACK_AB_MERGE_C R13, R46, R47, RZ ;  /* 0x0000002f2e0d723e */ /* 0x008fe200048060ff */
[----:B------:R-:W3:Y:S05]  /*cd4c0*/  LDCU UR57, c[0x0][0x39c] ;  /* 0x00007380ff3977ac */ /* 0x000eea0008000800 */
[----:B------:R-:W-:Y:S01]  /*cd4d0*/  @P1 LOP3.LUT R49, R49, 0x200, RZ, 0xfc, !PT ;  /* 0x0000020031311812 */ /* 0x000fe200078efcff */
[----:B------:R-:W3:Y:S03]  /*cd4e0*/  LDL.LU R46, [R1+0x51c] ;  /* 0x00051c00012e7983 */ /* 0x000ee60000300800 */
        /* <DEDUP_REMOVED lines=17> */
[----:B--2---:R-:W-:Y:S01]  /*cd600*/  ISETP.LT.AND P0, PT, R3, UR20, !P0 ;  /* 0x0000001403007c0c */ /* 0x004fe2000c701270 */
[----:B------:R-:W2:Y:S01]  /*cd610*/  LDCU UR6, c[0x0][0x398] ;  /* 0x00007300ff0677ac */ /* 0x000ea20008000800 */
[----:B----4-:R-:W-:Y:S01]  /*cd620*/  F2FP.SATFINITE.E5M2.F32.PACK_AB_MERGE_C R5, R0, R51, RZ ;  /* 0x000000330005723e */ /* 0x010fe200048060ff */
[----:B------:R-:W4:Y:S06]  /*cd630*/  LDCU UR20, c[0x0][0x398] ;  /* 0x00007300ff1477ac */ /* 0x000f2c0008000800 */
        /* <DEDUP_REMOVED lines=14> */
[----:B------:R-:W-:Y:S01]  /*cd720*/  ISETP.GE.AND P0, PT, R4, UR62, PT ;  /* 0x0000003e04007c0c */ /* 0x000fe2000bf06270 */
[----:B------:R-:W0:Y:S03]  /*cd730*/  LDCU UR62, c[0x0][0x39c] ;  /* 0x00007380ff3e77ac */ /* 0x000e260008000800 */
[----:B--2---:R-:W-:Y:S02]  /*cd740*/  ISETP.LT.AND P1, PT, R50, UR6, !P0 ;  /* 0x0000000632007c0c */ /* 0x004fe4000c721270 */
[----:B------:R-:W-:Y:S02]  /*cd750*/  F2FP.SATFINITE.E5M2.F32.PACK_AB_MERGE_C R11, R11, R6, RZ ;  /* 0x000000060b0b723e */ /* 0x000fe400048060ff */
[----:B------:R-:W-:-:S02]  /*cd760*/  F2FP.SATFINITE.E5M2.F32.PACK_AB_MERGE_C R12, R12, R9, RZ ;  /* 0x000000090c0c723e */ /* 0x000fc400048060ff */
[----:B---3--:R-:W-:Y:S02]  /*cd770*/  F2FP.SATFINITE.E5M2.F32.PACK_AB_MERGE_C R10, R46, R10, RZ ;  /* 0x0000000a2e0a723e */ /* 0x008fe400048060ff */
[----:B------:R-:W-:Y:S02]  /*cd780*/  LOP3.LUT R14, R14, 0xffff, RZ, 0xc0, !PT ;  /* 0x0000ffff0e0e7812 */ /* 0x000fe400078ec0ff */
[----:B------:R-:W-:Y:S02]  /*cd790*/  LOP3.LUT R13, R13, 0xffff, RZ, 0xc0, !PT ;  /* 0x0000ffff0d0d7812 */ /* 0x000fe400078ec0ff */
[----:B------:R-:W-:Y:S01]  /*cd7a0*/  LOP3.LUT R15, R15, 0xffff, RZ, 0xc0, !PT ;  /* 0x0000ffff0f0f7812 */ /* 0x000fe200078ec0ff */
[----:B------:R-:W-:Y:S01]  /*cd7b0*/  UMOV UR60, UR58 ;  /* 0x0000003a003c7c82 */ /* 0x000fe20008000000 */
[----:B------:R-:W-:Y:S01]  /*cd7c0*/  LOP3.LUT R49, R49, 0xfffffffd, RZ, 0xc0, !PT ;  /* 0xfffffffd31317812 */ /* 0x000fe200078ec0ff */
[----:B------:R-:W2:Y:S03]  /*cd7d0*/  LDCU UR6, c[0x0][0x39c] ;  /* 0x00007380ff0677ac */ /* 0x000ea60008000800 */
[----:B------:R-:W-:Y:S01]  /*cd7e0*/  @P1 LOP3.LUT R49, R49, 0x2, RZ, 0xfc, !PT ;  /* 0x0000000231311812 */ /* 0x000fe200078efcff */
[----:B------:R-:W3:Y:S04]  /*cd7f0*/  LDCU UR58, c[0x0][0x39c] ;  /* 0x00007380ff3a77ac */ /* 0x000ee80008000800 */
[----:B------:R0:W-:Y:S04]  /*cd800*/  STL [R1+0x4354], R49 ;  /* 0x0043543101007387 */ /* 0x0001e80000100800 */
[----:B------:R-:W2:Y:S01]  /*cd810*/  LDL.LU R47, [R1+0x4e0] ;  /* 0x0004e000012f7983 */ /* 0x000ea20000300800 */
[----:B0-----:R-:W-:-:S03]  /*cd820*/  IMAD.MOV.U32 R49, RZ, RZ, R59 ;  /* 0x000000ffff317224 */ /* 0x001fc600078e003b */
[----:B------:R-:W2:Y:S04]  /*cd830*/  LDL.LU R59, [R1+0x4e4] ;  /* 0x0004e400013b7983 */ /* 0x000ea80000300800 */
[----:B------:R-:W3:Y:S04]  /*cd840*/  LDL.LU R51, [R1+0x4e8] ;  /* 0x0004e80001337983 */ /* 0x000ee80000300800 */
[----:B------:R-:W3:Y:S01]  /*cd850*/  LDL.LU R0, [R1+0x4ec] ;  /* 0x0004ec0001007983 */ /* 0x000ee20000300800 */
[----:B----4-:R-:W-:Y:S01]  /*cd860*/  ISETP.LT.AND P0, PT, R3, UR20, !P0 ;  /* 0x0000001403007c0c */ /* 0x010fe2000c701270 */
[----:B------:R-:W-:Y:S01]  /*cd870*/  VIADD R4, R49, 0x39 ;  /* 0x0000003931047836 */ /* 0x000fe20000000000 */
[----:B------:R-:W0:Y:S11]  /*cd880*/  LDCU UR20, c[0x0][0x398] ;  /* 0x00007300ff1477ac */ /* 0x000e360008000800 */
[----:B------:R-:W-:-:S02]  /*cd890*/  @P0 LOP3.LUT R2, R2, 0x40000000, RZ, 0xfc, !PT ;  /* 0x4000000002020812 */ /* 0x000fc400078efcff */
[----:B------:R-:W-:Y:S02]  /*cd8a0*/  ISETP.GE.AND P0, PT, R4, UR18, PT ;  /* 0x0000001204007c0c */ /* 0x000fe4000bf06270 */
[----:B------:R-:W-:Y:S01]  /*cd8b0*/  LOP3.LUT R2, R2, 0x7fffffff, RZ, 0xc0, !PT ;  /* 0x7fffffff02027812 */ /* 0x000fe200078ec0ff */
[----:B------:R-:W-:Y:S01]  /*cd8c0*/  VIADD R4, R49, 0x8 ;  /* 0x0000000831047836 */ /* 0x000fe20000000000 */
[----:B-1----:R-:W-:Y:S01]  /*cd8d0*/  ISETP.LT.AND P1, PT, R3, UR16, !P0 ;  /* 0x0000001003007c0c */ /* 0x002fe2000c721270 */
[----:B------:R-:W1:Y:S01]  /*cd8e0*/  LDCU UR18, c[0x0][0x39c] ;  /* 0x00007380ff1277ac */ /* 0x000e620008000800 */
[----:B------:R-:W-:Y:S01]  /*cd8f0*/  ISETP.LT.AND P0, PT, R50, UR14, !P0 ;  /* 0x0000000e32007c0c */ /* 0x000fe2000c701270 */
[----:B------:R3:W-:Y:S01]  /*cd900*/  STL [R1+0x40], R5 ;  /* 0x0000400501007387 */ /* 0x0007e20000100800 */
[----:B------:R-:W4:Y:S03]  /*cd910*/  LDCU UR16, c[0x0][0x398] ;  /* 0x00007300ff1077ac */ /* 0x000f260008000800 */
[----:B------:R-:W4:Y:S01]  /*cd920*/  LDL.LU R7, [R1+0x4b4] ;  /* 0x0004b40001077983 */ /* 0x000f220000300800 */
[----:B------:R-:W0:Y:S03]  /*cd930*/  LDCU UR14, c[0x0][0x398] ;  /* 0x00007300ff0e77ac */ /* 0x000e260008000800 */
[----:B------:R-:W4:Y:S02]  /*cd940*/  LDL.LU R8, [R1+0x4b8] ;  /* 0x0004b80001087983 */ /* 0x000f240000300800 */
[----:B------:R-:W-:-:S02]  /*cd950*/  @P1 LOP3.LUT R2, R2, 0x80000000, RZ, 0xfc, !PT ;  /* 0x8000000002021812 */ /* 0x000fc400078efcff */
[----:B------:R-:W4:Y:S02]  /*cd960*/  LDL.LU R46, [R1+0x4bc] ;  /* 0x0004bc00012e7983 */ /* 0x000f240000300800 */
[----:B------:R-:W-:Y:S02]  /*cd970*/  LOP3.LUT R2, R2, 0xdfffffff, RZ, 0xc0, !PT ;  /* 0xdfffffff02027812 */ /* 0x000fe400078ec0ff */
[----:B------:R-:W4:Y:S02]  /*cd980*/  LDL.LU R6, [R1+0x454] ;  /* 0x0004540001067983 */ /* 0x000f240000300800 */
        /* <DEDUP_REMOVED lines=8> */
[----:B------:R-:W0:Y:S09]  /*cda10*/  LDCU UR22, c[0x0][0x398] ;  /* 0x00007300ff1677ac */ /* 0x000e320008000800 */
[----:B------:R-:W-:-:S04]  /*cda20*/  @P1 LOP3.LUT R2, R2, 0x10000000, RZ, 0xfc, !PT ;  /* 0x1000000002021812 */ /* 0x000fc800078efcff */
[----:B------:R-:W-:-:S04]  /*cda30*/  LOP3.LUT R2, R2, 0xf7ffffff, RZ, 0xc0, !PT ;  /* 0xf7ffffff02027812 */ /* 0x000fc800078ec0ff */
[----:B------:R-:W-:Y:S02]  /*cda40*/  @P0 LOP3.LUT R2, R2, 0x8000000, RZ, 0xfc, !PT ;  /* 0x0800000002020812 */ /* 0x000fe400078efcff */
[----:B-1----:R-:W-:Y:S01]  /*cda50*/  ISETP.GE.AND P0, PT, R4, UR18, PT ;  /* 0x0000001204007c0c */ /* 0x002fe2000bf06270 */
[----:B------:R-:W1:Y:S01]  /*cda60*/  LDCU UR18, c[0x0][0x39c] ;  /* 0x00007380ff1277ac */ /* 0x000e620008000800 */
[----:B--2---:R-:W-:Y:S02]  /*cda70*/  F2FP.SATFINITE.E5M2.F32.PACK_AB_MERGE_C R9, R59, R47, RZ ;  /* 0x0000002f3b09723e */ /* 0x004fe400048060ff */
[----:B---3--:R-:W-:Y:S02]  /*cda80*/  F2FP.SATFINITE.E5M2.F32.PACK_AB_MERGE_C R5, R0, R51, RZ ;  /* 0x000000330005723e */ /* 0x008fe400048060ff */
[----:B------:R-:W2:Y:S04]  /*cda90*/  LDL.LU R51, [R1+0x458] ;  /* 0x0004580001337983 */ /* 0x000ea80000300800 */
[----:B------:R-:W2:Y:S04]  /*cdaa0*/  LDL.LU R0, [R1+0x45c] ;  /* 0x00045c0001007983 */ /* 0x000ea80000300800 */
[----:B------:R3:W-:Y:S04]  /*cdab0*/  STL [R1+0xe4], R5 ;  /* 0x0000e40501007387 */ /* 0x0007e80000100800 */
[----:B------:R-:W2:Y:S04]  /*cdac0*/  LDL.LU R48, [R1+0x440] ;  /* 0x0004400001307983 */ /* 0x000ea80000300800 */
[----:B---3--:R-:W3:Y:S04]  /*cdad0*/  LDL.LU R5, [R1+0x444] ;  /* 0x0004440001057983 */ /* 0x008ee80000300800 */
[----:B------:R-:W3:Y:S04]  /*cdae0*/  LDL.LU R47, [R1+0x448] ;  /* 0x00044800012f7983 */ /* 0x000ee80000300800 */
[----:B------:R-:W3:Y:S04]  /*cdaf0*/  LDL.LU R59, [R1+0x44c] ;  /* 0x00044c00013b7983 */ /* 0x000ee80000300800 */
[----:B------:R-:W3:Y:S01]  /*cdb00*/  LDL.LU R4, [R1+0x4b0] ;  /* 0x0004b00001047983 */ /* 0x000ee20000300800 */
[----:B----4-:R-:W-:Y:S01]  /*cdb10*/  ISETP.LT.AND P1, PT, R3, UR16, !P0 ;  /* 0x0000001003007c0c */ /* 0x010fe2000c721270 */
[----:B------:R-:W4:Y:S01]  /*cdb20*/  LDCU UR16, c[0x0][0x398] ;  /* 0x00007300ff1077ac */ /* 0x000f220008000800 */
[----:B------:R-:W-:-:S02]  /*cdb30*/  ISETP.LT.AND P0, PT, R50, UR14, !P0 ;  /* 0x0000000e32007c0c */ /* 0x000fc4000c701270 */
[----:B------:R-:W-:Y:S01]  /*cdb40*/  LOP3.LUT R2, R2, 0xfbffffff, RZ, 0xc0, !PT ;  /* 0xfbffffff02027812 */ /* 0x000fe200078ec0ff */
[----:B------:R-:W0:Y:S01]  /*cdb50*/  LDCU UR14, c[0x0][0x398] ;  /* 0x00007300ff0e77ac */ /* 0x000e220008000800 */
[----:B------:R-:W-:Y:S02]  /*cdb60*/  F2FP.SATFINITE.E5M2.F32.PACK_AB_MERGE_C R8, R46, R8, RZ ;  /* 0x000000082e08723e */ /* 0x000fe400048060ff */
[----:B------:R-:W4:Y:S05]  /*cdb70*/  LDL.LU R46, [R1+0x13cc] ;  /* 0x0013cc00012e7983 */ /* 0x000f2a0000300800 */
[----:B------:R-:W-:-:S04]  /*cdb80*/  @P1 LOP3.LUT R2, R2, 0x4000000, RZ, 0xfc, !PT ;  /* 0x0400000002021812 */ /* 0x000fc800078efcff */
[----:B------:R-:W-:-:S04]  /*cdb90*/  LOP3.LUT R2, R2, 0xfeffffff, RZ, 0xc0, !PT ;  /* 0xfeffffff02027812 */ /* 0x000fc800078ec0ff */
[----:B------:R-:W-:Y:S02]  /*cdba0*/  @P0 LOP3.LUT R2, R2, 0x1000000, RZ, 0xfc, !PT ;  /* 0x0100000002020812 */ /* 0x000fe400078efcff */
[----:B--2---:R-:W-:Y:S02]  /*cdbb0*/  F2FP.SATFINITE.E5M2.F32.PACK_AB_MERGE_C R0, R0, R51, RZ ;  /* 0x000000330000723e */ /* 0x004fe400048060ff */
[----:B---3--:R-:W-:Y:S02]  /*cdbc0*/  F2FP.SATFINITE.E5M2.F32.PACK_AB_MERGE_C R5, R5, R48, RZ ;  /* 0x000000300505723e */ /* 0x008fe400048060ff */
[----:B------:R-:W-:Y:S01]  /*cdbd0*/  F2FP.SATFINITE.E5M2.F32.PACK_AB_MERGE_C R7, R7, R4, RZ ;  /* 0x000000040707723e */ /* 0x000fe200048060ff */
[----:B------:R-:W-:Y:S01]  /*cdbe0*/  VIADD R4, R49, 0x9 ;  /* 0x0000000931047836 */ /* 0x000fe20000000000 */
[----:B------:R-:W-:-:S04]  /*cdbf0*/  F2FP.SATFINITE.E5M2.F32.PACK_AB_MERGE_C R47, R59, R47, RZ ;  /* 0x0000002f3b2f723e */ /* 0x000fc800048060ff */
[----:B0-----:R-:W-:Y:S01]  /*cdc00*/  ISETP.GE.AND P0, PT, R4, UR62, PT ;  /* 0x0000003e04007c0c */ /* 0x001fe2000bf06270 */
[----:B------:R-:W0:Y:S01]  /*cdc10*/  LDCU UR62, c[0x0][0x39c] ;  /* 0x00007380ff3e77ac */ /* 0x000e220008000800 */
[----:B------:R-:W2:Y:S04]  /*cdc20*/  LDL.LU R4, [R1+0x450] ;  /* 0x0004500001047983 */ /* 0x000ea80000300800 */
[----:B------:R-:W3:Y:S04]  /*cdc30*/  LDL.LU R51, [R1+0x4460] ;  /* 0x0044600001337983 */ /* 0x000ee80000300800 */
[----:B------:R0:W-:Y:S04]  /*cdc40*/  STL [R1+0xe0], R0 ;  /* 0x0000e00001007387 */ /* 0x0001e80000100800 */
[----:B0-----:R-:W2:Y:S04]  /*cdc50*/  LDL.LU R0, [R1+0x445c] ;  /* 0x00445c0001007983 */ /* 0x001ea80000300800 */
[----:B------:R0:W-:Y:S04]  /*cdc60*/  STL [R1+0xdc], R47 ;  /* 0x0000dc2f01007387 */ /* 0x0001e80000100800 */
[----:B------:R-:W3:Y:S01]  /*cdc70*/  LDL.LU R48, [R1+0x13d8] ;  /* 0x0013d80001307983 */ /* 0x000ee20000300800 */
[----:B----4-:R-:W-:-:S02]  /*cdc80*/  LOP3.LUT R59, R46, 0xffff, RZ, 0xc0, !PT ;  /* 0x0000ffff2e3b7812 */ /* 0x010fc400078ec0ff */
[----:B0-----:R-:W-:Y:S02]  /*cdc90*/  LOP3.LUT R47, R30, 0xffff, RZ, 0xc0, !PT ;  /* 0x0000ffff1e2f7812 */ /* 0x001fe400078ec0ff */
[----:B------:R-:W-:Y:S02]  /*cdca0*/  SHF.R.U32.HI R46, RZ, 0x8, R59 ;  /* 0x00000008ff2e7819 */ /* 0x000fe4000001163b */
[--C-:B------:R-:W-:Y:S02]  /*cdcb0*/  SHF.R.U32.HI R30, RZ, 0x8, R47.reuse ;  /* 0x00000008ff1e7819 */ /* 0x100fe4000001162f */
[----:B------:R-:W-:Y:S02]  /*cdcc0*/  LOP3.LUT R46, R46, 0xffff, RZ, 0xc0, !PT ;  /* 0x0000ffff2e2e7812 */ /* 0x000fe400078ec0ff */
[----:B------:R-:W-:Y:S02]  /*cdcd0*/  LOP3.LUT R30, R30, 0xffff, RZ, 0xc0, !PT ;  /* 0x0000ffff1e1e7812 */ /* 0x000fe400078ec0ff */
[----:B------:R-:W-:-:S02]  /*cdce0*/  PRMT R47, R59, 0x3340, R47 ;  /* 0x000033403b2f7816 */ /* 0x000fc4000000002f */
[----:B------:R-:W-:Y:S02]  /*cdcf0*/  PRMT R30, R46, 0x3340, R30 ;  /* 0x000033402e1e7816 */ /* 0x000fe4000000001e */
[----:B------:R-:W-:Y:S01]  /*cdd00*/  LOP3.LUT R5, R5, 0xffff, RZ, 0xc0, !PT ;  /* 0x0000ffff05057812 */ /* 0x000fe200078ec0ff */
[----:B------:R-:W-:Y:S04]  /*cdd10*/  STL [R1+0x16bc], R47 ;  /* 0x0016bc2f01007387 */ /* 0x000fe80000100800 */
[----:B------:R3:W-:Y:S01]  /*cdd20*/  STL [R1+0x1678], R30 ;  /* 0x0016781e01007387 */ /* 0x0007e20000100800 */
[----:B------:R-:W-:Y:S01]  /*cdd30*/  ISETP.LT.AND P1, PT, R50, UR20, !P0 ;  /* 0x0000001432007c0c */ /* 0x000fe2000c721270 */
[----:B------:R-:W0:Y:S01]  /*cdd40*/  LDCU UR20, c[0x0][0x398] ;  /* 0x00007300ff1477ac */ /* 0x000e220008000800 */
[----:B------:R-:W-:-:S02]  /*cdd50*/  ISETP.LT.AND P0, PT, R3, UR22, !P0 ;  /* 0x0000001603007c0c */ /* 0x000fc4000c701270 */
[----:B------:R-:W-:Y:S01]  /*cdd60*/  LOP3.LUT R2, R2, 0xfdffffff, RZ, 0xc0, !PT ;  /* 0xfdffffff02027812 */ /* 0x000fe200078ec0ff */
[----:B------:R-:W4:Y:S08]  /*cdd70*/  LDCU UR22, c[0x0][0x398] ;  /* 0x00007300ff1677ac */ /* 0x000f300008000800 */
[----:B------:R-:W-:-:S04]  /*cdd80*/  @P1 LOP3.LUT R2, R2, 0x2000000, RZ, 0xfc, !PT ;  /* 0x0200000002021812 */ /* 0x000fc800078efcff */
[----:B------:R-:W-:-:S04]  /*cdd90*/  LOP3.LUT R2, R2, 0xffbfffff, RZ, 0xc0, !PT ;  /* 0xffbfffff02027812 */ /* 0x000fc800078ec0ff */
[----:B------:R-:W-:-:S04]  /*cdda0*/  @P0 LOP3.LUT R2, R2, 0x400000, RZ, 0xfc, !PT ;  /* 0x0040000002020812 */ /* 0x000fc800078efcff */
[----:B------:R-:W-:Y:S02]  /*cddb0*/  LOP3.LUT R2, R2, 0xff7fffff, RZ, 0xc0, !PT ;  /* 0xff7fffff02027812 */ /* 0x000fe400078ec0ff */
[----:B--2---:R-:W-:Y:S02]  /*cddc0*/  LOP3.LUT R46, R0, 0xffff, RZ, 0xc0, !PT ;  /* 0x0000ffff002e7812 */ /* 0x004fe400078ec0ff */
[----:B------:R-:W2:Y:S01]  /*cddd0*/  LDL.LU R0, [R1+0x4458] ;  /* 0x0044580001007983 */ /* 0x000ea20000300800 */
[----:B---3--:R-:W-:Y:S02]  /*cdde0*/  LOP3.LUT R30, R48, 0xffff, RZ, 0xc0, !PT ;  /* 0x0000ffff301e7812 */ /* 0x008fe400078ec0ff */
[----:B------:R-:W-:-:S05]  /*cddf0*/  PRMT R48, R46, 0x3340, R5 ;  /* 0x000033402e307816 */ /* 0x000fca0000000005 */
[----:B------:R3:W-:Y:S04]  /*cde00*/  STL [R1+0x16b8], R48 ;  /* 0x0016b83001007387 */ /* 0x0007e80000100800 */
[----:B---3--:R-:W3:Y:S01]  /*cde10*/  LDL.LU R48, [R1+0x13e8] ;  /* 0x0013e80001307983 */ /* 0x008ee20000300800 */
[----:B------:R-:W-:Y:S01]  /*cde20*/  F2FP.SATFINITE.E5M2.F32.PACK_AB_MERGE_C R6, R6, R4, RZ ;  /* 0x000000040606723e */ /* 0x000fe200048060ff */
[----:B------:R-:W-:-:S05]  /*cde30*/  VIADD R4, R49, 0x37 ;  /* 0x0000003731047836 */ /* 0x000fca0000000000 */
[----:B-1----:R-:W-:Y:S01]  /*cde40*/  ISETP.GE.AND P0, PT, R4, UR18, PT ;  /* 0x0000001204007c0c */ /* 0x002fe2000bf06270 */
[----:B------:R-:W-:Y:S01]  /*cde50*/  VIADD R4, R49, 0xa ;  /* 0x0000000a31047836 */ /* 0x000fe20000000000 */
[----:B------:R-:W1:Y:S02]  /*cde60*/  LDCU UR18, c[0x0][0x39c] ;  /* 0x00007380ff1277ac */ /* 0x000e640008000800 */
[----:B------:R-:W-:Y:S02]  /*cde70*/  ISETP.LT.AND P1, PT, R3, UR16, !P0 ;  /* 0x0000001003007c0c */ /* 0x000fe4000c721270 */
        /* <DEDUP_REMOVED lines=11> */
[----:B----4-:R-:W-:Y:S01]  /*cdf30*/  ISETP.LT.AND P0, PT, R3, UR22, !P0 ;  /* 0x0000001603007c0c */ /* 0x010fe2000c701270 */
[----:B------:R-:W4:Y:S01]  /*cdf40*/  LDCU UR20, c[0x0][0x398] ;  /* 0x00007300ff1477ac */ /* 0x000f220008000800 */
[----:B------:R-:W0:Y:S09]  /*cdf50*/  LDCU UR22, c[0x0][0x398] ;  /* 0x00007300ff1677ac */ /* 0x000e320008000800 */
[----:B------:R-:W-:-:S04]  /*cdf60*/  @P1 LOP3.LUT R2, R2, 0x100000, RZ, 0xfc, !PT ;  /* 0x0010000002021812 */ /* 0x000fc800078efcff */
[----:B------:R-:W-:-:S04]  /*cdf70*/  LOP3.LUT R2, R2, 0xfff7ffff, RZ, 0xc0, !PT ;  /* 0xfff7ffff02027812 */ /* 0x000fc800078ec0ff */
[----:B------:R-:W-:Y:S02]  /*cdf80*/  @P0 LOP3.LUT R2, R2, 0x80000, RZ, 0xfc, !PT ;  /* 0x0008000002020812 */ /* 0x000fe400078efcff */
[----:B-1----:R-:W-:Y:S02]  /*cdf90*/  ISETP.GE.AND P0, PT, R4, UR18, PT ;  /* 0x0000001204007c0c */ /* 0x002fe4000bf06270 */
[----:B------:R-:W-:Y:S01]  /*cdfa0*/  LOP3.LUT R2, R2, 0xfffbffff, RZ, 0xc0, !PT ;  /* 0xfffbffff02027812 */ /* 0x000fe200078ec0ff */
[----:B------:R-:W-:Y:S01]  /*cdfb0*/  VIADD R4, R49, 0xb ;  /* 0x0000000b31047836 */ /* 0x000fe20000000000 */
[----:B------:R-:W-:Y:S01]  /*cdfc0*/  ISETP.LT.AND P1, PT, R3, UR16, !P0 ;  /* 0x0000001003007c0c */ /* 0x000fe2000c721270 */
[----:B------:R-:W1:Y:S01]  /*cdfd0*/  LDCU UR18, c[0x0][0x39c] ;  /* 0x00007380ff1277ac */ /* 0x000e620008000800 */
        /* <DEDUP_REMOVED lines=9> */
[----:B----4-:R-:W-:Y:S01]  /*ce070*/  ISETP.LT.AND P1, PT, R50, UR20, !P0 ;  /* 0x0000001432007c0c */ /* 0x010fe2000c721270 */
[----:B------:R-:W0:Y:S01]  /*ce080*/  LDCU UR62, c[0x0][0x39c] ;  /* 0x00007380ff3e77ac */ /* 0x000e220008000800 */
[----:B------:R-:W-:Y:S02]  /*ce090*/  ISETP.LT.AND P0, PT, R3, UR22, !P0 ;  /* 0x0000001603007c0c */ /* 0x000fe4000c701270 */
[----:B------:R-:W-:Y:S01]  /*ce0a0*/  SHF.R.U32.HI R47, RZ, 0x8, R46 ;  /* 0x00000008ff2f7819 */ /* 0x000fe2000001162e */
[----:B------:R-:W4:Y:S01]  /*ce0b0*/  LDCU UR22, c[0x0][0x398] ;  /* 0x00007300ff1677ac */ /* 0x000f220008000800 */
[----:B------:R-:W-:Y:S01]  /*ce0c0*/  SHF.R.U32.HI R59, RZ, 0x8, R30 ;  /* 0x00000008ff3b7819 */ /* 0x000fe2000001161e */
[----:B------:R-:W0:Y:S06]  /*ce0d0*/  LDCU UR20, c[0x0][0x39c] ;  /* 0x00007380ff1477ac */ /* 0x000e2c0008000800 */
        /* <DEDUP_REMOVED lines=8> */
[----:B------:R-:W-:Y:S02]  /*ce160*/  ISETP.LT.AND P0, PT, R50, UR14, !P0 ;  /* 0x0000000e32007c0c */ /* 0x000fe4000c701270 */
[----:B------:R-:W-:Y:S01]  /*ce170*/  SHF.R.U32.HI R46, RZ, 0x8, R5 ;  /* 0x00000008ff2e7819 */ /* 0x000fe20000011605 */
[----:B------:R-:W0:Y:S01]  /*ce180*/  LDCU UR14, c[0x0][0x398] ;  /* 0x00007300ff0e77ac */ /* 0x000e220008000800 */
[----:B------:R-:W-:Y:S01]  /*ce190*/  PRMT R5, R30, 0x3340, R32 ;  /* 0x000033401e057816 */ /* 0x000fe20000000020 */
[----:B------:R-:W1:Y:S06]  /*ce1a0*/  LDCU UR16, c[0x0][0x398] ;  /* 0x00007300ff1077ac */ /* 0x000e6c0008000800 */
[----:B------:R-:W-:-:S04]  /*ce1b0*/  @P1 LOP3.LUT R2, R2, 0x8000, RZ, 0xfc, !PT ;  /* 0x0000800002021812 */ /* 0x000fc800078efcff */
[----:B------:R-:W-:Y:S02]  /*ce1c0*/  LOP3.LUT R2, R2, 0xffffdfff, RZ, 0xc0, !PT ;  /* 0xffffdfff02027812 */ /* 0x000fe400078ec0ff */
[----:B------:R-:W-:Y:S01]  /*ce1d0*/  SHF.R.U32.HI R30, RZ, 0x8, R32 ;  /* 0x00000008ff1e7819 */ /* 0x000fe20000011620 */
[----:B------:R1:W-:Y:S01]  /*ce1e0*/  STL [R1+0x16b4], R5 ;  /* 0x0016b40501007387 */ /* 0x0003e20000100800 */
[----:B------:R-:W-:Y:S02]  /*ce1f0*/  @P0 LOP3.LUT R2, R2, 0x2000, RZ, 0xfc, !PT ;  /* 0x0000200002020812 */ /* 0x000fe400078efcff */
[----:B0-----:R-:W-:Y:S01]  /*ce200*/  ISETP.GE.AND P0, PT, R4, UR62, PT ;  /* 0x0000003e04007c0c */ /* 0x001fe2000bf06270 */
[----:B------:R-:W0:Y:S01]  /*ce210*/  LDCU UR62, c[0x0][0x39c] ;  /* 0x00007380ff3e77ac */ /* 0x000e220008000800 */
[----:B------:R-:W-:Y:S02]  /*ce220*/  LOP3.LUT R4, R46, 0xffff, RZ, 0xc0, !PT ;  /* 0x0000ffff2e047812 */ /* 0x000fe400078ec0ff */
[----:B------:R-:W-:-:S02]  /*ce230*/  LOP3.LUT R32, R59, 0xffff, RZ, 0xc0, !PT ;  /* 0x0000ffff3b207812 */ /* 0x000fc400078ec0ff */
[----:B------:R-:W-:Y:S02]  /*ce240*/  LOP3.LUT R30, R30, 0xffff, RZ, 0xc0, !PT ;  /* 0x0000ffff1e1e7812 */ /* 0x000fe400078ec0ff */
[----:B-1----:R-:W-:-:S04]  /*ce250*/  LOP3.LUT R5, R47, 0xffff, RZ, 0xc0, !PT ;  /* 0x0000ffff2f057812 */ /* 0x002fc800078ec0ff */
[----:B------:R-:W-:Y:S02]  /*ce260*/  PRMT R46, R5, 0x3340, R4 ;  /* 0x00003340052e7816 */ /* 0x000fe40000000004 */
[----:B------:R-:W-:-:S03]  /*ce270*/  PRMT R5, R32, 0x3340, R30 ;  /* 0x0000334020057816 */ /* 0x000fc6000000001e */
[----:B------:R1:W-:Y:S04]  /*ce280*/  STL [R1+0x1674], R46 ;  /* 0x0016742e01007387 */ /* 0x0003e80000100800 */
[----:B------:R0:W-:Y:S01]  /*ce290*/  STL [R1+0x13f8], R5 ;  /* 0x0013f80501007387 */ /* 0x0001e20000100800 */
[----:B--2---:R-:W-:-:S03]  /*ce2a0*/  LOP3.LUT R32, R0, 0xffff, RZ, 0xc0, !PT ;  /* 0x0000ffff00207812 */ /* 0x004fc600078ec0ff */
[----:B------:R-:W2:Y:S01]  /*ce2b0*/  LDL.LU R0, [R1+0x4454] ;  /* 0x0044540001007983 */ /* 0x000ea20000300800 */
[----:B---3--:R-:W-:-:S03]  /*ce2c0*/  LOP3.LUT R30, R48, 0xffff, RZ, 0xc0, !PT ;  /* 0x0000ffff301e7812 */ /* 0x008fc600078ec0ff */
[----:B------:R-:W3:Y:S01]  /*ce2d0*/  LDL.LU R48, [R1+0x13ec] ;  /* 0x0013ec0001307983 */ /* 0x000ee20000300800 */
[----:B----4-:R-:W-:Y:S02]  /*ce2e0*/  ISETP.LT.AND P1, PT, R50, UR22, !P0 ;  /* 0x0000001632007c0c */ /* 0x010fe4000c721270 */
[----:B------:R-:W-:Y:S01]  /*ce2f0*/  LOP3.LUT R2, R2, 0xffffefff, RZ, 0xc0, !PT ;  /* 0xffffefff02027812 */ /* 0x000fe200078ec0ff */
[----:B------:R-:W-:Y:S01]  /*ce300*/  IMAD.MOV.U32 R59, RZ, RZ, R49 ;  /* 0x000000ffff3b7224 */ /* 0x000fe200078e0031 */
[----:B------:R-:W-:Y:S01]  /*ce310*/  ISETP.LT.AND P0, PT, R3, UR18, !P0 ;  /* 0x0000001203007c0c */ /* 0x000fe2000c701270 */
[----:B------:R-:W4:Y:S02]  /*ce320*/  LDCU UR22, c[0x0][0x398] ;  /* 0x00007300ff1677ac */ /* 0x000f240008000800 */
[----:B------:R-:W-:Y:S01]  /*ce330*/  VIADD R4, R59, 0x34 ;  /* 0x000000343b047836 */ /* 0x000fe20000000000 */
[----:B------:R-:W-:Y:S01]  /*ce340*/  LOP3.LUT R6, R6, 0xffff, RZ, 0xc0, !PT ;  /* 0x0000ffff06067812 */ /* 0x000fe200078ec0ff */
[----:B------:R-:W0:Y:S04]  /*ce350*/  LDCU UR18, c[0x0][0x39c] ;  /* 0x00007380ff1277ac */ /* 0x000e280008000800 */
[----:B------:R-:W-:-:S04]  /*ce360*/  @P1 LOP3.LUT R2, R2, 0x1000, RZ, 0xfc, !PT ;  /* 0x0000100002021812 */ /* 0x000fc800078efcff */
[----:B------:R-:W-:-:S04]  /*ce370*/  LOP3.LUT R2, R2, 0xfffff7ff, RZ, 0xc0, !PT ;  /* 0xfffff7ff02027812 */ /* 0x000fc800078ec0ff */
[----:B------:R-:W-:Y:S02]  /*ce380*/  @P0 LOP3.LUT R2, R2, 0x800, RZ, 0xfc, !PT ;  /* 0x0000080002020812 */ /* 0x000fe400078efcff */
[----:B------:R-:W-:Y:S02]  /*ce390*/  ISETP.GE.AND P0, PT, R4, UR20, PT ;  /* 0x0000001404007c0c */ /* 0x000fe4000bf06270 */
[----:B------:R-:W-:Y:S02]  /*ce3a0*/  LOP3.LUT R2, R2, 0xfffffbff, RZ, 0xc0, !PT ;  /* 0xfffffbff02027812 */ /* 0x000fe400078ec0ff */
[----:B-1----:R-:W-:Y:S01]  /*ce3b0*/  SHF.R.U32.HI R46, RZ, 0x8, R32 ;  /* 0x00000008ff2e7819 */ /* 0x002fe20000011620 */
[----:B------:R-:W-:Y:S01]  /*ce3c0*/  VIADD R4, R59, 0xd ;  /* 0x0000000d3b047836 */ /* 0x000fe20000000000 */
[----:B------:R-:W-:Y:S01]  /*ce3d0*/  ISETP.LT.AND P1, PT, R3, UR14, !P0 ;  /* 0x0000000e03007c0c */ /* 0x000fe2000c721270 */
[----:B------:R-:W1:Y:S01]  /*ce3e0*/  LDCU UR20, c[0x0][0x398] ;  /* 0x00007300ff1477ac */ /* 0x000e620008000800 */
[----:B------:R-:W-:-:S02]  /*ce3f0*/  ISETP.LT.AND P0, PT, R50, UR16, !P0 ;  /* 0x0000001032007c0c */ /* 0x000fc4000c701270 */
[----:B------:R-:W-:Y:S01]  /*ce400*/  PRMT R32, R32, 0x3340, R6 ;  /* 0x0000334020207816 */ /* 0x000fe20000000006 */
[----:B------:R-:W1:Y:S01]  /*ce410*/  LDCU UR14, c[0x0][0x398] ;  /* 0x00007300ff0e77ac */ /* 0x000e620008000800 */
[----:B0-----:R-:W-:-:S07]  /*ce420*/  LOP3.LUT R5, R58, 0xffff, RZ, 0xc0, !PT ;  /* 0x0000ffff3a057812 */ /* 0x001fce00078ec0ff */
[----:B------:R-:W-:Y:S01]  /*ce430*/  @P1 LOP3.LUT R2, R2, 0x400, RZ, 0xfc, !PT ;  /* 0x0000040002021812 */ /* 0x000fe200078efcff */
[----:B------:R0:W-:Y:S01]  /*ce440*/  STL [R1+0x16b0], R32 ;  /* 0x0016b02001007387 */ /* 0x0001e20000100800 */
[----:B------:R-:W-:Y:S01]  /*ce450*/  SHF.R.U32.HI R6, RZ, 0x8, R6 ;  /* 0x00000008ff067819 */ /* 0x000fe20000011606 */
[----:B------:R-:W1:Y:S01]  /*ce460*/  LDCU UR16, c[0x0][0x398] ;  /* 0x00007300ff1077ac */ /* 0x000e620008000800 */
[----:B------:R-:W-:Y:S02]  /*ce470*/  LOP3.LUT R2, R2, 0xfffffeff, RZ, 0xc0, !PT ;  /* 0xfffffeff02027812 */ /* 0x000fe400078ec0ff */
[----:B------:R-:W-:Y:S02]  /*ce480*/  SHF.R.U32.HI R47, RZ, 0x8, R30 ;  /* 0x00000008ff2f7819 */ /* 0x000fe4000001161e */
[----:B------:R-:W-:Y:S02]  /*ce490*/  @P0 LOP3.LUT R2, R2, 0x100, RZ, 0xfc, !PT ;  /* 0x0000010002020812 */ /* 0x000fe400078efcff */
[----:B0-----:R-:W-:-:S02]  /*ce4a0*/  SHF.R.U32.HI R32, RZ, 0x8, R5 ;  /* 0x00000008ff207819 */ /* 0x001fc40000011605 */
[----:B------:R-:W-:Y:S02]  /*ce4b0*/  PRMT R58, R30, 0x3340, R5 ;  /* 0x000033401e3a7816 */ /* 0x000fe40000000005 */
[----:B------:R-:W-:Y:S01]  /*ce4c0*/  ISETP.GE.AND P0, PT, R4, UR62, PT ;  /* 0x0000003e04007c0c */ /* 0x000fe2000bf06270 */
[----:B------:R-:W0:Y:S01]  /*ce4d0*/  LDCU UR62, c[0x0][0x39c] ;  /* 0x00007380ff3e77ac */ /* 0x000e220008000800 */
[----:B------:R-:W-:Y:S02]  /*ce4e0*/  LOP3.LUT R5, R46, 0xffff, RZ, 0xc0, !PT ;  /* 0x0000ffff2e057812 */ /* 0x000fe400078ec0ff */
[----:B------:R-:W-:Y:S02]  /*ce4f0*/  LOP3.LUT R4, R6, 0xffff, RZ, 0xc0, !PT ;  /* 0x0000ffff06047812 */ /* 0x000fe400078ec0ff */
[----:B------:R-:W-:Y:S02]  /*ce500*/  LOP3.LUT R30, R47, 0xffff, RZ, 0xc0, !PT ;  /* 0x0000ffff2f1e7812 */ /* 0x000fe400078ec0ff */
[----:B------:R-:W-:-:S02]  /*ce510*/  LOP3.LUT R6, R32, 0xffff, RZ, 0xc0, !PT ;  /* 0x0000ffff20067812 */ /* 0x000fc400078ec0ff */
[----:B------:R-:W-:Y:S02]  /*ce520*/  PRMT R32, R5, 0x3340, R4 ;  /* 0x0000334005207816 */ /* 0x000fe40000000004 */
[----:B------:R-:W-:-:S03]  /*ce530*/  PRMT R5, R30, 0x3340, R6 ;  /* 0x000033401e057816 */ /* 0x000fc60000000006 */
[----:B------:R-:W-:Y:S04]  /*ce540*/  STL [R1+0x13f4], R32 ;  /* 0x0013f42001007387 */ /* 0x000fe80000100800 */
[----:B------:R0:W-:Y:S02]  /*ce550*/  STL [R1+0x5c], R5 ;  /* 0x00005c0501007387 */ /* 0x0001e40000100800 */
[----:B0-----:R-:W-:Y:S02]  /*ce560*/  LOP3.LUT R5, R52, 0xffff, RZ, 0xc0, !PT ;  /* 0x0000ffff34057812 */ /* 0x001fe400078ec0ff */
[----:B------:R-:W4:Y:S01]  /*ce570*/  LDL.LU R52, [R1+0x4450] ;  /* 0x0044500001347983 */ /* 0x000f220000300800 */
[----:B--2---:R-:W-:-:S03]  /*ce580*/  LOP3.LUT R6, R0, 0xffff, RZ, 0xc0, !PT ;  /* 0x0000ffff00067812 */ /* 0x004fc600078ec0ff */
[----:B------:R-:W2:Y:S01]  /*ce590*/  LDL.LU R0, [R1+0x444c] ;  /* 0x00444c0001007983 */ /* 0x000ea20000300800 */
[----:B---3--:R-:W-:-:S04]  /*ce5a0*/  LOP3.LUT R30, R48, 0xffff, RZ, 0xc0, !PT ;  /* 0x0000ffff301e7812 */ /* 0x008fc800078ec0ff */
[----:B------:R-:W-:-:S05]  /*ce5b0*/  PRMT R47, R30, 0x3340, R5 ;  /* 0x000033401e2f7816 */ /* 0x000fca0000000005 */
[----:B------:R-:W-:Y:S04]  /*ce5c0*/  STL [R1+0x74], R47 ;  /* 0x0000742f01007387 */ /* 0x000fe80000100800 */
[----:B------:R-:W3:Y:S01]  /*ce5d0*/  LDL.LU R48, [R1+0x1404] ;  /* 0x0014040001307983 */ /* 0x000ee20000300800 */
[----:B----4-:R-:W-:Y:S02]  /*ce5e0*/  ISETP.LT.AND P1, PT, R50, UR22, !P0 ;  /* 0x0000001632007c0c */ /* 0x010fe4000c721270 */
[----:B------:R-:W-:Y:S01]  /*ce5f0*/  LOP3.LUT R2, R2, 0xfffffdff, RZ, 0xc0, !PT ;  /* 0xfffffdff02027812 */ /* 0x000fe200078ec0ff */
[----:B------:R-:W-:Y:S01]  /*ce600*/  VIADD R4, R59, 0x33 ;  /* 0x000000333b047836 */ /* 0x000fe20000000000 */
[----:B-1----:R-:W-:Y:S01]  /*ce610*/  ISETP.LT.AND P0, PT, R3, UR20, !P0 ;  /* 0x0000001403007c0c */ /* 0x002fe2000c701270 */
[----:B------:R-:W0:Y:S01]  /*ce620*/  LDCU UR20, c[0x0][0x39c] ;  /* 0x00007380ff1477ac */ /* 0x000e220008000800 */
[----:B------:R-:W-:-:S02]  /*ce630*/  LOP3.LUT R7, R7, 0xffff, RZ, 0xc0, !PT ;  /* 0x0000ffff07077812 */ /* 0x000fc400078ec0ff */
[----:B------:R-:W-:Y:S01]  /*ce640*/  SHF.R.U32.HI R46, RZ, 0x8, R30 ;  /* 0x00000008ff2e7819 */ /* 0x000fe2000001161e */
[----:B------:R-:W1:Y:S04]  /*ce650*/  LDCU UR22, c[0x0][0x39c] ;  /* 0x00007380ff1677ac */ /* 0x000e680008000800 */
[----:B------:R-:W-:-:S04]  /*ce660*/  @P1 LOP3.LUT R2, R2, 0x200, RZ, 0xfc, !PT ;  /* 0x0000020002021812 */ /* 0x000fc800078efcff */
[----:B------:R-:W-:-:S04]  /*ce670*/  LOP3.LUT R2, R2, 0xffffffbf, RZ, 0xc0, !PT ;  /* 0xffffffbf02027812 */ /* 0x000fc800078ec0ff */
[----:B------:R-:W-:Y:S02]  /*ce680*/  @P0 LOP3.LUT R2, R2, 0x40, RZ, 0xfc, !PT ;  /* 0x0000004002020812 */ /* 0x000fe400078efcff */
[----:B------:R-:W-:Y:S02]  /*ce690*/  ISETP.GE.AND P0, PT, R4, UR18, PT ;  /* 0x0000001204007c0c */ /* 0x000fe4000bf06270 */
[----:B------:R-:W-:Y:S01]  /*ce6a0*/  LOP3.LUT R2, R2, 0xffffff7f, RZ, 0xc0, !PT ;  /* 0xffffff7f02027812 */ /* 0x000fe200078ec0ff */
[----:B------:R-:W-:Y:S01]  /*ce6b0*/  VIADD R4, R59, 0xe ;  /* 0x0000000e3b047836 */ /* 0x000fe20000000000 */
[----:B------:R-:W-:Y:S01]  /*ce6c0*/  ISETP.LT.AND P1, PT, R3, UR14, !P0 ;  /* 0x0000000e03007c0c */ /* 0x000fe2000c721270 */
[----:B------:R-:W4:Y:S01]  /*ce6d0*/  LDCU UR18, c[0x0][0x398] ;  /* 0x00007300ff1277ac */ /* 0x000f220008000800 */
[----:B------:R-:W-:Y:S02]  /*ce6e0*/  ISETP.LT.AND P0, PT, R50, UR16, !P0 ;  /* 0x0000001032007c0c */ /* 0x000fe4000c701270 */
[----:B------:R-:W-:Y:S01]  /*ce6f0*/  SHF.R.U32.HI R30, RZ, 0x8, R5 ;  /* 0x00000008ff1e7819 */ /* 0x000fe20000011605 */
[----:B------:R-:W0:Y:S01]  /*ce700*/  LDCU UR14, c[0x0][0x398] ;  /* 0x00007300ff0e77ac */ /* 0x000e220008000800 */
[----:B------:R-:W-:-:S02]  /*ce710*/  PRMT R5, R6, 0x3340, R7 ;  /* 0x0000334006057816 */ /* 0x000fc40000000007 */
[----:B------:R-:W-:Y:S01]  /*ce720*/  SHF.R.U32.HI R32, RZ, 0x8, R6 ;  /* 0x00000008ff207819 */ /* 0x000fe20000011606 */
[----:B------:R-:W0:Y:S04]  /*ce730*/  LDCU UR16, c[0x0][0x398] ;  /* 0x00007300ff1077ac */ /* 0x000e280008000800 */
[----:B------:R-:W-:-:S04]  /*ce740*/  @P1 LOP3.LUT R2, R2, 0x80, RZ, 0xfc, !PT ;  /* 0x0000008002021812 */ /* 0x000fc800078efcff */
[----:B------:R-:W-:Y:S01]  /*ce750*/  LOP3.LUT R2, R2, 0xffffffdf, RZ, 0xc0, !PT ;  /* 0xffffffdf02027812 */ /* 0x000fe200078ec0ff */
[----:B------:R0:W-:Y:S01]  /*ce760*/  STL [R1+0x70], R5 ;  /* 0x0000700501007387 */ /* 0x0001e20000100800 */
[----:B------:R-:W-:Y:S02]  /*ce770*/  SHF.R.U32.HI R6, RZ, 0x8, R7 ;  /* 0x00000008ff067819 */ /* 0x000fe40000011607 */
[----:B------:R-:W-:Y:S02]  /*ce780*/  @P0 LOP3.LUT R2, R2, 0x20, RZ, 0xfc, !PT ;  /* 0x0000002002020812 */ /* 0x000fe400078efcff */
[----:B------:R-:W-:Y:S01]  /*ce790*/  ISETP.GE.AND P0, PT, R4, UR62, PT ;  /* 0x0000003e04007c0c */ /* 0x000fe2000bf06270 */
[----:B------:R-:W1:Y:S01]  /*ce7a0*/  LDCU UR62, c[0x0][0x39c] ;  /* 0x00007380ff3e77ac */ /* 0x000e620008000800 */
[----:B------:R-:W-:Y:S02]  /*ce7b0*/  LOP3.LUT R4, R30, 0xffff, RZ, 0xc0, !PT ;  /* 0x0000ffff1e047812 */ /* 0x000fe400078ec0ff */
[----:B0-----:R-:W-:-:S02]  /*ce7c0*/  LOP3.LUT R5, R46, 0xffff, RZ, 0xc0, !PT ;  /* 0x0000ffff2e057812 */ /* 0x001fc400078ec0ff */
[----:B------:R-:W-:Y:S02]  /*ce7d0*/  LOP3.LUT R7, R32, 0xffff, RZ, 0xc0, !PT ;  /* 0x0000ffff20077812 */ /* 0x000fe400078ec0ff */
[----:B------:R-:W-:Y:S02]  /*ce7e0*/  LOP3.LUT R6, R6, 0xffff, RZ, 0xc0, !PT ;  /* 0x0000ffff06067812 */ /* 0x000fe400078ec0ff */
[----:B------:R-:W-:Y:S02]  /*ce7f0*/  PRMT R5, R5, 0x3340, R4 ;  /* 0x0000334005057816 */ /* 0x000fe40000000004 */
[----:B------:R-:W-:Y:S02]  /*ce800*/  PRMT R46, R7, 0x3340, R6 ;  /* 0x00003340072e7816 */ /* 0x000fe40000000006 */
[----:B------:R-:W-:Y:S01]  /*ce810*/  LOP3.LUT R9, R9, 0xffff, RZ, 0xc0, !PT ;  /* 0x0000ffff09097812 */ /* 0x000fe200078ec0ff */
[----:B------:R0:W-:Y:S02]  /*ce820*/  STL [R1+0x60], R5 ;  /* 0x0000600501007387 */ /* 0x0001e40000100800 */
[----:B0-----:R-:W-:-:S02]  /*ce830*/  LOP3.LUT R5, R53, 0xffff, RZ, 0xc0, !PT ;  /* 0x0000ffff35057812 */ /* 0x001fc400078ec0ff */
[----:B------:R-:W4:Y:S01]  /*ce840*/  LDL.LU R53, [R1+0x4448] ;  /* 0x0044480001357983 */ /* 0x000f220000300800 */
[----:B--2---:R-:W-:-:S03]  /*ce850*/  LOP3.LUT R6, R0, 0xffff, RZ, 0xc0, !PT ;  /* 0x0000ffff00067812 */ /* 0x004fc600078ec0ff */
[----:B------:R-:W2:Y:S01]  /*ce860*/  LDL.LU R0, [R1+0x4444] ;  /* 0x0044440001007983 */ /* 0x000ea20000300800 */
[----:B------:R-:W-:Y:S02]  /*ce870*/  SHF.R.U32.HI R30, RZ, 0x8, R6 ;  /* 0x00000008ff1e7819 */ /* 0x000fe40000011606 */
[----:B---3--:R-:W-:-:S04]  /*ce880*/  LOP3.LUT R7, R48, 0xffff, RZ, 0xc0, !PT ;  /* 0x0000ffff30077812 */ /* 0x008fc800078ec0ff */
[----:B------:R-:W-:Y:S02]  /*ce890*/  SHF.R.U32.HI R32, RZ, 0x8, R7 ;  /* 0x00000008ff207819 */ /* 0x000fe40000011607 */
[----:B------:R-:W-:Y:S02]  /*ce8a0*/  PRMT R49, R7, 0x3340, R5 ;  /* 0x0000334007317816 */ /* 0x000fe40000000005 */
[----:B------:R-:W-:Y:S02]  /*ce8b0*/  PRMT R48, R6, 0x3340, R9 ;  /* 0x0000334006307816 */ /* 0x000fe40000000009 */
[----:B------:R-:W-:Y:S02]  /*ce8c0*/  SHF.R.U32.HI R7, RZ, 0x8, R5 ;  /* 0x00000008ff077819 */ /* 0x000fe40000011605 */
[----:B------:R-:W-:Y:S02]  /*ce8d0*/  SHF.R.U32.HI R6, RZ, 0x8, R9 ;  /* 0x00000008ff067819 */ /* 0x000fe40000011609 */
[----:B------:R-:W3:Y:S01]  /*ce8e0*/  LDL.LU R9, [R1+0x1410] ;  /* 0x0014100001097983 */ /* 0x000ee20000300800 */
[----:B------:R-:W-:-:S03]  /*ce8f0*/  LOP3.LUT R5, R32, 0xffff, RZ, 0xc0, !PT ;  /* 0x0000ffff20057812 */ /* 0x000fc600078ec0ff */
[----:B------:R-:W2:Y:S01]  /*ce900*/  LDL.LU R32, [R1+0x140c] ;  /* 0x00140c0001207983 */ /* 0x000ea20000300800 */
[----:B------:R-:W-:Y:S02]  /*ce910*/  ISETP.LT.AND P1, PT, R50, UR24, !P0 ;  /* 0x0000001832007c0c */ /* 0x000fe4000c721270 */
[----:B------:R-:W-:Y:S01]  /*ce920*/  LOP3.LUT R2, R2, 0xffffffef, RZ, 0xc0, !PT ;  /* 0xffffffef02027812 */ /* 0x000fe200078ec0ff */
[----:B------:R-:W-:Y:S01]  /*ce930*/  VIADD R4, R59, 0x32 ;  /* 0x000000323b047836 */ /* 0x000fe20000000000 */
[----:B----4-:R-:W-:Y:S01]  /*ce940*/  ISETP.LT.AND P0, PT, R3, UR18, !P0 ;  /* 0x0000001203007c0c */ /* 0x010fe2000c701270 */
[----:B------:R-:W0:Y:S01]  /*ce950*/  LDCU UR24, c[0x0][0x39c] ;  /* 0x00007380ff1877ac */ /* 0x000e220008000800 */
[----:B------:R-:W-:Y:S02]  /*ce960*/  LOP3.LUT R6, R6, 0xffff, RZ, 0xc0, !PT ;  /* 0x0000ffff06067812 */ /* 0x000fe400078ec0ff */
[----:B------:R-:W-:Y:S01]  /*ce970*/  LOP3.LUT R8, R8, 0xffff, RZ, 0xc0, !PT ;  /* 0x0000ffff08087812 */ /* 0x000fe200078ec0ff */
[----:B------:R-:W4:Y:S04]  /*ce980*/  LDCU UR18, c[0x0][0x39c] ;  /* 0x00007380ff1277ac */ /* 0x000f280008000800 */
        /* <DEDUP_REMOVED lines=15> */
[----:B------:R-:W1:Y:S03]  /*cea80*/  LDCU UR62, c[0x0][0x39c] ;  /* 0x00007380ff3e77ac */ /* 0x000e660008000800 */
[----:B------:R-:W-:Y:S01]  /*cea90*/  ISETP.LT.AND P1, PT, R50, UR28, !P0 ;  /* 0x0000001c32007c0c */ /* 0x000fe2000c721270 */
[----:B------:R-:W0:Y:S01]  /*ceaa0*/  LDCU UR28, c[0x0][0x39c] ;  /* 0x00007380ff1c77ac */ /* 0x000e220008000800 */
[----:B------:R-:W-:Y:S02]  /*ceab0*/  LOP3.LUT R2, R2, 0xfffffffd, RZ, 0xc0, !PT ;  /* 0xfffffffd02027812 */ /* 0x000fe400078ec0ff */
[----:B------:R-:W-:-:S02]  /*ceac0*/  LOP3.LUT R4, R7, 0xffff, RZ, 0xc0, !PT ;  /* 0x0000ffff07047812 */ /* 0x000fc400078ec0ff */
[----:B------:R-:W-:-:S07]  /*cead0*/  LOP3.LUT R7, R30, 0xffff, RZ, 0xc0, !PT ;  /* 0x0000ffff1e077812 */ /* 0x000fce00078ec0ff */
[----:B------:R-:W-:-:S05]  /*ceae0*/  @P1 LOP3.LUT R2, R2, 0x2, RZ, 0xfc, !PT ;  /* 0x0000000202021812 */ /* 0x000fca00078efcff */
[----:B------:R0:W-:Y:S01]  /*ceaf0*/  STL [R1+0x4358], R2 ;  /* 0x0043580201007387 */ /* 0x0001e20000100800 */
[----:B------:R-:W-:Y:S01]  /*ceb00*/  PRMT R47, R5, 0x3340, R4 ;  /* 0x00003340052f7816 */ /* 0x000fe20000000004 */
[----:B0-----:R-:W-:Y:S01]  /*ceb10*/  IMAD.MOV.U32 R2, RZ, RZ, R59 ;  /* 0x000000ffff027224 */ /* 0x001fe200078e003b */
[----:B------:R-:W-:Y:S02]  /*ceb20*/  PRMT R59, R7, 0x3340, R6 ;  /* 0x00003340073b7816 */ /* 0x000fe40000000006 */
[----:B------:R-:W-:Y:S02]  /*ceb30*/  LOP3.LUT R5, R61, 0xffff, RZ, 0xc0, !PT ;  /* 0x0000ffff3d057812 */ /* 0x000fe400078ec0ff */
[----:B------:R-:W4:Y:S01]  /*ceb40*/  LDL.LU R61, [R1+0x4440] ;  /* 0x00444000013d7983 */ /* 0x000f220000300800 */
[----:B--2---:R-:W-:-:S04]  /*ceb50*/  LOP3.LUT R7, R32, 0xffff, RZ, 0xc0, !PT ;  /* 0x0000ffff20077812 */ /* 0x004fc800078ec0ff */
[----:B------:R-:W-:-:S05]  /*ceb60*/  PRMT R30, R7, 0x3340, R35 ;  /* 0x00003340071e7816 */ /* 0x000fca0000000023 */
[----:B------:R0:W-:Y:S04]  /*ceb70*/  STL [R1+0x16ac], R30 ;  /* 0x0016ac1e01007387 */ /* 0x0001e80000100800 */
[----:B0-----:R-:W2:Y:S04]  /*ceb80*/  LDL.LU R30, [R1+0x13b8] ;  /* 0x0013b800011e7983 */ /* 0x001ea80000300800 */
[----:B------:R-:W4:Y:S01]  /*ceb90*/  LDL.LU R32, [R1+0x1420] ;  /* 0x0014200001207983 */ /* 0x000f220000300800 */
[----:B------:R-:W-:Y:S01]  /*ceba0*/  ISETP.LT.AND P0, PT, R3, UR14, !P0 ;  /* 0x0000000e03007c0c */ /* 0x000fe2000c701270 */
[----:B------:R-:W-:Y:S01]  /*cebb0*/  VIADD R4, R2, 0x31 ;  /* 0x0000003102047836 */ /* 0x000fe20000000000 */
[----:B------:R-:W-:Y:S01]  /*cebc0*/  LOP3.LUT R0, R0, 0xbfffffff, RZ, 0xc0, !PT ;  /* 0xbfffffff00007812 */ /* 0x000fe200078ec0ff */
[----:B------:R-:W0:Y:S10]  /*cebd0*/  LDCU UR14, c[0x0][0x39c] ;  /* 0x00007380ff0e77ac */ /* 0x000e340008000800 */
[----:B------:R-:W-:-:S02]  /*cebe0*/  @P0 LOP3.LUT R0, R0, 0x40000000, RZ, 0xfc, !PT ;  /* 0x4000000000000812 */ /* 0x000fc400078efcff */
[----:B------:R-:W-:Y:S02]  /*cebf0*/  ISETP.GE.AND P0, PT, R4, UR24, PT ;  /* 0x0000001804007c0c */ /* 0x000fe4000bf06270 */
[----:B------:R-:W-:Y:S02]  /*cec00*/  LOP3.LUT R0, R0, 0x7fffffff, RZ, 0xc0, !PT ;  /* 0x7fffffff00007812 */ /* 0x000fe400078ec0ff */
[----:B---3--:R-:W-:Y:S01]  /*cec10*/  LOP3.LUT R6, R9, 0xffff, RZ, 0xc0, !PT ;  /* 0x0000ffff09067812 */ /* 0x008fe200078ec0ff */
[----:B------:R-:W-:Y:S01]  /*cec20*/  VIADD R4, R2, 0x10 ;  /* 0x0000001002047836 */ /* 0x000fe20000000000 */
[----:B------:R-:W-:Y:S01]  /*cec30*/  ISETP.LT.AND P1, PT, R3, UR16, !P0 ;  /* 0x0000001003007c0c */ /* 0x000fe2000c721270 */
[----:B------:R-:W3:Y:S01]  /*cec40*/  LDCU UR16, c[0x0][0x398] ;  /* 0x00007300ff1077ac */ /* 0x000ee20008000800 */
[----:B------:R-:W-:Y:S02]  /*cec50*/  ISETP.LT.AND P0, PT, R50, UR20, !P0 ;  /* 0x0000001432007c0c */ /* 0x000fe4000c701270 */
[----:B------:R-:W-:Y:S01]  /*cec60*/  SHF.R.U32.HI R9, RZ, 0x8, R7 ;  /* 0x00000008ff097819 */ /* 0x000fe20000011607 */
[----:B------:R-:W0:Y:S01]  /*cec70*/  LDCU UR20, c[0x0][0x398] ;  /* 0x00007300ff1477ac */ /* 0x000e220008000800 */
[----:B------:R-:W-:-:S02]  /*cec80*/  SHF.R.U32.HI R7, RZ, 0x8, R6 ;  /* 0x00000008ff077819 */ /* 0x000fc40000011606 */
[----:B------:R-:W-:Y:S01]  /*cec90*/  PRMT R6, R6, 0x3340, R5 ;  /* 0x0000334006067816 */ /* 0x000fe20000000005 */
[----:B------:R-:W0:Y:S04]  /*ceca0*/  LDCU UR24, c[0x0][0x398] ;  /* 0x00007300ff1877ac */ /* 0x000e280008000800 */
[----:B------:R-:W-:Y:S01]  /*cecb0*/  @P1 LOP3.LUT R0, R0, 0x80000000, RZ, 0xfc, !PT ;  /* 0x8000000000001812 */ /* 0x000fe200078efcff */
[----:B------:R1:W-:Y:S01]  /*cecc0*/  STL [R1+0x16a8], R6 ;  /* 0x0016a80601007387 */ /* 0x0003e20000100800 */
[----:B------:R-:W-:Y:S02]  /*cecd0*/  SHF.R.U32.HI R35, RZ, 0x8, R35 ;  /* 0x00000008ff237819 */ /* 0x000fe40000011623 */
[----:B------:R-:W-:-:S04]  /*cece0*/  LOP3.LUT R0, R0, 0xdfffffff, RZ, 0xc0, !PT ;  /* 0xdfffffff00007812 */ /* 0x000fc800078ec0ff */
[----:B------:R-:W-:Y:S02]  /*cecf0*/  @P0 LOP3.LUT R0, R0, 0x20000000, RZ, 0xfc, !PT ;  /* 0x2000000000000812 */ /* 0x000fe400078efcff */
[----:B-1----:R-:W-:Y:S02]  /*ced00*/  SHF.R.U32.HI R6, RZ, 0x8, R5 ;  /* 0x00000008ff067819 */ /* 0x002fe40000011605 */
[----:B------:R-:W-:Y:S01]  /*ced10*/  ISETP.GE.AND P0, PT, R4, UR62, PT ;  /* 0x0000003e04007c0c */ /* 0x000fe2000bf06270 */
[----:B------:R-:W1:Y:S01]  /*ced20*/  LDCU UR62, c[0x0][0x39c] ;  /* 0x00007380ff3e77ac */ /* 0x000e620008000800 */
[----:B------:R-:W-:Y:S02]  /*ced30*/  LOP3.LUT R5, R9, 0xffff, RZ, 0xc0, !PT ;  /* 0x0000ffff09057812 */ /* 0x000fe400078ec0ff */
[----:B------:R-:W-:Y:S02]  /*ced40*/  LOP3.LUT R4, R35, 0xffff, RZ, 0xc0, !PT ;  /* 0x0000ffff23047812 */ /* 0x000fe400078ec0ff */
[----:B------:R-:W-:-:S02]  /*ced50*/  LOP3.LUT R7, R7, 0xffff, RZ, 0xc0, !PT ;  /* 0x0000ffff07077812 */ /* 0x000fc400078ec0ff */
[----:B------:R-:W-:Y:S02]  /*ced60*/  LOP3.LUT R6, R6, 0xffff, RZ, 0xc0, !PT ;  /* 0x0000ffff06067812 */ /* 0x000fe400078ec0ff */
[----:B------:R-:W-:Y:S02]  /*ced70*/  PRMT R9, R5, 0x3340, R4 ;  /* 0x0000334005097816 */ /* 0x000fe40000000004 */
[----:B------:R-:W-:-:S03]  /*ced80*/  PRMT R5, R7, 0x3340, R6 ;  /* 0x0000334007057816 */ /* 0x000fc60000000006 */
[----:B------:R-:W-:Y:S04]  /*ced90*/  STL [R1+0x13e8], R9 ;  /* 0x0013e80901007387 */ /* 0x000fe80000100800 */
[----:B------:R0:W-:Y:S02]  /*ceda0*/  STL [R1+0x13d8], R5 ;  /* 0x0013d80501007387 */ /* 0x0001e40000100800 */
[----:B0-----:R-:W-:Y:S02]  /*cedb0*/  LOP3.LUT R5, R51, 0xffff, RZ, 0xc0, !PT ;  /* 0x0000ffff33057812 */ /* 0x001fe400078ec0ff */
[----:B------:R-:W3:Y:S01]  /*cedc0*/  LDL.LU R51, [R1+0x443c] ;  /* 0x00443c0001337983 */ /* 0x000ee20000300800 */
[----:B--2---:R-:W-:-:S03]  /*cedd0*/  LOP3.LUT R7, R30, 0xffff, RZ, 0xc0, !PT ;  /* 0x0000ffff1e077812 */ /* 0x004fc600078ec0ff */
[----:B------:R-:W2:Y:S01]  /*cede0*/  LDL.LU R30, [R1+0x142c] ;  /* 0x00142c00011e7983 */ /* 0x000ea20000300800 */
[----:B------:R-:W-:Y:S02]  /*cedf0*/  SHF.R.U32.HI R9, RZ, 0x8, R7 ;  /* 0x00000008ff097819 */ /* 0x000fe40000011607 */
[----:B------:R-:W-:Y:S02]  /*cee00*/  PRMT R7, R7, 0x3340, R8 ;  /* 0x0000334007077816 */ /* 0x000fe40000000008 */
[----:B----4-:R-:W-:-:S03]  /*cee10*/  LOP3.LUT R6, R32, 0xffff, RZ, 0xc0, !PT ;  /* 0x0000ffff20067812 */ /* 0x010fc600078ec0ff */
[----:B------:R0:W-:Y:S01]  /*cee20*/  STL [R1+0x16a4], R7 ;  /* 0x0016a40701007387 */ /* 0x0001e20000100800 */
[--C-:B------:R-:W-:Y:S02]  /*cee30*/  PRMT R35, R6, 0x3340, R5.reuse ;  /* 0x0000334006237816 */ /* 0x100fe40000000005 */
[----:B0-----:R-:W-:Y:S02]  /*cee40*/  SHF.R.U32.HI R7, RZ, 0x8, R6 ;  /* 0x00000008ff077819 */ /* 0x001fe40000011606 */
[----:B------:R-:W-:Y:S02]  /*cee50*/  SHF.R.U32.HI R6, RZ, 0x8, R5 ;  /* 0x00000008ff067819 */ /* 0x000fe40000011605 */
[----:B------:R-:W-:Y:S02]  /*cee60*/  LOP3.LUT R5, R9, 0xffff, RZ, 0xc0, !PT ;  /* 0x0000ffff09057812 */ /* 0x000fe400078ec0ff */
[----:B------:R-:W4:Y:S01]  /*cee70*/  LDL.LU R9, [R1+0x1430] ;  /* 0x0014300001097983 */ /* 0x000f220000300800 */
[----:B------:R-:W-:-:S02]  /*cee80*/  ISETP.LT.AND P1, PT, R50, UR32, !P0 ;  /* 0x0000002032007c0c */ /* 0x000fc4000c721270 */
[----:B------:R-:W-:Y:S01]  /*cee90*/  LOP3.LUT R0, R0, 0xefffffff, RZ, 0xc0, !PT ;  /* 0xefffffff00007812 */ /* 0x000fe200078ec0ff */
[----:B------:R-:W-:Y:S01]  /*ceea0*/  VIADD R4, R2, 0x30 ;  /* 0x0000003002047836 */ /* 0x000fe20000000000 */
[----:B---3--:R-:W-:Y:S01]  /*ceeb0*/  ISETP.LT.AND P0, PT, R3, UR16, !P0 ;  /* 0x0000001003007c0c */ /* 0x008fe2000c701270 */
[----:B------:R-:W0:Y:S01]  /*ceec0*/  LDCU UR32, c[0x0][0x398] ;  /* 0x00007300ff2077ac */ /* 0x000e220008000800 */
[----:B------:R-:W-:Y:S02]  /*ceed0*/  SHF.R.U32.HI R8, RZ, 0x8, R8 ;  /* 0x00000008ff087819 */ /* 0x000fe40000011608 */
[----:B------:R-:W-:Y:S01]  /*ceee0*/  LOP3.LUT R7, R7, 0xffff, RZ, 0xc0, !PT ;  /* 0x0000ffff07077812 */ /* 0x000fe200078ec0ff */
[----:B------:R-:W3:Y:S04]  /*ceef0*/  LDCU UR16, c[0x0][0x39c] ;  /* 0x00007380ff1077ac */ /* 0x000ee80008000800 */
        /* <DEDUP_REMOVED lines=8> */
[----:B------:R-:W-:Y:S02]  /*cef80*/  ISETP.LT.AND P0, PT, R50, UR24, !P0 ;  /* 0x0000001832007c0c */ /* 0x000fe4000c701270 */
[----:B------:R-:W-:Y:S01]  /*cef90*/  LOP3.LUT R6, R6, 0xffff, RZ, 0xc0, !PT ;  /* 0x0000ffff06067812 */ /* 0x000fe200078ec0ff */
[----:B------:R-:W0:Y:S08]  /*cefa0*/  LDCU UR20, c[0x0][0x398] ;  /* 0x00007300ff1477ac */ /* 0x000e300008000800 */
[----:B------:R-:W-:Y:S01]  /*cefb0*/  @P1 LOP3.LUT R0, R0, 0x4000000, RZ, 0xfc, !PT ;  /* 0x0400000000001812 */ /* 0x000fe200078efcff */
[----:B------:R-:W0:Y:S03]  /*cefc0*/  LDCU UR24, c[0x0][0x398] ;  /* 0x00007300ff1877ac */ /* 0x000e260008000800 */
[----:B------:R-:W-:-:S04]  /*cefd0*/  LOP3.LUT R0, R0, 0xfeffffff, RZ, 0xc0, !PT ;  /* 0xfeffffff00007812 */ /* 0x000fc800078ec0ff */
[----:B------:R-:W-:Y:S02]  /*cefe0*/  @P0 LOP3.LUT R0, R0, 0x1000000, RZ, 0xfc, !PT ;  /* 0x0100000000000812 */ /* 0x000fe400078efcff */
[----:B------:R-:W-:Y:S01]  /*ceff0*/  ISETP.GE.AND P0, PT, R4, UR64, PT ;  /* 0x0000004004007c0c */ /* 0x000fe2000bf06270 */
[----:B------:R-:W0:Y:S01]  /*cf000*/  LDCU UR64, c[0x0][0x39c] ;  /* 0x00007380ff4077ac */ /* 0x000e220008000800 */
[----:B------:R-:W-:Y:S02]  /*cf010*/  LOP3.LUT R4, R8, 0xffff, RZ, 0xc0, !PT ;  /* 0x0000ffff08047812 */ /* 0x000fe400078ec0ff */
[----:B------:R-:W-:Y:S02]  /*cf020*/  PRMT R32, R7, 0x3340, R6 ;  /* 0x0000334007207816 */ /* 0x000fe40000000006 */
[----:B------:R-:W-:Y:S02]  /*cf030*/  LOP3.LUT R6, R53, 0xffff, RZ, 0xc0, !PT ;  /* 0x0000ffff35067812 */ /* 0x000fe400078ec0ff */
[----:B------:R-:W-:-:S05]  /*cf040*/  PRMT R5, R5, 0x3340, R4 ;  /* 0x0000334005057816 */ /* 0x000fca0000000004 */
[----:B------:R0:W-:Y:S04]  /*cf050*/  STL [R1+0x13cc], R5 ;  /* 0x0013cc0501007387 */ /* 0x0001e80000100800 */
[----:B------:R-:W3:Y:S01]  /*cf060*/  LDL.LU R53, [R1+0x4438] ;  /* 0x0044380001357983 */ /* 0x000ee20000300800 */
[----:B0-----:R-:W-:-:S03]  /*cf070*/  LOP3.LUT R5, R52, 0xffff, RZ, 0xc0, !PT ;  /* 0x0000ffff34057812 */ /* 0x001fc600078ec0ff */
[----:B------:R-:W3:Y:S01]  /*cf080*/  LDL.LU R52, [R1+0x4434] ;  /* 0x0044340001347983 */ /* 0x000ee20000300800 */
[----:B--2---:R-:W-:Y:S02]  /*cf090*/  LOP3.LUT R7, R30, 0xffff, RZ, 0xc0, !PT ;  /* 0x0000ffff1e077812 */ /* 0x004fe400078ec0ff */
[----:B----4-:R-:W-:-:S04]  /*cf0a0*/  LOP3.LUT R8, R9, 0xffff, RZ, 0xc0, !PT ;  /* 0x0000ffff09087812 */ /* 0x010fc800078ec0ff */
[----:B------:R-:W-:Y:S02]  /*cf0b0*/  PRMT R9, R8, 0x3340, R6 ;  /* 0x0000334008097816 */ /* 0x000fe40000000006 */
[----:B------:R-:W-:-:S03]  /*cf0c0*/  SHF.R.U32.HI R30, RZ, 0x8, R8 ;  /* 0x00000008ff1e7819 */ /* 0x000fc60000011608 */
[----:B------:R0:W-:Y:S01]  /*cf0d0*/  STL [R1+0x16a0], R9 ;  /* 0x0016a00901007387 */ /* 0x0001e20000100800 */
[----:B------:R-:W-:Y:S02]  /*cf0e0*/  SHF.R.U32.HI R8, RZ, 0x8, R6 ;  /* 0x00000008ff087819 */ /* 0x000fe40000011606 */
[----:B------:R-:W-:Y:S02]  /*cf0f0*/  SHF.R.U32.HI R6, RZ, 0x8, R5 ;  /* 0x00000008ff067819 */ /* 0x000fe40000011605 */
[----:B0-----:R-:W-:Y:S02]  /*cf100*/  SHF.R.U32.HI R9, RZ, 0x8, R7 ;  /* 0x00000008ff097819 */ /* 0x001fe40000011607 */
[----:B------:R-:W-:Y:S02]  /*cf110*/  PRMT R7, R7, 0x3340, R5 ;  /* 0x0000334007077816 */ /* 0x000fe40000000005 */
[----:B------:R-:W-:-:S03]  /*cf120*/  LOP3.LUT R5, R30, 0xffff, RZ, 0xc0, !PT ;  /* 0x0000ffff1e057812 */ /* 0x000fc600078ec0ff */
[----:B------:R0:W-:Y:S04]  /*cf130*/  STL [R1+0x169c], R7 ;  /* 0x00169c0701007387 */ /* 0x0001e80000100800 */
[----:B------:R-:W2:Y:S01]  /*cf140*/  LDL.LU R30, [R1+0x13c4] ;  /* 0x0013c400011e7983 */ /* 0x000ea20000300800 */
[----:B------:R-:W-:Y:S02]  /*cf150*/  ISETP.LT.AND P1, PT, R50, UR32, !P0 ;  /* 0x0000002032007c0c */ /* 0x000fe4000c721270 */
[----:B------:R-:W-:Y:S01]  /*cf160*/  LOP3.LUT R0, R0, 0xfdffffff, RZ, 0xc0, !PT ;  /* 0xfdffffff00007812 */ /* 0x000fe200078ec0ff */
[----:B------:R-:W-:Y:S01]  /*cf170*/  VIADD R4, R2, 0x2f ;  /* 0x0000002f02047836 */ /* 0x000fe20000000000 */
[----:B------:R-:W-:Y:S01]  /*cf180*/  ISETP.LT.AND P0, PT, R3, UR28, !P0 ;  /* 0x0000001c03007c0c */ /* 0x000fe2000c701270 */
[----:B------:R-:W4:Y:S01]  /*cf190*/  LDCU UR28, c[0x0][0x398] ;  /* 0x00007300ff1c77ac */ /* 0x000f220008000800 */
[----:B0-----:R-:W-:-:S02]  /*cf1a0*/  LOP3.LUT R7, R9, 0xffff, RZ, 0xc0, !PT ;  /* 0x0000ffff09077812 */ /* 0x001fc400078ec0ff */
[----:B------:R-:W-:Y:S01]  /*cf1b0*/  LOP3.LUT R6, R6, 0xffff, RZ, 0xc0, !PT ;  /* 0x0000ffff06067812 */ /* 0x000fe200078ec0ff */
[----:B------:R-:W0:Y:S04]  /*cf1c0*/  LDCU UR32, c[0x0][0x398] ;  /* 0x00007300ff2077ac */ /* 0x000e280008000800 */
[----:B------:R-:W-:-:S04]  /*cf1d0*/  @P1 LOP3.LUT R0, R0, 0x2000000, RZ, 0xfc, !PT ;  /* 0x0200000000001812 */ /* 0x000fc800078efcff */
[----:B------:R-:W-:-:S04]  /*cf1e0*/  LOP3.LUT R0, R0, 0xffbfffff, RZ, 0xc0, !PT ;  /* 0xffbfffff00007812 */ /* 0x000fc800078ec0ff */
[----:B------:R-:W-:Y:S02]  /*cf1f0*/  @P0 LOP3.LUT R0, R0, 0x400000, RZ, 0xfc, !PT ;  /* 0x0040000000000812 */ /* 0x000fe400078efcff */
[----:B---3--:R-:W-:Y:S02]  /*cf200*/  ISETP.GE.AND P0, PT, R4, UR16, PT ;  /* 0x0000001004007c0c */ /* 0x008fe4000bf06270 */
[----:B------:R-:W-:Y:S01]  /*cf210*/  LOP3.LUT R0, R0, 0xff7fffff, RZ, 0xc0, !PT ;  /* 0xff7fffff00007812 */ /* 0x000fe200078ec0ff */
[----:B------:R-:W-:Y:S01]  /*cf220*/  VIADD R4, R2, 0x12 ;  /* 0x0000001202047836 */ /* 0x000fe20000000000 */
[----:B------:R-:W-:Y:S01]  /*cf230*/  ISETP.LT.AND P1, PT, R3, UR20, !P0 ;  /* 0x0000001403007c0c */ /* 0x000fe2000c721270 */
[----:B------:R-:W3:Y:S01]  /*cf240*/  LDCU UR16, c[0x0][0x398] ;  /* 0x00007300ff1077ac */ /* 0x000ee20008000800 */
[----:B------:R-:W-:Y:S01]  /*cf250*/  ISETP.LT.AND P0, PT, R50, UR24, !P0 ;  /* 0x0000001832007c0c */ /* 0x000fe2000c701270 */
[----:B------:R-:W0:Y:S01]  /*cf260*/  LDCU UR24, c[0x0][0x398] ;  /* 0x00007300ff1877ac */ /* 0x000e220008000800 */
[----:B------:R-:W-:-:S02]  /*cf270*/  LOP3.LUT R11, R11, 0xffff, RZ, 0xc0, !PT ;  /* 0x0000ffff0b0b7812 */ /* 0x000fc400078ec0ff */
[----:B------:R-:W-:Y:S01]  /*cf280*/  LOP3.LUT R10, R10, 0xffff, RZ, 0xc0, !PT ;  /* 0x0000ffff0a0a7812 */ /* 0x000fe200078ec0ff */
[----:B------:R-:W0:Y:S06]  /*cf290*/  LDCU UR20, c[0x0][0x398] ;  /* 0x00007300ff1477ac */ /* 0x000e2c0008000800 */
[----:B------:R-:W-:-:S04]  /*cf2a0*/  @P1 LOP3.LUT R0, R0, 0x800000, RZ, 0xfc, !PT ;  /* 0x0080000000001812 */ /* 0x000fc800078efcff */
[----:B------:R-:W-:-:S04]  /*cf2b0*/  LOP3.LUT R0, R0, 0xffdfffff, RZ, 0xc0, !PT ;  /* 0xffdfffff00007812 */ /* 0x000fc800078ec0ff */
[----:B------:R-:W-:Y:S02]  /*cf2c0*/  @P0 LOP3.LUT R0, R0, 0x200000, RZ, 0xfc, !PT ;  /* 0x0020000000000812 */ /* 0x000fe400078efcff */
[----:B------:R-:W-:Y:S01]  /*cf2d0*/  ISETP.GE.AND P0, PT, R4, UR66, PT ;  /* 0x0000004204007c0c */ /* 0x000fe2000bf06270 */
[----:B------:R-:W0:Y:S01]  /*cf2e0*/  LDCU UR66, c[0x0][0x39c] ;  /* 0x00007380ff4277ac */ /* 0x000e220008000800 */
[----:B------:R-:W-:Y:S02]  /*cf2f0*/  LOP3.LUT R4, R8, 0xffff, RZ, 0xc0, !PT ;  /* 0x0000ffff08047812 */ /* 0x000fe400078ec0ff */
[----:B------:R-:W3:Y:S02]  /*cf300*/  LDL.LU R8, [R1+0x13c8] ;  /* 0x0013c80001087983 */ /* 0x000ee40000300800 */
[----:B------:R-:W-:Y:S02]  /*cf310*/  PRMT R9, R5, 0x3340, R4 ;  /* 0x0000334005097816 */ /* 0x000fe40000000004 */
[----:B------:R-:W-:-:S03]  /*cf320*/  PRMT R5, R7, 0x3340, R6 ;  /* 0x0000334007057816 */ /* 0x000fc60000000006 */
[----:B------:R0:W-:Y:S04]  /*cf330*/  STL [R1+0x13b8], R9 ;  /* 0x0013b80901007387 */ /* 0x0001e80000100800 */
[----:B------:R2:W-:Y:S04]  /*cf340*/  STL [R1+0x13b0], R5 ;  /* 0x0013b00501007387 */ /* 0x0005e80000100800 */
[----:B0-----:R-:W3:Y:S01]  /*cf350*/  LDL.LU R9, [R1+0x143c] ;  /* 0x00143c0001097983 */ /* 0x001ee20000300800 */
[----:B--2---:R-:W-:-:S03]  /*cf360*/  LOP3.LUT R5, R30, 0xffff, RZ, 0xc0, !PT ;  /* 0x0000ffff1e057812 */ /* 0x004fc600078ec0ff */
[----:B------:R-:W2:Y:S01]  /*cf370*/  LDL.LU R30, [R1+0x1438] ;  /* 0x00143800011e7983 */ /* 0x000ea20000300800 */
[----:B----4-:R-:W-:Y:S02]  /*cf380*/  ISETP.LT.AND P1, PT, R50, UR28, !P0 ;  /* 0x0000001c32007c0c */ /* 0x010fe4000c721270 */
[----:B------:R-:W-:Y:S01]  /*cf390*/  LOP3.LUT R0, R0, 0xffefffff, RZ, 0xc0, !PT ;  /* 0xffefffff00007812 */ /* 0x000fe200078ec0ff */
[----:B------:R-:W-:Y:S01]  /*cf3a0*/  VIADD R4, R2, 0x2e ;  /* 0x0000002e02047836 */ /* 0x000fe20000000000 */
[----:B---3--:R-:W-:Y:S01]  /*cf3b0*/  ISETP.LT.AND P0, PT, R3, UR16, !P0 ;  /* 0x0000001003007c0c */ /* 0x008fe2000c701270 */
[----:B------:R-:W0:Y:S01]  /*cf3c0*/  LDCU UR16, c[0x0][0x398] ;  /* 0x00007300ff1077ac */ /* 0x000e220008000800 */
[----:B------:R-:W-:Y:S01]  /*cf3d0*/  SHF.R.U32.HI R7, RZ, 0x8, R5 ;  /* 0x00000008ff077819 */ /* 0x000fe20000011605 */
[----:B------:R-:W3:Y:S06]  /*cf3e0*/  LDCU UR28, c[0x0][0x398] ;  /* 0x00007300ff1c77ac */ /* 0x000eec0008000800 */
        /* <DEDUP_REMOVED lines=9> */
[----:B------:R-:W-:Y:S01]  /*cf480*/  LOP3.LUT R7, R7, 0xffff, RZ, 0xc0, !PT ;  /* 0x0000ffff07077812 */ /* 0x000fe200078ec0ff */
[----:B------:R-:W0:Y:S01]  /*cf490*/  LDCU UR32, c[0x0][0x398] ;  /* 0x00007300ff2077ac */ /* 0x000e220008000800 */
[----:B------:R-:W-:-:S02]  /*cf4a0*/  LOP3.LUT R12, R12, 0xffff, RZ, 0xc0, !PT ;  /* 0x0000ffff0c0c7812 */ /* 0x000fc400078ec0ff */
[----:B------:R-:W-:Y:S01]  /*cf4b0*/  LOP3.LUT R17, R17, 0xffff, RZ, 0xc0, !PT ;  /* 0x0000ffff11117812 */ /* 0x000fe200078ec0ff */
[----:B------:R-:W0:Y:S04]  /*cf4c0*/  LDCU UR14, c[0x0][0x39c] ;  /* 0x00007380ff0e77ac */ /* 0x000e280008000800 */
[----:B------:R-:W-:-:S04]  /*cf4d0*/  @P1 LOP3.LUT R0, R0, 0x40000, RZ, 0xfc, !PT ;  /* 0x0004000000001812 */ /* 0x000fc800078efcff */
[----:B------:R-:W-:-:S04]  /*cf4e0*/  LOP3.LUT R0, R0, 0xfffeffff, RZ, 0xc0, !PT ;  /* 0xfffeffff00007812 */ /* 0x000fc800078ec0ff */
[----:B------:R-:W-:Y:S02]  /*cf4f0*/  @P0 LOP3.LUT R0, R0, 0x10000, RZ, 0xfc, !PT ;  /* 0x0001000000000812 */ /* 0x000fe400078efcff */
[----:B------:R-:W-:Y:S02]  /*cf500*/  LOP3.LUT R6, R8, 0xffff, RZ, 0xc0, !PT ;  /* 0x0000ffff08067812 */ /* 0x000fe400078ec0ff */
[----:B------:R-:W-:Y:S01]  /*cf510*/  ISETP.GE.AND P0, PT, R4, UR66, PT ;  /* 0x0000004204007c0c */ /* 0x000fe2000bf06270 */
[----:B------:R-:W0:Y:S01]  /*cf520*/  LDCU UR66, c[0x0][0x39c] ;  /* 0x00007380ff4277ac */ /* 0x000e220008000800 */
[----:B------:R-:W-:Y:S02]  /*cf530*/  PRMT R4, R6, 0x3340, R11 ;  /* 0x0000334006047816 */ /* 0x000fe4000000000b */
[----:B------:R-:W-:-:S03]  /*cf540*/  SHF.R.U32.HI R8, RZ, 0x8, R6 ;  /* 0x00000008ff087819 */ /* 0x000fc60000011606 */
[----:B------:R1:W-:Y:S01]  /*cf550*/  STL [R1+0x1698], R4 ;  /* 0x0016980401007387 */ /* 0x0003e20000100800 */
[----:B------:R-:W-:-:S04]  /*cf560*/  SHF.R.U32.HI R6, RZ, 0x8, R10 ;  /* 0x00000008ff067819 */ /* 0x000fc8000001160a */
[----:B------:R-:W-:Y:S02]  /*cf570*/  LOP3.LUT R6, R6, 0xffff, RZ, 0xc0, !PT ;  /* 0x0000ffff06067812 */ /* 0x000fe400078ec0ff */
[----:B-1----:R-:W-:Y:S02]  /*cf580*/  SHF.R.U32.HI R4, RZ, 0x8, R11 ;  /* 0x00000008ff047819 */ /* 0x002fe4000001160b */
[----:B------:R-:W-:Y:S02]  /*cf590*/  PRMT R11, R5, 0x3340, R10 ;  /* 0x00003340050b7816 */ /* 0x000fe4000000000a */
[----:B------:R-:W-:Y:S02]  /*cf5a0*/  LOP3.LUT R5, R8, 0xffff, RZ, 0xc0, !PT ;  /* 0x0000ffff08057812 */ /* 0x000fe400078ec0ff */
[----:B------:R-:W-:-:S04]  /*cf5b0*/  LOP3.LUT R4, R4, 0xffff, RZ, 0xc0, !PT ;  /* 0x0000ffff04047812 */ /* 0x000fc800078ec0ff */
[----:B------:R-:W-:Y:S02]  /*cf5c0*/  PRMT R8, R5, 0x3340, R4 ;  /* 0x0000334005087816 */ /* 0x000fe40000000004 */
[----:B------:R-:W-:Y:S01]  /*cf5d0*/  PRMT R5, R7, 0x3340, R6 ;  /* 0x0000334007057816 */ /* 0x000fe20000000006 */
[----:B------:R-:W-:Y:S01]  /*cf5e0*/  STL [R1+0x1694], R11 ;  /* 0x0016940b01007387 */ /* 0x000fe20000100800 */
[----:B------:R-:W-:-:S03]  /*cf5f0*/  LOP3.LUT R6, R51, 0xffff, RZ, 0xc0, !PT ;  /* 0x0000ffff33067812 */ /* 0x000fc600078ec0ff */
[----:B------:R-:W-:Y:S04]  /*cf600*/  STL [R1+0x13a8], R8 ;  /* 0x0013a80801007387 */ /* 0x000fe80000100800 */
[----:B------:R1:W-:Y:S04]  /*cf610*/  STL [R1+0x139c], R5 ;  /* 0x00139c0501007387 */ /* 0x0003e80000100800 */
[----:B------:R-:W4:Y:S01]  /*cf620*/  LDL.LU R51, [R1+0x4430] ;  /* 0x0044300001337983 */ /* 0x000f220000300800 */
[----:B-1----:R-:W-:-:S03]  /*cf630*/  LOP3.LUT R5, R61, 0xffff, RZ, 0xc0, !PT ;  /* 0x0000ffff3d057812 */ /* 0x002fc600078ec0ff */
[----:B------:R-:W4:Y:S04]  /*cf640*/  LDL.LU R61, [R1+0x442c] ;  /* 0x00442c00013d7983 */ /* 0x000f280000300800 */
[----:B------:R-:W4:Y:S01]  /*cf650*/  LDL.LU R11, [R1+0x1448] ;  /* 0x00144800010b7983 */ /* 0x000f220000300800 */
[----:B--2---:R-:W-:-:S03]  /*cf660*/  LOP3.LUT R7, R30, 0xffff, RZ, 0xc0, !PT ;  /* 0x0000ffff1e077812 */ /* 0x004fc600078ec0ff */
[----:B------:R-:W2:Y:S01]  /*cf670*/  LDL.LU R30, [R1+0x13e0] ;  /* 0x0013e000011e7983 */ /* 0x000ea20000300800 */
[----:B0-----:R-:W-:Y:S02]  /*cf680*/  ISETP.LT.AND P1, PT, R50, UR16, !P0 ;  /* 0x0000001032007c0c */ /* 0x001fe4000c721270 */
[----:B------:R-:W-:Y:S01]  /*cf690*/  LOP3.LUT R0, R0, 0xfffdffff, RZ, 0xc0, !PT ;  /* 0xfffdffff00007812 */ /* 0x000fe200078ec0ff */
[----:B------:R-:W-:Y:S01]  /*cf6a0*/  VIADD R4, R2, 0x2d ;  /* 0x0000002d02047836 */ /* 0x000fe20000000000 */
[----:B------:R-:W-:Y:S01]  /*cf6b0*/  ISETP.LT.AND P0, PT, R3, UR20, !P0 ;  /* 0x0000001403007c0c */ /* 0x000fe2000c701270 */
[----:B------:R-:W0:Y:S01]  /*cf6c0*/  LDCU UR20, c[0x0][0x398] ;  /* 0x00007300ff1477ac */ /* 0x000e220008000800 */
[----:B------:R-:W-:Y:S02]  /*cf6d0*/  LOP3.LUT R8, R9, 0xffff, RZ, 0xc0, !PT ;  /* 0x0000ffff09087812 */ /* 0x000fe400078ec0ff */
[----:B------:R-:W-:Y:S01]  /*cf6e0*/  LOP3.LUT R16, R16, 0xffff, RZ, 0xc0, !PT ;  /* 0x0000ffff10107812 */ /* 0x000fe200078ec0ff */
[----:B------:R-:W1:Y:S04]  /*cf6f0*/  LDCU UR16, c[0x0][0x39c] ;  /* 0x00007380ff1077ac */ /* 0x000e680008000800 */
[----:B------:R-:W-:-:S04]  /*cf700*/  @P1 LOP3.LUT R0, R0, 0x20000, RZ, 0xfc, !PT ;  /* 0x0002000000001812 */ /* 0x000fc800078efcff */
[----:B------:R-:W-:-:S04]  /*cf710*/  LOP3.LUT R0, R0, 0xffffbfff, RZ, 0xc0, !PT ;  /* 0xffffbfff00007812 */ /* 0x000fc800078ec0ff */
[----:B------:R-:W-:Y:S02]  /*cf720*/  @P0 LOP3.LUT R0, R0, 0x4000, RZ, 0xfc, !PT ;  /* 0x0000400000000812 */ /* 0x000fe400078efcff */
[----:B------:R-:W-:Y:S02]  /*cf730*/  ISETP.GE.AND P0, PT, R4, UR18, PT ;  /* 0x0000001204007c0c */ /* 0x000fe4000bf06270 */
[----:B------:R-:W-:Y:S01]  /*cf740*/  LOP3.LUT R0, R0, 0xffff7fff, RZ, 0xc0, !PT ;  /* 0xffff7fff00007812 */ /* 0x000fe200078ec0ff */
[----:B------:R-:W-:Y:S01]  /*cf750*/  VIADD R4, R2, 0x14 ;  /* 0x0000001402047836 */ /* 0x000fe20000000000 */
[----:B---3--:R-:W-:Y:S01]  /*cf760*/  ISETP.LT.AND P1, PT, R3, UR28, !P0 ;  /* 0x0000001c03007c0c */ /* 0x008fe2000c721270 */
[----:B------:R-:W3:Y:S01]  /*cf770*/  LDCU UR28, c[0x0][0x398] ;  /* 0x00007300ff1c77ac */ /* 0x000ee20008000800 */
[----:B------:R-:W-:Y:S02]  /*cf780*/  ISETP.LT.AND P0, PT, R50, UR32, !P0 ;  /* 0x0000002032007c0c */ /* 0x000fe4000c701270 */
[----:B------:R-:W-:Y:S01]  /*cf790*/  SHF.R.U32.HI R9, RZ, 0x8, R8 ;  /* 0x00000008ff097819 */ /* 0x000fe20000011608 */
[----:B------:R-:W0:Y:S01]  /*cf7a0*/  LDCU UR32, c[0x0][0x398] ;  /* 0x00007300ff2077ac */ /* 0x000e220008000800 */
[----:B------:R-:W-:-:S02]  /*cf7b0*/  LOP3.LUT R18, R18, 0xffff, RZ, 0xc0, !PT ;  /* 0x0000ffff12127812 */ /* 0x000fc400078ec0ff */
[----:B------:R-:W-:Y:S01]  /*cf7c0*/  LOP3.LUT R20, R20, 0xffff, RZ, 0xc0, !PT ;  /* 0x0000ffff14147812 */ /* 0x000fe200078ec0ff */
[----:B------:R-:W0:Y:S04]  /*cf7d0*/  LDCU UR18, c[0x0][0x39c] ;  /* 0x00007380ff1277ac */ /* 0x000e280008000800 */
[----:B------:R-:W-:-:S04]  /*cf7e0*/  @P1 LOP3.LUT R0, R0, 0x8000, RZ, 0xfc, !PT ;  /* 0x0000800000001812 */ /* 0x000fc800078efcff */
[----:B------:R-:W-:-:S04]  /*cf7f0*/  LOP3.LUT R0, R0, 0xffffdfff, RZ, 0xc0, !PT ;  /* 0xffffdfff00007812 */ /* 0x000fc800078ec0ff */
[----:B------:R-:W-:Y:S02]  /*cf800*/  @P0 LOP3.LUT R0, R0, 0x2000, RZ, 0xfc, !PT ;  /* 0x0000200000000812 */ /* 0x000fe400078efcff */
[----:B------:R-:W-:Y:S01]  /*cf810*/  ISETP.GE.AND P0, PT, R4, UR66, PT ;  /* 0x0000004204007c0c */ /* 0x000fe2000bf06270 */
[----:B------:R-:W0:Y:S01]  /*cf820*/  LDCU UR66, c[0x0][0x39c] ;  /* 0x00007380ff4277ac */ /* 0x000e220008000800 */
[--C-:B------:R-:W-:Y:S02]  /*cf830*/  PRMT R4, R8, 0x3340, R6.reuse ;  /* 0x0000334008047816 */ /* 0x100fe40000000006 */
[----:B------:R-:W-:Y:S02]  /*cf840*/  SHF.R.U32.HI R8, RZ, 0x8, R7 ;  /* 0x00000008ff087819 */ /* 0x000fe40000011607 */
[----:B------:R-:W-:Y:S01]  /*cf850*/  PRMT R7, R7, 0x3340, R5 ;  /* 0x0000334007077816 */ /* 0x000fe20000000005 */
[----:B------:R1:W-:Y:S04]  /*cf860*/  STL [R1+0x1690], R4 ;  /* 0x0016900401007387 */ /* 0x0003e80000100800 */
[----:B------:R0:W-:Y:S01]  /*cf870*/  STL [R1+0x168c], R7 ;  /* 0x00168c0701007387 */ /* 0x0001e20000100800 */
[----:B-1----:R-:W-:-:S02]  /*cf880*/  SHF.R.U32.HI R4, RZ, 0x8, R6 ;  /* 0x00000008ff047819 */ /* 0x002fc40000011606 */
[----:B------:R-:W-:Y:S02]  /*cf890*/  SHF.R.U32.HI R6, RZ, 0x8, R5 ;  /* 0x00000008ff067819 */ /* 0x000fe40000011605 */
[----:B------:R-:W-:Y:S02]  /*cf8a0*/  LOP3.LUT R5, R9, 0xffff, RZ, 0xc0, !PT ;  /* 0x0000ffff09057812 */ /* 0x000fe400078ec0ff */
[----:B------:R-:W-:Y:S02]  /*cf8b0*/  LOP3.LUT R4, R4, 0xffff, RZ, 0xc0, !PT ;  /* 0x0000ffff04047812 */ /* 0x000fe400078ec0ff */
[----:B0-----:R-:W-:Y:S02]  /*cf8c0*/  LOP3.LUT R7, R8, 0xffff, RZ, 0xc0, !PT ;  /* 0x0000ffff08077812 */ /* 0x001fe400078ec0ff */
[----:B------:R-:W-:Y:S02]  /*cf8d0*/  LOP3.LUT R6, R6, 0xffff, RZ, 0xc0, !PT ;  /* 0x0000ffff06067812 */ /* 0x000fe400078ec0ff */
[----:B------:R-:W-:-:S02]  /*cf8e0*/  PRMT R8, R5, 0x3340, R4 ;  /* 0x0000334005087816 */ /* 0x000fc40000000004 */
[----:B------:R-:W-:-:S03]  /*cf8f0*/  PRMT R5, R7, 0x3340, R6 ;  /* 0x0000334007057816 */ /* 0x000fc60000000006 */
[----:B------:R-:W-:Y:S04]  /*cf900*/  STL [R1+0x1398], R8 ;  /* 0x0013980801007387 */ /* 0x000fe80000100800 */
[----:B------:R0:W-:Y:S02]  /*cf910*/  STL [R1+0x1394], R5 ;  /* 0x0013940501007387 */ /* 0x0001e40000100800 */
[----:B0-----:R-:W-:Y:S02]  /*cf920*/  LOP3.LUT R5, R52, 0xffff, RZ, 0xc0, !PT ;  /* 0x0000ffff34057812 */ /* 0x001fe400078ec0ff */
[----:B------:R-:W3:Y:S01]  /*cf930*/  LDL.LU R52, [R1+0x4428] ;  /* 0x0044280001347983 */ /* 0x000ee20000300800 */
[----:B----4-:R-:W-:-:S03]  /*cf940*/  LOP3.LUT R7, R11, 0xffff, RZ, 0xc0, !PT ;  /* 0x0000ffff0b077812 */ /* 0x010fc600078ec0ff */
[----:B------:R-:W4:Y:S01]  /*cf950*/  LDL.LU R11, [R1+0x1454] ;  /* 0x00145400010b7983 */ /* 0x000f220000300800 */
[----:B--2---:R-:W-:-:S03]  /*cf960*/  LOP3.LUT R6, R30, 0xffff, RZ, 0xc0, !PT ;  /* 0x0000ffff1e067812 */ /* 0x004fc600078ec0ff */
[----:B------:R-:W2:Y:S01]  /*cf970*/  LDL.LU R30, [R1+0x13f0] ;  /* 0x0013f000011e7983 */ /* 0x000ea20000300800 */
[----:B------:R-:W-:Y:S02]  /*cf980*/  ISETP.LT.AND P1, PT, R50, UR20, !P0 ;  /* 0x0000001432007c0c */ /* 0x000fe4000c721270 */
[----:B------:R-:W-:Y:S01]  /*cf990*/  LOP3.LUT R0, R0, 0xffffefff, RZ, 0xc0, !PT ;  /* 0xffffefff00007812 */ /* 0x000fe200078ec0ff */
[----:B------:R-:W-:Y:S01]  /*cf9a0*/  VIADD R4, R2, 0x2c ;  /* 0x0000002c02047836 */ /* 0x000fe20000000000 */
[----:B------:R-:W-:Y:S01]  /*cf9b0*/  ISETP.LT.AND P0, PT, R3, UR24, !P0 ;  /* 0x0000001803007c0c */ /* 0x000fe2000c701270 */
[----:B------:R-:W0:Y:S01]  /*cf9c0*/  LDCU UR24, c[0x0][0x398] ;  /* 0x00007300ff1877ac */ /* 0x000e220008000800 */
[----:B------:R-:W-:Y:S02]  /*cf9d0*/  SHF.R.U32.HI R9, RZ, 0x8, R7 ;  /* 0x00000008ff097819 */ /* 0x000fe40000011607 */
        /* <DEDUP_REMOVED lines=11> */
[----:B------:R-:W-:Y:S01]  /*cfa90*/  PRMT R7, R7, 0x3340, R5 ;  /* 0x0000334007077816 */ /* 0x000fe20000000005 */
        /* <DEDUP_REMOVED lines=9> */
[----:B------:R-:W-:Y:S02]  /*cfb30*/  PRMT R4, R6, 0x3340, R12 ;  /* 0x0000334006047816 */ /* 0x000fe4000000000c */
[----:B------:R-:W-:-:S03]  /*cfb40*/  SHF.R.U32.HI R6, RZ, 0x8, R5 ;  /* 0x00000008ff067819 */ /* 0x000fc60000011605 */
[----:B------:R1:W-:Y:S01]  /*cfb50*/  STL [R1+0x1688], R4 ;  /* 0x0016880401007387 */ /* 0x0003e20000100800 */
[----:B------:R-:W-:Y:S02]  /*cfb60*/  LOP3.LUT R5, R8, 0xffff, RZ, 0xc0, !PT ;  /* 0x0000ffff08057812 */ /* 0x000fe400078ec0ff */
[----:B------:R-:W-:Y:S01]  /*cfb70*/  LOP3.LUT R6, R6, 0xffff, RZ, 0xc0, !PT ;  /* 0x0000ffff06067812 */ /* 0x000fe200078ec0ff */
[----:B------:R0:W-:Y:S01]  /*cfb80*/  STL [R1+0x1684], R7 ;  /* 0x0016840701007387 */ /* 0x0001e20000100800 */
[----:B-1----:R-:W-:-:S04]  /*cfb90*/  SHF.R.U32.HI R4, RZ, 0x8, R12 ;  /* 0x00000008ff047819 */ /* 0x002fc8000001160c */
[----:B------:R-:W-:Y:S02]  /*cfba0*/  LOP3.LUT R4, R4, 0xffff, RZ, 0xc0, !PT ;  /* 0x0000ffff04047812 */ /* 0x000fe400078ec0ff */
[----:B0-----:R-:W-:Y:S02]  /*cfbb0*/  LOP3.LUT R7, R9, 0xffff, RZ, 0xc0, !PT ;  /* 0x0000ffff09077812 */ /* 0x001fe400078ec0ff */
[----:B------:R-:W-:Y:S02]  /*cfbc0*/  PRMT R8, R5, 0x3340, R4 ;  /* 0x0000334005087816 */ /* 0x000fe40000000004 */
        /* <DEDUP_REMOVED lines=12> */
[----:B---3--:R-:W-:Y:S01]  /*cfc90*/  ISETP.LT.AND P0, PT, R3, UR28, !P0 ;  /* 0x0000001c03007c0c */ /* 0x008fe2000c701270 */
[----:B------:R-:W0:Y:S01]  /*cfca0*/  LDCU UR28, c[0x0][0x398] ;  /* 0x00007300ff1c77ac */ /* 0x000e220008000800 */
[----:B------:R-:W-:Y:S02]  /*cfcb0*/  SHF.R.U32.HI R8, RZ, 0x8, R7 ;  /* 0x00000008ff087819 */ /* 0x000fe40000011607 */
[----:B------:R-:W-:Y:S01]  /*cfcc0*/  PRMT R9, R6, 0x3340, R14 ;  /* 0x0000334006097816 */ /* 0x000fe2000000000e */
        /* <DEDUP_REMOVED lines=22> */
[----:B------:R-:W-:Y:S02]  /*cfe30*/  SHF.R.U32.HI R6, RZ, 0x8, R14 ;  /* 0x00000008ff067819 */ /* 0x000fe4000001160e */
[----:B------:R-:W-:Y:S02]  /*cfe40*/  LOP3.LUT R7, R7, 0xffff, RZ, 0xc0, !PT ;  /* 0x0000ffff07077812 */ /* 0x000fe400078ec0ff */
[----:B------:R-:W-:Y:S02]  /*cfe50*/  LOP3.LUT R6, R6, 0xffff, RZ, 0xc0, !PT ;  /* 0x0000ffff06067812 */ /* 0x000fe400078ec0ff */
[----:B-1----:R-:W-:Y:S02]  /*cfe60*/  SHF.R.U32.HI R4, RZ, 0x8, R5 ;  /* 0x00000008ff047819 */ /* 0x002fe40000011605 */
[----:B------:R-:W-:Y:S02]  /*cfe70*/  LOP3.LUT R5, R8, 0xffff, RZ, 0xc0, !PT ;  /* 0x0000ffff08057812 */ /* 0x000fe400078ec0ff */
[----:B------:R-:W-:-:S04]  /*cfe80*/  LOP3.LUT R4, R4, 0xffff, RZ, 0xc0, !PT ;  /* 0x0000ffff04047812 */ /* 0x000fc800078ec0ff */
[----:B------:R-:W-:Y:S02]  /*cfe90*/  PRMT R8, R5, 0x3340, R4 ;  /* 0x0000334005087816 */ /* 0x000fe40000000004 */
[----:B------:R-:W-:Y:S01]  /*cfea0*/  PRMT R5, R7, 0x3340, R6 ;  /* 0x0000334007057816 */ /* 0x000fe20000000006 */
[----:B------:R-:W-:Y:S04]  /*cfeb0*/  STL [R1+0x167c], R9 ;  /* 0x00167c0901007387 */ /* 0x000fe80000100800 */
[----:B------:R-:W-:Y:S04]  /*cfec0*/  STL [R1+0x1384], R8 ;  /* 0x0013840801007387 */ /* 0x000fe80000100800 */
[----:B------:R1:W-:Y:S02]  /*cfed0*/  STL [R1+0x1380], R5 ;  /* 0x0013800501007387 */ /* 0x0003e40000100800 */
[----:B-1----:R-:W-:-:S02]  /*cfee0*/  LOP3.LUT R5, R61, 0xffff, RZ, 0xc0, !PT ;  /* 0x0000ffff3d057812 */ /* 0x002fc400078ec0ff */
[----:B------:R-:W3:Y:S01]  /*cfef0*/  LDL.LU R61, [R1+0x4420] ;  /* 0x00442000013d7983 */ /* 0x000ee20000300800 */
[----:B----4-:R-:W-:-:S03]  /*cff00*/  LOP3.LUT R7, R11, 0xffff, RZ, 0xc0, !PT ;  /* 0x0000ffff0b077812 */ /* 0x010fc600078ec0ff */
        /* <DEDUP_REMOVED lines=27> */
[----:B------:R-:W-:-:S04]  /*d00c0*/  ISETP.GE.AND P0, PT, R4, UR66, PT ;  /* 0x0000004204007c0c */ /* 0x000fc8000bf06270 */
[----:B0-----:R-:W-:Y:S02]  /*d00d0*/  ISETP.LT.AND P1, PT, R50, UR32, !P0 ;  /* 0x0000002032007c0c */ /* 0x001fe4000c721270 */
[----:B------:R-:W-:Y:S02]  /*d00e0*/  LOP3.LUT R0, R0, 0xfffffffd, RZ, 0xc0, !PT ;  /* 0xfffffffd00007812 */ /* 0x000fe400078ec0ff */
[----:B------:R-:W-:Y:S02]  /*d00f0*/  SHF.R.U32.HI R4, RZ, 0x8, R13 ;  /* 0x00000008ff047819 */ /* 0x000fe4000001160d */
[----:B---3--:R-:W-:Y:S01]  /*d0100*/  LOP3.LUT R61, R61, 0xbfffffff, RZ, 0xc0, !PT ;  /* 0xbfffffff3d3d7812 */ /* 0x008fe200078ec0ff */
[----:B------:R-:W-:-:S06]  /*d0110*/  UMOV UR66, UR60 ;  /* 0x0000003c00427c82 */ /* 0x000fcc0008000000 */
[----:B------:R-:W-:Y:S01]  /*d0120*/  @P1 LOP3.LUT R0, R0, 0x2, RZ, 0xfc, !PT ;  /* 0x0000000200001812 */ /* 0x000fe200078efcff */
[----:B------:R-:W0:Y:S04]  /*d0130*/  LDCU UR60, c[0x0][0x398] ;  /* 0x00007300ff3c77ac */ /* 0x000e280008000800 */
[----:B------:R3:W-:Y:S01]  /*d0140*/  STL [R1+0x435c], R0 ;  /* 0x00435c0001007387 */ /* 0x0007e20000100800 */
[----:B------:R-:W-:Y:S01]  /*d0150*/  LOP3.LUT R4, R4, 0xffff, RZ, 0xc0, !PT ;  /* 0x0000ffff04047812 */ /* 0x000fe200078ec0ff */
[----:B------:R-:W0:Y:S01]  /*d0160*/  LDCU UR32, c[0x0][0x39c] ;  /* 0x00007380ff2077ac */ /* 0x000e220008000800 */
[----:B---3--:R-:W-:Y:S02]  /*d0170*/  PRMT R0, R6, 0x3340, R13 ;  /* 0x0000334006007816 */ /* 0x008fe4000000000d */
[----:B------:R-:W-:-:S03]  /*d0180*/  SHF.R.U32.HI R6, RZ, 0x8, R5 ;  /* 0x00000008ff067819 */ /* 0x000fc60000011605 */
[----:B------:R3:W-:Y:S01]  /*d0190*/  STL [R1+0x1454], R0 ;  /* 0x0014540001007387 */ /* 0x0007e20000100800 */
[----:B------:R-:W-:Y:S02]  /*d01a0*/  LOP3.LUT R6, R6, 0xffff, RZ, 0xc0, !PT ;  /* 0x0000ffff06067812 */ /* 0x000fe400078ec0ff */
[----:B---3--:R-:W-:Y:S02]  /*d01b0*/  PRMT R0, R7, 0x3340, R5 ;  /* 0x0000334007007816 */ /* 0x008fe40000000005 */
[----:B------:R-:W-:Y:S02]  /*d01c0*/  LOP3.LUT R5, R8, 0xffff, RZ, 0xc0, !PT ;  /* 0x0000ffff08057812 */ /* 0x000fe400078ec0ff */
[----:B------:R-:W-:Y:S01]  /*d01d0*/  LOP3.LUT R7, R9, 0xffff, RZ, 0xc0, !PT ;  /* 0x0000ffff09077812 */ /* 0x000fe200078ec0ff */
[----:B------:R3:W-:Y:S01]  /*d01e0*/  STL [R1+0x1448], R0 ;  /* 0x0014480001007387 */ /* 0x0007e20000100800 */
[----:B------:R-:W-:-:S05]  /*d01f0*/  PRMT R5, R5, 0x3340, R4 ;  /* 0x0000334005057816 */ /* 0x000fca0000000004 */
[----:B------:R0:W-:Y:S01]  /*d0200*/  STL [R1+0x1378], R5 ;  /* 0x0013780501007387 */ /* 0x0001e20000100800 */
[----:B---3--:R-:W-:Y:S02]  /*d0210*/  PRMT R0, R7, 0x3340, R6 ;  /* 0x0000334007007816 */ /* 0x008fe40000000006 */
[----:B----4-:R-:W-:-:S03]  /*d0220*/  LOP3.LUT R7, R11, 0xffff, RZ, 0xc0, !PT ;  /* 0x0000ffff0b077812 */ /* 0x010fc600078ec0ff */
[----:B------:R3:W-:Y:S01]  /*d0230*/  STL [R1+0xec4], R0 ;  /* 0x000ec40001007387 */ /* 0x0007e20000100800 */
[----:B0-----:R-:W-:-:S03]  /*d0240*/  LOP3.LUT R5, R51, 0xffff, RZ, 0xc0, !PT ;  /* 0x0000ffff33057812 */ /* 0x001fc600078ec0ff */
[----:B------:R-:W4:Y:S04]  /*d0250*/  LDL.LU R51, [R1+0x441c] ;  /* 0x00441c0001337983 */ /* 0x000f280000300800 */
[----:B------:R-:W4:Y:S01]  /*d0260*/  LDL.LU R11, [R1+0x1480] ;  /* 0x00148000010b7983 */ /* 0x000f220000300800 */
[----:B--2---:R-:W-:-:S03]  /*d0270*/  LOP3.LUT R6, R30, 0xffff, RZ, 0xc0, !PT ;  /* 0x0000ffff1e067812 */ /* 0x004fc600078ec0ff */
[----:B------:R-:W2:Y:S01]  /*d0280*/  LDL.LU R30, [R1+0x1478] ;  /* 0x00147800011e7983 */ /* 0x000ea20000300800 */
[----:B------:R-:W-:Y:S01]  /*d0290*/  ISETP.LT.AND P0, PT, R3, UR36, !P0 ;  /* 0x0000002403007c0c */ /* 0x000fe2000c701270 */
[----:B------:R-:W-:Y:S01]  /*d02a0*/  VIADD R4, R2, 0x29 ;  /* 0x0000002902047836 */ /* 0x000fe20000000000 */
[----:B---3--:R-:W-:Y:S01]  /*d02b0*/  PRMT R0, R7, 0x3340, R5 ;  /* 0x0000334007007816 */ /* 0x008fe20000000005 */
[----:B------:R-:W0:Y:S10]  /*d02c0*/  LDCU UR36, c[0x0][0x398] ;  /* 0x00007300ff2477ac */ /* 0x000e340008000800 */
[----:B------:R-:W-:-:S02]  /*d02d0*/  @P0 LOP3.LUT R61, R61, 0x40000000, RZ, 0xfc, !PT ;  /* 0x400000003d3d0812 */ /* 0x000fc400078efcff */
[----:B------:R-:W-:Y:S02]  /*d02e0*/  ISETP.GE.AND P0, PT, R4, UR34, PT ;  /* 0x0000002204007c0c */ /* 0x000fe4000bf06270 */
[----:B------:R-:W-:Y:S01]  /*d02f0*/  LOP3.LUT R61, R61, 0x7fffffff, RZ, 0xc0, !PT ;  /* 0x7fffffff3d3d7812 */ /* 0x000fe200078ec0ff */
[----:B------:R-:W-:Y:S01]  /*d0300*/  VIADD R4, R2, 0x18 ;  /* 0x0000001802047836 */ /* 0x000fe20000000000 */
[----:B------:R-:W-:Y:S01]  /*d0310*/  ISETP.LT.AND P1, PT, R3, UR44, !P0 ;  /* 0x0000002c03007c0c */ /* 0x000fe2000c721270 */
[----:B------:R3:W-:Y:S01]  /*d0320*/  STL [R1+0x143c], R0 ;  /* 0x00143c0001007387 */ /* 0x0007e20000100800 */
[----:B------:R-:W-:Y:S01]  /*d0330*/  ISETP.LT.AND P0, PT, R50, UR46, !P0 ;  /* 0x0000002e32007c0c */ /* 0x000fe2000c701270 */
[----:B------:R-:W0:Y:S01]  /*d0340*/  LDCU UR46, c[0x0][0x398] ;  /* 0x00007300ff2e77ac */ /* 0x000e220008000800 */
[----:B------:R-:W-:Y:S01]  /*d0350*/  SHF.R.U32.HI R8, RZ, 0x8, R7 ;  /* 0x00000008ff087819 */ /* 0x000fe20000011607 */
[----:B------:R-:W0:Y:S01]  /*d0360*/  LDCU UR44, c[0x0][0x398] ;  /* 0x00007300ff2c77ac */ /* 0x000e220008000800 */
[----:B------:R-:W-:-:S02]  /*d0370*/  LOP3.LUT R24, R24, 0xffff, RZ, 0xc0, !PT ;  /* 0x0000ffff18187812 */ /* 0x000fc400078ec0ff */
[----:B------:R-:W-:Y:S01]  /*d0380*/  LOP3.LUT R25, R25, 0xffff, RZ, 0xc0, !PT ;  /* 0x0000ffff19197812 */ /* 0x000fe200078ec0ff */
[----:B------:R-:W0:Y:S04]  /*d0390*/  LDCU UR34, c[0x0][0x39c] ;  /* 0x00007380ff2277ac */ /* 0x000e280008000800 */
[----:B------:R-:W-:-:S04]  /*d03a0*/  @P1 LOP3.LUT R61, R61, 0x80000000, RZ, 0xfc, !PT ;  /* 0x800000003d3d1812 */ /* 0x000fc800078efcff */
[----:B------:R-:W-:Y:S02]  /*d03b0*/  LOP3.LUT R61, R61, 0xdfffffff, RZ, 0xc0, !PT ;  /* 0xdfffffff3d3d7812 */ /* 0x000fe400078ec0ff */
[----:B------:R-:W-:Y:S02]  /*d03c0*/  SHF.R.U32.HI R7, RZ, 0x8, R6 ;  /* 0x00000008ff077819 */ /* 0x000fe40000011606 */
[----:B------:R-:W-:Y:S02]  /*d03d0*/  @P0 LOP3.LUT R61, R61, 0x20000000, RZ, 0xfc, !PT ;  /* 0x200000003d3d0812 */ /* 0x000fe400078efcff */
[----:B------:R-:W-:Y:S02]  /*d03e0*/  ISETP.GE.AND P0, PT, R4, UR68, PT ;  /* 0x0000004404007c0c */ /* 0x000fe4000bf06270 */
[----:B------:R-:W-:Y:S02]  /*d03f0*/  SHF.R.U32.HI R4, RZ, 0x8, R5 ;  /* 0x00000008ff047819 */ /* 0x000fe40000011605 */
[----:B---3--:R-:W-:-:S02]  /*d0400*/  PRMT R0, R6, 0x3340, R15 ;  /* 0x0000334006007816 */ /* 0x008fc4000000000f */
[----:B------:R-:W-:Y:S02]  /*d0410*/  SHF.R.U32.HI R6, RZ, 0x8, R15 ;  /* 0x00000008ff067819 */ /* 0x000fe4000001160f */
[----:B------:R-:W-:Y:S02]  /*d0420*/  LOP3.LUT R5, R8, 0xffff, RZ, 0xc0, !PT ;  /* 0x0000ffff08057812 */ /* 0x000fe400078ec0ff */
[----:B------:R-:W-:Y:S02]  /*d0430*/  LOP3.LUT R4, R4, 0xffff, RZ, 0xc0, !PT ;  /* 0x0000ffff04047812 */ /* 0x000fe400078ec0ff */
[----:B------:R-:W-:Y:S02]  /*d0440*/  LOP3.LUT R7, R7, 0xffff, RZ, 0xc0, !PT ;  /* 0x0000ffff07077812 */ /* 0x000fe400078ec0ff */
[----:B------:R-:W-:Y:S01]  /*d0450*/  LOP3.LUT R6, R6, 0xffff, RZ, 0xc0, !PT ;  /* 0x0000ffff06067812 */ /* 0x000fe200078ec0ff */
[----:B------:R3:W-:Y:S01]  /*d0460*/  STL [R1+0x1438], R0 ;  /* 0x0014380001007387 */ /* 0x0007e20000100800 */
[----:B------:R-:W-:-:S05]  /*d0470*/  PRMT R5, R5, 0x3340, R4 ;  /* 0x0000334005057816 */ /* 0x000fca0000000004 */
[----:B------:R0:W-:Y:S01]  /*d0480*/  STL [R1+0xec0], R5 ;  /* 0x000ec00501007387 */ /* 0x0001e20000100800 */
[----:B---3--:R-:W-:Y:S02]  /*d0490*/  PRMT R0, R7, 0x3340, R6 ;  /* 0x0000334007007816 */ /* 0x008fe40000000006 */
[----:B------:R-:W-:-:S03]  /*d04a0*/  LOP3.LUT R6, R53, 0xffff, RZ, 0xc0, !PT ;  /* 0x0000ffff35067812 */ /* 0x000fc600078ec0ff */
[----:B------:R3:W-:Y:S01]  /*d04b0*/  STL [R1+0xebc], R0 ;  /* 0x000ebc0001007387 */ /* 0x0007e20000100800 */
[----:B0-----:R-:W-:-:S03]  /*d04c0*/  LOP3.LUT R5, R52, 0xffff, RZ, 0xc0, !PT ;  /* 0x0000ffff34057812 */ /* 0x001fc600078ec0ff */
[----:B------:R-:W3:Y:S04]  /*d04d0*/  LDL.LU R53, [R1+0x4418] ;  /* 0x0044180001357983 */ /* 0x000ee80000300800 */
        /* <DEDUP_REMOVED lines=10> */
[----:B---3--:R-:W-:Y:S02]  /*d0580*/  PRMT R0, R8, 0x3340, R6 ;  /* 0x0000334008007816 */ /* 0x008fe40000000006 */
[----:B------:R-:W-:Y:S01]  /*d0590*/  SHF.R.U32.HI R9, RZ, 0x8, R8 ;  /* 0x00000008ff097819 */ /* 0x000fe20000011608 */
[----:B------:R-:W-:Y:S01]  /*d05a0*/  UMOV UR68, UR66 ;  /* 0x0000004200447c82 */ /* 0x000fe20008000000 */
[----:B------:R-:W3:Y:S03]  /*d05b0*/  LDCU UR36, c[0x0][0x39c] ;  /* 0x00007380ff2477ac */ /* 0x000ee60008000800 */
[----:B------:R-:W-:Y:S01]  /*d05c0*/  @P1 LOP3.LUT R61, R61, 0x10000000, RZ, 0xfc, !PT ;  /* 0x100000003d3d1812 */ /* 0x000fe200078efcff */
[----:B------:R0:W-:Y:S01]  /*d05d0*/  STL [R1+0x1430], R0 ;  /* 0x0014300001007387 */ /* 0x0001e20000100800 */
[----:B------:R-:W-:Y:S01]  /*d05e0*/  SHF.R.U32.HI R8, RZ, 0x8, R7 ;  /* 0x00000008ff087819 */ /* 0x000fe20000011607 */
[----:B------:R-:W1:Y:S01]  /*d05f0*/  LDCU UR66, c[0x0][0x398] ;  /* 0x00007300ff4277ac */ /* 0x000e620008000800 */
[----:B------:R-:W-:-:S04]  /*d0600*/  LOP3.LUT R61, R61, 0xf7ffffff, RZ, 0xc0, !PT ;  /* 0xf7ffffff3d3d7812 */ /* 0x000fc800078ec0ff */
[----:B------:R-:W-:Y:S02]  /*d0610*/  @P0 LOP3.LUT R61, R61, 0x8000000, RZ, 0xfc, !PT ;  /* 0x080000003d3d0812 */ /* 0x000fe400078efcff */
[----:B------:R-:W-:Y:S02]  /*d0620*/  ISETP.GE.AND P0, PT, R4, UR38, PT ;  /* 0x0000002604007c0c */ /* 0x000fe4000bf06270 */
[----:B------:R-:W-:Y:S01]  /*d0630*/  LOP3.LUT R61, R61, 0xfbffffff, RZ, 0xc0, !PT ;  /* 0xfbffffff3d3d7812 */ /* 0x000fe200078ec0ff */
[----:B------:R-:W-:Y:S01]  /*d0640*/  VIADD R4, R2, 0x19 ;  /* 0x0000001902047836 */ /* 0x000fe20000000000 */
[----:B------:R-:W-:Y:S01]  /*d0650*/  ISETP.LT.AND P1, PT, R3, UR46, !P0 ;  /* 0x0000002e03007c0c */ /* 0x000fe2000c721270 */
[----:B------:R-:W1:Y:S01]  /*d0660*/  LDCU UR46, c[0x0][0x398] ;  /* 0x00007300ff2e77ac */ /* 0x000e620008000800 */
[----:B------:R-:W-:Y:S02]  /*d0670*/  ISETP.LT.AND P0, PT, R50, UR60, !P0 ;  /* 0x0000003c32007c0c */ /* 0x000fe4000c701270 */
[----:B0-----:R-:W-:Y:S01]  /*d0680*/  PRMT R0, R7, 0x3340, R5 ;  /* 0x0000334007007816 */ /* 0x001fe20000000005 */
[----:B------:R-:W0:Y:S01]  /*d0690*/  LDCU UR60, c[0x0][0x398] ;  /* 0x00007300ff3c77ac */ /* 0x000e220008000800 */
[----:B------:R-:W-:-:S02]  /*d06a0*/  LOP3.LUT R40, R40, 0xffff, RZ, 0xc0, !PT ;  /* 0x0000ffff28287812 */ /* 0x000fc400078ec0ff */
[----:B------:R-:W-:Y:S01]  /*d06b0*/  LOP3.LUT R36, R36, 0xffff, RZ, 0xc0, !PT ;  /* 0x0000ffff24247812 */ /* 0x000fe200078ec0ff */
[----:B------:R-:W0:Y:S04]  /*d06c0*/  LDCU UR38, c[0x0][0x39c] ;  /* 0x00007380ff2677ac */ /* 0x000e280008000800 */
[----:B------:R-:W-:-:S04]  /*d06d0*/  @P1 LOP3.LUT R61, R61, 0x4000000, RZ, 0xfc, !PT ;  /* 0x040000003d3d1812 */ /* 0x000fc800078efcff */
[----:B------:R-:W-:-:S04]  /*d06e0*/  LOP3.LUT R61, R61, 0xfeffffff, RZ, 0xc0, !PT ;  /* 0xfeffffff3d3d7812 */ /* 0x000fc800078ec0ff */
[----:B------:R-:W-:Y:S02]  /*d06f0*/  @P0 LOP3.LUT R61, R61, 0x1000000, RZ, 0xfc, !PT ;  /* 0x010000003d3d0812 */ /* 0x000fe400078efcff */
[----:B------:R-:W-:Y:S02]  /*d0700*/  ISETP.GE.AND P0, PT, R4, UR70, PT ;  /* 0x0000004604007c0c */ /* 0x000fe4000bf06270 */
[----:B------:R-:W-:Y:S02]  /*d0710*/  SHF.R.U32.HI R4, RZ, 0x8, R6 ;  /* 0x00000008ff047819 */ /* 0x000fe40000011606 */
[----:B------:R-:W-:Y:S02]  /*d0720*/  SHF.R.U32.HI R6, RZ, 0x8, R5 ;  /* 0x00000008ff067819 */ /* 0x000fe40000011605 */
[----:B------:R-:W-:Y:S02]  /*d0730*/  LOP3.LUT R5, R9, 0xffff, RZ, 0xc0, !PT ;  /* 0x0000ffff09057812 */ /* 0x000fe400078ec0ff */
[----:B------:R-:W-:-:S02]  /*d0740*/  LOP3.LUT R4, R4, 0xffff, RZ, 0xc0, !PT ;  /* 0x0000ffff04047812 */ /* 0x000fc400078ec0ff */
[----:B------:R-:W-:Y:S02]  /*d0750*/  LOP3.LUT R7, R8, 0xffff, RZ, 0xc0, !PT ;  /* 0x0000ffff08077812 */ /* 0x000fe400078ec0ff */
[----:B------:R-:W-:Y:S01]  /*d0760*/  LOP3.LUT R6, R6, 0xffff, RZ, 0xc0, !PT ;  /* 0x0000ffff06067812 */ /* 0x000fe200078ec0ff */
[----:B------:R0:W-:Y:S01]  /*d0770*/  STL [R1+0x142c], R0 ;  /* 0x00142c0001007387 */ /* 0x0001e20000100800 */
[----:B------:R-:W-:-:S05]  /*d0780*/  PRMT R5, R5, 0x3340, R4 ;  /* 0x0000334005057816 */ /* 0x000fca0000000004 */
[----:B------:R2:W-:Y:S01]  /*d0790*/  STL [R1+0xeb8], R5 ;  /* 0x000eb80501007387 */ /* 0x0005e20000100800 */
[----:B0-----:R-:W-:-:S05]  /*d07a0*/  PRMT R0, R7, 0x3340, R6 ;  /* 0x0000334007007816 */ /* 0x001fca0000000006 */
[----:B------:R0:W-:Y:S01]  /*d07b0*/  STL [R1+0xeac], R0 ;  /* 0x000eac0001007387 */ /* 0x0001e20000100800 */
        /* <DEDUP_REMOVED lines=8> */
[----:B------:R-:W1:Y:S01]  /*d0840*/  LDCU UR44, c[0x0][0x398] ;  /* 0x00007300ff2c77ac */ /* 0x000e620008000800 */
[----:B0-----:R-:W-:Y:S02]  /*d0850*/  PRMT R0, R6, 0x3340, R17 ;  /* 0x0000334006007816 */ /* 0x001fe40000000011 */
[----:B------:R-:W-:Y:S01]  /*d0860*/  SHF.R.U32.HI R8, RZ, 0x8, R6 ;  /* 0x00000008ff087819 */ /* 0x000fe20000011606 */
[----:B------:R-:W-:Y:S01]  /*d0870*/  UMOV UR70, UR68 ;  /* 0x0000004400467c82 */ /* 0x000fe20008000000 */
[----:B------:R-:W-:Y:S01]  /*d0880*/  SHF.R.U32.HI R7, RZ, 0x8, R5 ;  /* 0x00000008ff077819 */ /* 0x000fe20000011605 */
[----:B------:R-:W0:Y:S02]  /*d0890*/  LDCU UR40, c[0x0][0x39c] ;  /* 0x00007380ff2877ac */ /* 0x000e240008000800 */
[----:B------:R-:W-:Y:S01]  /*d08a0*/  @P1 LOP3.LUT R61, R61, 0x2000000, RZ, 0xfc, !PT ;  /* 0x020000003d3d1812 */ /* 0x000fe200078efcff */
[----:B------:R0:W-:Y:S01]  /*d08b0*/  STL [R1+0x1424], R0 ;  /* 0x0014240001007387 */ /* 0x0001e20000100800 */
[----:B------:R-:W-:Y:S01]  /*d08c0*/  SHF.R.U32.HI R6, RZ, 0x8, R16 ;  /* 0x00000008ff067819 */ /* 0x000fe20000011610 */
[----:B------:R-:W2:Y:S01]  /*d08d0*/  LDCU UR68, c[0x0][0x398] ;  /* 0x00007300ff4477ac */ /* 0x000ea20008000800 */
        /* <DEDUP_REMOVED lines=18> */
[----:B------:R-:W-:Y:S02]  /*d0a00*/  LOP3.LUT R5, R8, 0xffff, RZ, 0xc0, !PT ;  /* 0x0000ffff08057812 */ /* 0x000fe400078ec0ff */
[----:B------:R-:W-:Y:S01]  /*d0a10*/  LOP3.LUT R4, R4, 0xffff, RZ, 0xc0, !PT ;  /* 0x0000ffff04047812 */ /* 0x000fe200078ec0ff */
[----:B------:R0:W-:Y:S03]  /*d0a20*/  STL [R1+0x1420], R0 ;  /* 0x0014200001007387 */ /* 0x0001e60000100800 */
[----:B------:R-:W-:-:S02]  /*d0a30*/  PRMT R5, R5, 0x3340, R4 ;  /* 0x0000334005057816 */ /* 0x000fc40000000004 */
[----:B0-----:R-:W-:-:S03]  /*d0a40*/  PRMT R0, R7, 0x3340, R6 ;  /* 0x0000334007007816 */ /* 0x001fc60000000006 */
[----:B------:R0:W-:Y:S01]  /*d0a50*/  STL [R1+0xea8], R5 ;  /* 0x000ea80501007387 */ /* 0x0001e20000100800 */
[----:B------:R-:W-:-:S03]  /*d0a60*/  LOP3.LUT R6, R53, 0xffff, RZ, 0xc0, !PT ;  /* 0x0000ffff35067812 */ /* 0x000fc600078ec0ff */
[----:B------:R1:W-:Y:S04]  /*d0a70*/  STL [R1+0xea4], R0 ;  /* 0x000ea40001007387 */ /* 0x0003e80000100800 */
[----:B------:R-:W3:Y:S01]  /*d0a80*/  LDL.LU R53, [R1+0x4410] ;  /* 0x0044100001357983 */ /* 0x000ee20000300800 */
[----:B0-----:R-:W-:-:S03]  /*d0a90*/  LOP3.LUT R5, R51, 0xffff, RZ, 0xc0, !PT ;  /* 0x0000ffff33057812 */ /* 0x001fc600078ec0ff */
        /* <DEDUP_REMOVED lines=10> */
[----:B-1----:R-:W-:Y:S02]  /*d0b40*/  PRMT R0, R8, 0x3340, R6 ;  /* 0x0000334008007816 */ /* 0x002fe40000000006 */
[----:B------:R-:W-:Y:S01]  /*d0b50*/  SHF.R.U32.HI R9, RZ, 0x8, R8 ;  /* 0x00000008ff097819 */ /* 0x000fe20000011608 */
[----:B------:R-:W-:Y:S01]  /*d0b60*/  UMOV UR72, UR70 ;  /* 0x0000004600487c82 */ /* 0x000fe20008000000 */
[----:B------:R-:W-:Y:S01]  /*d0b70*/  LOP3.LUT R26, R26, 0xffff, RZ, 0xc0, !PT ;  /* 0x0000ffff1a1a7812 */ /* 0x000fe200078ec0ff */
[----:B------:R-:W1:Y:S02]  /*d0b80*/  LDCU UR44, c[0x0][0x39c] ;  /* 0x00007380ff2c77ac */ /* 0x000e640008000800 */
        /* <DEDUP_REMOVED lines=14> */
[----:B------:R-:W-:Y:S01]  /*d0c70*/  LOP3.LUT R27, R27, 0xffff, RZ, 0xc0, !PT ;  /* 0x0000ffff1b1b7812 */ /* 0x000fe200078ec0ff */
[----:B------:R-:W0:Y:S06]  /*d0c80*/  LDCU UR6, c[0x0][0x39c] ;  /* 0x00007380ff0677ac */ /* 0x000e2c0008000800 */
[----:B------:R-:W-:-:S04]  /*d0c90*/  @P1 LOP3.LUT R61, R61, 0x40000, RZ, 0xfc, !PT ;  /* 0x000400003d3d1812 */ /* 0x000fc800078efcff */
[----:B------:R-:W-:-:S04]  /*d0ca0*/  LOP3.LUT R61, R61, 0xfffeffff, RZ, 0xc0, !PT ;  /* 0xfffeffff3d3d7812 */ /* 0x000fc800078ec0ff */
[----:B------:R-:W-:Y:S02]  /*d0cb0*/  @P0 LOP3.LUT R61, R61, 0x10000, RZ, 0xfc, !PT ;  /* 0x000100003d3d0812 */ /* 0x000fe400078efcff */
[----:B------:R-:W-:Y:S02]  /*d0cc0*/  ISETP.GE.AND P0, PT, R4, UR74, PT ;  /* 0x0000004a04007c0c */ /* 0x000fe4000bf06270 */
[----:B------:R-:W-:Y:S01]  /*d0cd0*/  LOP3.LUT R7, R8, 0xffff, RZ, 0xc0, !PT ;  /* 0x0000ffff08077812 */ /* 0x000fe200078ec0ff */
[----:B------:R0:W-:Y:S01]  /*d0ce0*/  STL [R1+0x1410], R0 ;  /* 0x0014100001007387 */ /* 0x0001e20000100800 */
[----:B------:R-:W-:Y:S01]  /*d0cf0*/  SHF.R.U32.HI R4, RZ, 0x8, R6 ;  /* 0x00000008ff047819 */ /* 0x000fe20000011606 */
[----:B------:R-:W1:Y:S01]  /*d0d00*/  LDCU UR74, c[0x0][0x39c] ;  /* 0x00007380ff4a77ac */ /* 0x000e620008000800 */
[----:B------:R-:W-:Y:S02]  /*d0d10*/  SHF.R.U32.HI R6, RZ, 0x8, R5 ;  /* 0x00000008ff067819 */ /* 0x000fe40000011605 */
[----:B------:R-:W-:-:S02]  /*d0d20*/  LOP3.LUT R5, R9, 0xffff, RZ, 0xc0, !PT ;  /* 0x0000ffff09057812 */ /* 0x000fc400078ec0ff */
[----:B------:R-:W-:Y:S02]  /*d0d30*/  LOP3.LUT R4, R4, 0xffff, RZ, 0xc0, !PT ;  /* 0x0000ffff04047812 */ /* 0x000fe400078ec0ff */
[----:B------:R-:W-:Y:S02]  /*d0d40*/  LOP3.LUT R6, R6, 0xffff, RZ, 0xc0, !PT ;  /* 0x0000ffff06067812 */ /* 0x000fe400078ec0ff */
[----:B------:R-:W-:Y:S02]  /*d0d50*/  PRMT R5, R5, 0x3340, R4 ;  /* 0x0000334005057816 */ /* 0x000fe40000000004 */
[----:B0-----:R-:W-:-:S03]  /*d0d60*/  PRMT R0, R7, 0x3340, R6 ;  /* 0x0000334007007816 */ /* 0x001fc60000000006 */
[----:B------:R3:W-:Y:S04]  /*d0d70*/  STL [R1+0xe90], R5 ;  /* 0x000e900501007387 */ /* 0x0007e80000100800 */
[----:B------:R0:W-:Y:S01]  /*d0d80*/  STL [R1+0xe8c], R0 ;  /* 0x000e8c0001007387 */ /* 0x0001e20000100800 */
[----:B---3--:R-:W-:-:S03]  /*d0d90*/  LOP3.LUT R5, R53, 0xffff, RZ, 0xc0, !PT ;  /* 0x0000ffff35057812 */ /* 0x008fc600078ec0ff */
        /* <DEDUP_REMOVED lines=12> */
[----:B------:R-:W0:Y:S04]  /*d0e60*/  LDCU UR66, c[0x0][0x398] ;  /* 0x00007300ff4277ac */ /* 0x000e280008000800 */
[----:B------:R-:W-:-:S04]  /*d0e70*/  @P1 LOP3.LUT R61, R61, 0x20000, RZ, 0xfc, !PT ;  /* 0x000200003d3d1812 */ /* 0x000fc800078efcff */
[----:B------:R-:W-:-:S04]  /*d0e80*/  LOP3.LUT R61, R61, 0xffffbfff, RZ, 0xc0, !PT ;  /* 0xffffbfff3d3d7812 */ /* 0x000fc800078ec0ff */
[----:B------:R-:W-:Y:S02]  /*d0e90*/  @P0 LOP3.LUT R61, R61, 0x4000, RZ, 0xfc, !PT ;  /* 0x000040003d3d0812 */ /* 0x000fe400078efcff */
[----:B------:R-:W-:Y:S02]  /*d0ea0*/  ISETP.GE.AND P0, PT, R4, UR58, PT ;  /* 0x0000003a04007c0c */ /* 0x000fe4000bf06270 */
[----:B------:R-:W-:Y:S01]  /*d0eb0*/  LOP3.LUT R61, R61, 0xffff7fff, RZ, 0xc0, !PT ;  /* 0xffff7fff3d3d7812 */ /* 0x000fe200078ec0ff */
[----:B------:R-:W-:Y:S01]  /*d0ec0*/  VIADD R4, R2, 0x1c ;  /* 0x0000001c02047836 */ /* 0x000fe20000000000 */
[----:B------:R-:W-:Y:S01]  /*d0ed0*/  ISETP.LT.AND P1, PT, R3, UR68, !P0 ;  /* 0x0000004403007c0c */ /* 0x000fe2000c721270 */
[----:B------:R0:W-:Y:S01]  /*d0ee0*/  STL [R1+0x140c], R0 ;  /* 0x00140c0001007387 */ /* 0x0001e20000100800 */
[----:B-1----:R-:W-:Y:S01]  /*d0ef0*/  ISETP.LT.AND P0, PT, R50, UR70, !P0 ;  /* 0x0000004632007c0c */ /* 0x002fe2000c701270 */
[----:B------:R-:W1:Y:S01]  /*d0f00*/  LDCU UR68, c[0x0][0x398] ;  /* 0x00007300ff4477ac */ /* 0x000e620008000800 */
[----:B------:R-:W-:-:S02]  /*d0f10*/  SHF.R.U32.HI R9, RZ, 0x8, R7 ;  /* 0x00000008ff097819 */ /* 0x000fc40000011607 */
[----:B------:R-:W-:Y:S01]  /*d0f20*/  SHF.R.U32.HI R6, RZ, 0x8, R5 ;  /* 0x00000008ff067819 */ /* 0x000fe20000011605 */
[----:B------:R-:W0:Y:S06]  /*d0f30*/  LDCU UR58, c[0x0][0x398] ;  /* 0x00007300ff3a77ac */ /* 0x000e2c0008000800 */
[----:B------:R-:W-:Y:S01]  /*d0f40*/  @P1 LOP3.LUT R61, R61, 0x8000, RZ, 0xfc, !PT ;  /* 0x000080003d3d1812 */ /* 0x000fe200078efcff */
[----:B------:R-:W1:Y:S03]  /*d0f50*/  LDCU UR70, c[0x0][0x39c] ;  /* 0x00007380ff4677ac */ /* 0x000e660008000800 */
[----:B------:R-:W-:-:S04]  /*d0f60*/  LOP3.LUT R61, R61, 0xffffdfff, RZ, 0xc0, !PT ;  /* 0xffffdfff3d3d7812 */ /* 0x000fc800078ec0ff */
[----:B------:R-:W-:Y:S02]  /*d0f70*/  @P0 LOP3.LUT R61, R61, 0x2000, RZ, 0xfc, !PT ;  /* 0x000020003d3d0812 */ /* 0x000fe400078efcff */
[----:B------:R-:W-:Y:S01]  /*d0f80*/  ISETP.GE.AND P0, PT, R4, UR74, PT ;  /* 0x0000004a04007c0c */ /* 0x000fe2000bf06270 */
[----:B------:R-:W1:Y:S01]  /*d0f90*/  LDCU UR74, c[0x0][0x39c] ;  /* 0x00007380ff4a77ac */ /* 0x000e620008000800 */
[----:B------:R-:W-:Y:S02]  /*d0fa0*/  SHF.R.U32.HI R4, RZ, 0x8, R18 ;  /* 0x00000008ff047819 */ /* 0x000fe40000011612 */
[----:B0-----:R-:W-:Y:S02]  /*d0fb0*/  PRMT R0, R7, 0x3340, R5 ;  /* 0x0000334007007816 */ /* 0x001fe40000000005 */
        /* <DEDUP_REMOVED lines=9> */
[----:B-1----:R-:W-:-:S03]  /*d1050*/  LOP3.LUT R5, R52, 0xffff, RZ, 0xc0, !PT ;  /* 0x0000ffff34057812 */ /* 0x002fc600078ec0ff */
        /* <DEDUP_REMOVED lines=22> */
[----:B------:R0:W-:Y:S01]  /*d11c0*/  STL [R1+0x1400], R0 ;  /* 0x0014000001007387 */ /* 0x0001e20000100800 */
[----:B------:R-:W-:Y:S01]  /*d11d0*/  SHF.R.U32.HI R7, RZ, 0x8, R6 ;  /* 0x00000008ff077819 */ /* 0x000fe20000011606 */
[----:B------:R-:W1:Y:S08]  /*d11e0*/  LDCU UR57, c[0x0][0x398] ;  /* 0x00007300ff3977ac */ /* 0x000e700008000800 */
[----:B------:R-:W-:Y:S01]  /*d11f0*/  @P1 LOP3.LUT R61, R61, 0x400, RZ, 0xfc, !PT ;  /* 0x000004003d3d1812 */ /* 0x000fe200078efcff */
[----:B------:R-:W1:Y:S03]  /*d1200*/  LDCU UR58, c[0x0][0x398] ;  /* 0x00007300ff3a77ac */ /* 0x000e660008000800 */
[----:B------:R-:W-:-:S02]  /*d1210*/  LOP3.LUT R61, R61, 0xfffffeff, RZ, 0xc0, !PT ;  /* 0xfffffeff3d3d7812 */ /* 0x000fc400078ec0ff */
[--C-:B0-----:R-:W-:Y:S02]  /*d1220*/  PRMT R0, R6, 0x3340, R20.reuse ;  /* 0x0000334006007816 */ /* 0x101fe40000000014 */
[----:B------:R-:W-:Y:S02]  /*d1230*/  @P0 LOP3.LUT R61, R61, 0x100, RZ, 0xfc, !PT ;  /* 0x000001003d3d0812 */ /* 0x000fe400078efcff */
[----:B------:R-:W-:Y:S02]  /*d1240*/  ISETP.GE.AND P0, PT, R4, UR68, PT ;  /* 0x0000004404007c0c */ /* 0x000fe4000bf06270 */
[----:B------:R-:W-:Y:S02]  /*d1250*/  SHF.R.U32.HI R4, RZ, 0x8, R5 ;  /* 0x00000008ff047819 */ /* 0x000fe40000011605 */
[----:B------:R-:W-:Y:S02]  /*d1260*/  SHF.R.U32.HI R6, RZ, 0x8, R20 ;  /* 0x00000008ff067819 */ /* 0x000fe40000011614 */
[----:B------:R-:W-:-:S02]  /*d1270*/  LOP3.LUT R5, R8, 0xffff, RZ, 0xc0, !PT ;  /* 0x0000ffff08057812 */ /* 0x000fc400078ec0ff */
[----:B------:R-:W-:Y:S02]  /*d1280*/  LOP3.LUT R4, R4, 0xffff, RZ, 0xc0, !PT ;  /* 0x0000ffff04047812 */ /* 0x000fe400078ec0ff */
[----:B------:R-:W-:Y:S02]  /*d1290*/  LOP3.LUT R7, R7, 0xffff, RZ, 0xc0, !PT ;  /* 0x0000ffff07077812 */ /* 0x000fe400078ec0ff */
[----:B------:R-:W-:Y:S01]  /*d12a0*/  LOP3.LUT R6, R6, 0xffff, RZ, 0xc0, !PT ;  /* 0x0000ffff06067812 */ /* 0x000fe200078ec0ff */
[----:B------:R0:W-:Y:S01]  /*d12b0*/  STL [R1+0x13f0], R0 ;  /* 0x0013f00001007387 */ /* 0x0001e20000100800 */
[----:B------:R-:W-:-:S05]  /*d12c0*/  PRMT R5, R5, 0x3340, R4 ;  /* 0x0000334005057816 */ /* 0x000fca0000000004 */
[----:B------:R3:W-:Y:S01]  /*d12d0*/  STL [R1+0xe70], R5 ;  /* 0x000e700501007387 */ /* 0x0007e20000100800 */
[----:B0-----:R-:W-:-:S05]  /*d12e0*/  PRMT R0, R7, 0x3340, R6 ;  /* 0x0000334007007816 */ /* 0x001fca0000000006 */
[----:B------:R0:W-:Y:S01]  /*d12f0*/  STL [R1+0xe6c], R0 ;  /* 0x000e6c0001007387 */ /* 0x0001e20000100800 */
[----:B---3--:R-:W-:-:S03]  /*d1300*/  LOP3.LUT R5, R53, 0xffff, RZ, 0xc0, !PT ;  /* 0x0000ffff35057812 */ /* 0x008fc600078ec0ff */
[----:B------:R-:W3:Y:S01]  /*d1310*/  LDL.LU R53, [R1+0x4400] ;  /* 0x0044000001357983 */ /* 0x000ee20000300800 */
[----:B----4-:R-:W-:-:S03]  /*d1320*/  LOP3.LUT R7, R11, 0xffff, RZ, 0xc0, !PT ;  /* 0x0000ffff0b077812 */ /* 0x010fc600078ec0ff */
[----:B------:R-:W4:Y:S01]  /*d1330*/  LDL.LU R11, [R1+0x14b8] ;  /* 0x0014b800010b7983 */ /* 0x000f220000300800 */
[----:B--2---:R-:W-:-:S03]  /*d1340*/  LOP3.LUT R6, R30, 0xffff, RZ, 0xc0, !PT ;  /* 0x0000ffff1e067812 */ /* 0x004fc600078ec0ff */
[----:B------:R-:W2:Y:S01]  /*d1350*/  LDL.LU R30, [R1+0x1468] ;  /* 0x00146800011e7983 */ /* 0x000ea20000300800 */
[----:B-1----:R-:W-:Y:S02]  /*d1360*/  ISETP.LT.AND P1, PT, R50, UR66, !P0 ;  /* 0x0000004232007c0c */ /* 0x002fe4000c721270 */
        /* <DEDUP_REMOVED lines=15> */
[----:B------:R-:W-:Y:S01]  /*d1460*/  ISETP.LT.AND P0, PT, R50, UR58, !P0 ;  /* 0x0000003a32007c0c */ /* 0x000fe2000c701270 */
[----:B------:R-:W0:Y:S01]  /*d1470*/  LDCU UR56, c[0x0][0x398] ;  /* 0x00007300ff3877ac */ /* 0x000e220008000800 */
[----:B------:R-:W-:-:S02]  /*d1480*/  SHF.R.U32.HI R9, RZ, 0x8, R7 ;  /* 0x00000008ff097819 */ /* 0x000fc40000011607 */
[----:B------:R-:W-:Y:S01]  /*d1490*/  SHF.R.U32.HI R6, RZ, 0x8, R5 ;  /* 0x00000008ff067819 */ /* 0x000fe20000011605 */
[----:B------:R-:W0:Y:S06]  /*d14a0*/  LDCU UR57, c[0x0][0x398] ;  /* 0x00007300ff3977ac */ /* 0x000e2c0008000800 */
[----:B------:R-:W-:Y:S02]  /*d14b0*/  @P1 LOP3.LUT R61, R61, 0x80, RZ, 0xfc, !PT ;  /* 0x000000803d3d1812 */ /* 0x000fe400078efcff */
[----:B------:R-:W-:Y:S02]  /*d14c0*/  LOP3.LUT R42, R42, 0xffff, RZ, 0xc0, !PT ;  /* 0x0000ffff2a2a7812 */ /* 0x000fe400078ec0ff */
[----:B------:R-:W-:Y:S01]  /*d14d0*/  LOP3.LUT R38, R38, 0xffff, RZ, 0xc0, !PT ;  /* 0x0000ffff26267812 */ /* 0x000fe200078ec0ff */
[----:B------:R-:W-:Y:S01]  /*d14e0*/  UMOV UR68, UR72 ;  /* 0x0000004800447c82 */ /* 0x000fe20008000000 */
[----:B------:R-:W-:Y:S01]  /*d14f0*/  LOP3.LUT R61, R61, 0xffffffdf, RZ, 0xc0, !PT ;  /* 0xffffffdf3d3d7812 */ /* 0x000fe200078ec0ff */
[----:B------:R-:W1:Y:S03]  /*d1500*/  LDCU UR72, c[0x0][0x39c] ;  /* 0x00007380ff4877ac */ /* 0x000e660008000800 */
[----:B------:R-:W-:Y:S01]  /*d1510*/  @P0 LOP3.LUT R61, R61, 0x20, RZ, 0xfc, !PT ;  /* 0x000000203d3d0812 */ /* 0x000fe200078efcff */
[----:B------:R-:W1:Y:S01]  /*d1520*/  LDCU UR58, c[0x0][0x39c] ;  /* 0x00007380ff3a77ac */ /* 0x000e620008000800 */
[----:B------:R-:W-:-:S02]  /*d1530*/  ISETP.GE.AND P0, PT, R4, UR10, PT ;  /* 0x0000000a04007c0c */ /* 0x000fc4000bf06270 */
[----:B------:R-:W-:Y:S01]  /*d1540*/  SHF.R.U32.HI R4, RZ, 0x8, R19 ;  /* 0x00000008ff047819 */ /* 0x000fe20000011613 */
[----:B------:R-:W1:Y:S01]  /*d1550*/  LDCU UR10, c[0x0][0x398] ;  /* 0x00007300ff0a77ac */ /* 0x000e620008000800 */
[----:B0-----:R-:W-:Y:S02]  /*d1560*/  PRMT R0, R7, 0x3340, R5 ;  /* 0x0000334007007816 */ /* 0x001fe40000000005 */
[----:B------:R-:W-:Y:S02]  /*d1570*/  LOP3.LUT R5, R8, 0xffff, RZ, 0xc0, !PT ;  /* 0x0000ffff08057812 */ /* 0x000fe400078ec0ff */
        /* <DEDUP_REMOVED lines=32> */
[----:B------:R-:W-:Y:S01]  /*d1780*/  SHF.R.U32.HI R7, RZ, 0x8, R6 ;  /* 0x00000008ff077819 */ /* 0x000fe20000011606 */
[----:B------:R-:W0:Y:S08]  /*d1790*/  LDCU UR56, c[0x0][0x398] ;  /* 0x00007300ff3877ac */ /* 0x000e300008000800 */
[----:B------:R-:W-:Y:S01]  /*d17a0*/  @P1 LOP3.LUT R61, R61, 0x4, RZ, 0xfc, !PT ;  /* 0x000000043d3d1812 */ /* 0x000fe200078efcff */
[----:B------:R-:W0:Y:S03]  /*d17b0*/  LDCU UR57, c[0x0][0x39c] ;  /* 0x00007380ff3977ac */ /* 0x000e260008000800 */
[----:B------:R-:W-:-:S04]  /*d17c0*/  LOP3.LUT R61, R61, 0xfffffffe, RZ, 0xc0, !PT ;  /* 0xfffffffe3d3d7812 */ /* 0x000fc800078ec0ff */
[----:B------:R-:W-:Y:S02]  /*d17d0*/  @P0 LOP3.LUT R61, R61, 0x1, RZ, 0xfc, !PT ;  /* 0x000000013d3d0812 */ /* 0x000fe400078efcff */
[----:B------:R-:W-:Y:S01]  /*d17e0*/  ISETP.GE.AND P0, PT, R4, UR12, PT ;  /* 0x0000000c04007c0c */ /* 0x000fe2000bf06270 */
[----:B------:R-:W0:Y:S03]  /*d17f0*/  LDCU UR12, c[0x0][0x398] ;  /* 0x00007300ff0c77ac */ /* 0x000e260008000800 */
[----:B------:R-:W-:Y:S01]  /*d1800*/  ISETP.LT.AND P1, PT, R50, UR10, !P0 ;  /* 0x0000000a32007c0c */ /* 0x000fe2000c721270 */
[----:B------:R-:W0:Y:S01]  /*d1810*/  LDCU UR10, c[0x0][0x398] ;  /* 0x00007300ff0a77ac */ /* 0x000e220008000800 */
[----:B------:R-:W-:Y:S02]  /*d1820*/  LOP3.LUT R61, R61, 0xfffffffd, RZ, 0xc0, !PT ;  /* 0xfffffffd3d3d7812 */ /* 0x000fe400078ec0ff */
[----:B------:R-:W-:-:S09]  /*d1830*/  SHF.R.U32.HI R4, RZ, 0x8, R5 ;  /* 0x00000008ff047819 */ /* 0x000fd20000011605 */
[----:B------:R-:W-:-:S05]  /*d1840*/  @P1 LOP3.LUT R61, R61, 0x2, RZ, 0xfc, !PT ;  /* 0x000000023d3d1812 */ /* 0x000fca00078efcff */
[----:B------:R-:W-:Y:S04]  /*d1850*/  STL [R1+0x4360], R61 ;  /* 0x0043603d01007387 */ /* 0x000fe80000100800 */
[----:B------:R0:W-:Y:S01]  /*d1860*/  STL [R1+0x13e0], R0 ;  /* 0x0013e00001007387 */ /* 0x0001e20000100800 */
[----:B------:R-:W-:Y:S02]  /*d1870*/  LOP3.LUT R5, R8, 0xffff, RZ, 0xc0, !PT ;  /* 0x0000ffff08057812 */ /* 0x000fe400078ec0ff */
[----:B------:R-:W-:Y:S02]  /*d1880*/  LOP3.LUT R4, R4, 0xffff, RZ, 0xc0, !PT ;  /* 0x0000ffff04047812 */ /* 0x000fe400078ec0ff */
[----:B------:R-:W-:Y:S02]  /*d1890*/  LOP3.LUT R7, R7, 0xffff, RZ, 0xc0, !PT ;  /* 0x0000ffff07077812 */ /* 0x000fe400078ec0ff */
[----:B0-----:R-:W-:-:S02]  /*d18a0*/  PRMT R0, R6, 0x3340, R21 ;  /* 0x0000334006007816 */ /* 0x001fc40000000015 */
[----:B------:R-:W-:-:S04]  /*d18b0*/  SHF.R.U32.HI R6, RZ, 0x8, R21 ;  /* 0x00000008ff067819 */ /* 0x000fc80000011615 */
        /* <DEDUP_REMOVED lines=12> */
[----:B------:R-:W-:Y:S01]  /*d1980*/  ISETP.LT.AND P0, PT, R3, UR66, !P0 ;  /* 0x0000004203007c0c */ /* 0x000fe2000c701270 */
[----:B------:R-:W-:Y:S01]  /*d1990*/  VIADD R4, R2, 0x21 ;  /* 0x0000002102047836 */ /* 0x000fe20000000000 */
[----:B---3--:R-:W-:Y:S01]  /*d19a0*/  LOP3.LUT R51, R51, 0xbfffffff, RZ, 0xc0, !PT ;  /* 0xbfffffff33337812 */ /* 0x008fe200078ec0ff */
[----:B------:R-:W1:Y:S10]  /*d19b0*/  LDCU UR66, c[0x0][0x398] ;  /* 0x00007300ff4277ac */ /* 0x000e740008000800 */
[----:B------:R-:W-:-:S02]  /*d19c0*/  @P0 LOP3.LUT R51, R51, 0x40000000, RZ, 0xfc, !PT ;  /* 0x4000000033330812 */ /* 0x000fc400078efcff */
[----:B------:R-:W-:Y:S02]  /*d19d0*/  ISETP.GE.AND P0, PT, R4, UR52, PT ;  /* 0x0000003404007c0c */ /* 0x000fe4000bf06270 */
[----:B------:R-:W-:Y:S01]  /*d19e0*/  LOP3.LUT R51, R51, 0x7fffffff, RZ, 0xc0, !PT ;  /* 0x7fffffff33337812 */ /* 0x000fe200078ec0ff */
[----:B------:R-:W-:Y:S01]  /*d19f0*/  VIADD R4, R2, 0x20 ;  /* 0x0000002002047836 */ /* 0x000fe20000000000 */
[----:B------:R-:W-:Y:S01]  /*d1a00*/  ISETP.LT.AND P1, PT, R3, UR53, !P0 ;  /* 0x0000003503007c0c */ /* 0x000fe2000c721270 */
[----:B------:R-:W3:Y:S01]  /*d1a10*/  LDCU UR52, c[0x0][0x398] ;  /* 0x00007300ff3477ac */ /* 0x000ee20008000800 */
[----:B------:R-:W-:Y:S02]  /*d1a20*/  ISETP.LT.AND P0, PT, R50, UR56, !P0 ;  /* 0x0000003832007c0c */ /* 0x000fe4000c701270 */
[----:B------:R-:W-:Y:S01]  /*d1a30*/  LOP3.LUT R8, R10, 0xffff, RZ, 0xc0, !PT ;  /* 0x0000ffff0a087812 */ /* 0x000fe200078ec0ff */
[----:B------:R-:W1:Y:S01]  /*d1a40*/  LDCU UR56, c[0x0][0x39c] ;  /* 0x00007380ff3877ac */ /* 0x000e620008000800 */
[----:B------:R-:W-:-:S02]  /*d1a50*/  LOP3.LUT R29, R29, 0xffff, RZ, 0xc0, !PT ;  /* 0x0000ffff1d1d7812 */ /* 0x000fc400078ec0ff */
[----:B------:R-:W-:Y:S01]  /*d1a60*/  LOP3.LUT R28, R28, 0xffff, RZ, 0xc0, !PT ;  /* 0x0000ffff1c1c7812 */ /* 0x000fe200078ec0ff */
[----:B------:R-:W1:Y:S04]  /*d1a70*/  LDCU UR53, c[0x0][0x39c] ;  /* 0x00007380ff3577ac */ /* 0x000e680008000800 */
[----:B------:R-:W-:-:S04]  /*d1a80*/  @P1 LOP3.LUT R51, R51, 0x80000000, RZ, 0xfc, !PT ;  /* 0x8000000033331812 */ /* 0x000fc800078efcff */
[----:B------:R-:W-:Y:S02]  /*d1a90*/  LOP3.LUT R51, R51, 0xdfffffff, RZ, 0xc0, !PT ;  /* 0xdfffffff33337812 */ /* 0x000fe400078ec0ff */
[----:B0-----:R-:W-:Y:S02]  /*d1aa0*/  PRMT R0, R8, 0x3340, R6 ;  /* 0x0000334008007816 */ /* 0x001fe40000000006 */
[----:B------:R-:W-:Y:S02]  /*d1ab0*/  @P0 LOP3.LUT R51, R51, 0x20000000, RZ, 0xfc, !PT ;  /* 0x2000000033330812 */ /* 0x000fe400078efcff */
[----:B------:R-:W-:Y:S02]  /*d1ac0*/  ISETP.GE.AND P0, PT, R4, UR8, PT ;  /* 0x0000000804007c0c */ /* 0x000fe4000bf06270 */
[----:B------:R-:W-:Y:S01]  /*d1ad0*/  SHF.R.U32.HI R9, RZ, 0x8, R8 ;  /* 0x00000008ff097819 */ /* 0x000fe20000011608 */
[----:B------:R0:W-:Y:S01]  /*d1ae0*/  STL [R1+0x13d4], R0 ;  /* 0x0013d40001007387 */ /* 0x0001e20000100800 */
[----:B------:R-:W-:Y:S01]  /*d1af0*/  SHF.R.U32.HI R4, RZ, 0x8, R6 ;  /* 0x00000008ff047819 */ /* 0x000fe20000011606 */
[----:B------:R-:W1:Y:S01]  /*d1b00*/  LDCU UR8, c[0x0][0x398] ;  /* 0x00007300ff0877ac */ /* 0x000e620008000800 */
[----:B------:R-:W-:-:S02]  /*d1b10*/  SHF.R.U32.HI R8, RZ, 0x8, R7 ;  /* 0x00000008ff087819 */ /* 0x000fc40000011607 */
[--C-:B------:R-:W-:Y:S02]  /*d1b20*/  SHF.R.U32.HI R6, RZ, 0x8, R5.reuse ;  /* 0x00000008ff067819 */ /* 0x100fe40000011605 */
[----:B------:R-:W-:Y:S02]  /*d1b30*/  LOP3.LUT R4, R4, 0xffff, RZ, 0xc0, !PT ;  /* 0x0000ffff04047812 */ /* 0x000fe400078ec0ff */
[----:B0-----:R-:W-:Y:S02]  /*d1b40*/  PRMT R0, R7, 0x3340, R5 ;  /* 0x0000334007007816 */ /* 0x001fe40000000005 */
[----:B------:R-:W-:Y:S02]  /*d1b50*/  LOP3.LUT R5, R9, 0xffff, RZ, 0xc0, !PT ;  /* 0x0000ffff09057812 */ /* 0x000fe400078ec0ff */
[----:B------:R-:W-:Y:S02]  /*d1b60*/  LOP3.LUT R7, R8, 0xffff, RZ, 0xc0, !PT ;  /* 0x0000ffff08077812 */ /* 0x000fe400078ec0ff */
[----:B------:R-:W-:Y:S01]  /*d1b70*/  LOP3.LUT R6, R6, 0xffff, RZ, 0xc0, !PT ;  /* 0x0000ffff06067812 */ /* 0x000fe200078ec0ff */
[----:B------:R0:W-:Y:S01]  /*d1b80*/  STL [R1+0x13d0], R0 ;  /* 0x0013d00001007387 */ /* 0x0001e20000100800 */
[----:B------:R-:W-:-:S05]  /*d1b90*/  PRMT R5, R5, 0x3340, R4 ;  /* 0x0000334005057816 */ /* 0x000fca0000000004 */
[----:B------:R2:W-:Y:S01]  /*d1ba0*/  STL [R1+0xc38], R5 ;  /* 0x000c380501007387 */ /* 0x0005e20000100800 */
[----:B0-----:R-:W-:-:S05]  /*d1bb0*/  PRMT R0, R7, 0x3340, R6 ;  /* 0x0000334007007816 */ /* 0x001fca0000000006 */
[----:B------:R0:W-:Y:S04]  /*d1bc0*/  STL [R1+0xc34], R0 ;  /* 0x000c340001007387 */ /* 0x0001e80000100800 */
        /* <DEDUP_REMOVED lines=19> */
[----:B---3--:R-:W-:Y:S01]  /*d1d00*/  ISETP.LT.AND P1, PT, R50, UR52, !P0 ;  /* 0x0000003432007c0c */ /* 0x008fe2000c721270 */
[----:B------:R3:W-:Y:S01]  /*d1d10*/  STL [R1+0x13c8], R0 ;  /* 0x0013c80001007387 */ /* 0x0007e20000100800 */
[----:B-1----:R-:W-:Y:S01]  /*d1d20*/  ISETP.LT.AND P0, PT, R3, UR66, !P0 ;  /* 0x0000004203007c0c */ /* 0x002fe2000c701270 */
[----:B------:R-:W1:Y:S01]  /*d1d30*/  LDCU UR62, c[0x0][0x398] ;  /* 0x00007300ff3e77ac */ /* 0x000e620008000800 */
[----:B------:R-:W-:-:S02]  /*d1d40*/  SHF.R.U32.HI R7, RZ, 0x8, R5 ;  /* 0x00000008ff077819 */ /* 0x000fc40000011605 */
[----:B------:R-:W-:Y:S01]  /*d1d50*/  SHF.R.U32.HI R6, RZ, 0x8, R22 ;  /* 0x00000008ff067819 */ /* 0x000fe20000011616 */
[----:B------:R-:W0:Y:S01]  /*d1d60*/  LDCU UR66, c[0x0][0x398] ;  /* 0x00007300ff4277ac */ /* 0x000e220008000800 */
[----:B------:R-:W-:Y:S02]  /*d1d70*/  LOP3.LUT R43, R43, 0xffff, RZ, 0xc0, !PT ;  /* 0x0000ffff2b2b7812 */ /* 0x000fe400078ec0ff */
[----:B------:R-:W-:Y:S01]  /*d1d80*/  LOP3.LUT R41, R41, 0xffff, RZ, 0xc0, !PT ;  /* 0x0000ffff29297812 */ /* 0x000fe200078ec0ff */
[----:B------:R-:W0:Y:S02]  /*d1d90*/  LDCU UR52, c[0x0][0x39c] ;  /* 0x00007380ff3477ac */ /* 0x000e240008000800 */
[----:B------:R-:W-:-:S04]  /*d1da0*/  @P1 LOP3.LUT R51, R51, 0x4000000, RZ, 0xfc, !PT ;  /* 0x0400000033331812 */ /* 0x000fc800078efcff */
[----:B------:R-:W-:-:S04]  /*d1db0*/  LOP3.LUT R51, R51, 0xfdffffff, RZ, 0xc0, !PT ;  /* 0xfdffffff33337812 */ /* 0x000fc800078ec0ff */
[----:B------:R-:W-:Y:S02]  /*d1dc0*/  @P0 LOP3.LUT R51, R51, 0x2000000, RZ, 0xfc, !PT ;  /* 0x0200000033330812 */ /* 0x000fe400078efcff */
[----:B------:R-:W-:Y:S01]  /*d1dd0*/  ISETP.GE.AND P0, PT, R4, UR64, PT ;  /* 0x0000004004007c0c */ /* 0x000fe2000bf06270 */
[----:B------:R-:W0:Y:S01]  /*d1de0*/  LDCU UR64, c[0x0][0x398] ;  /* 0x00007300ff4077ac */ /* 0x000e220008000800 */
[----:B------:R-:W-:Y:S02]  /*d1df0*/  SHF.R.U32.HI R4, RZ, 0x8, R23 ;  /* 0x00000008ff047819 */ /* 0x000fe40000011617 */
[----:B---3--:R-:W-:Y:S02]  /*d1e00*/  PRMT R0, R5, 0x3340, R22 ;  /* 0x0000334005007816 */ /* 0x008fe40000000016 */
[----:B------:R-:W-:Y:S02]  /*d1e10*/  LOP3.LUT R5, R8, 0xffff, RZ, 0xc0, !PT ;  /* 0x0000ffff08057812 */ /* 0x000fe400078ec0ff */
[----:B------:R-:W-:-:S02]  /*d1e20*/  LOP3.LUT R4, R4, 0xffff, RZ, 0xc0, !PT ;  /* 0x0000ffff04047812 */ /* 0x000fc400078ec0ff */
[----:B------:R-:W-:Y:S02]  /*d1e30*/  LOP3.LUT R7, R7, 0xffff, RZ, 0xc0, !PT ;  /* 0x0000ffff07077812 */ /* 0x000fe400078ec0ff */
[----:B------:R-:W-:Y:S01]  /*d1e40*/  LOP3.LUT R6, R6, 0xffff, RZ, 0xc0, !PT ;  /* 0x0000ffff06067812 */ /* 0x000fe200078ec0ff */
[----:B------:R3:W-:Y:S01]  /*d1e50*/  STL [R1+0x13c4], R0 ;  /* 0x0013c40001007387 */ /* 0x0007e20000100800 */
[----:B------:R-:W-:-:S05]  /*d1e60*/  PRMT R5, R5, 0x3340, R4 ;  /* 0x0000334005057816 */ /* 0x000fca0000000004 */
[----:B------:R0:W-:Y:S01]  /*d1e70*/  STL [R1+0xc30], R5 ;  /* 0x000c300501007387 */ /* 0x0001e20000100800 */
[----:B---3--:R-:W-:-:S05]  /*d1e80*/  PRMT R0, R7, 0x3340, R6 ;  /* 0x0000334007007816 */ /* 0x008fca0000000006 */
[----:B------:R3:W-:Y:S01]  /*d1e90*/  STL [R1+0xc2c], R0 ;  /* 0x000c2c0001007387 */ /* 0x0007e20000100800 */
[----:B0-----:R-:W-:Y:S02]  /*d1ea0*/  LOP3.LUT R5, R52, 0xffff, RZ, 0xc0, !PT ;  /* 0x0000ffff34057812 */ /* 0x001fe400078ec0ff */
[----:B------:R-:W-:Y:S01]  /*d1eb0*/  LOP3.LUT R8, R10, 0xffff, RZ, 0xc0, !PT ;  /* 0x0000ffff0a087812 */ /* 0x000fe200078ec0ff */
        /* <DEDUP_REMOVED lines=12> */
[----:B---3--:R-:W-:Y:S01]  /*d1f80*/  PRMT R0, R7, 0x3340, R5 ;  /* 0x0000334007007816 */ /* 0x008fe20000000005 */
[----:B------:R-:W3:Y:S04]  /*d1f90*/  LDCU UR10, c[0x0][0x39c] ;  /* 0x00007380ff0a77ac */ /* 0x000ee80008000800 */
[----:B------:R-:W-:-:S04]  /*d1fa0*/  @P1 LOP3.LUT R51, R51, 0x1000000, RZ, 0xfc, !PT ;  /* 0x0100000033331812 */ /* 0x000fc800078efcff */
[----:B------:R-:W-:-:S04]  /*d1fb0*/  LOP3.LUT R51, R51, 0xff7fffff, RZ, 0xc0, !PT ;  /* 0xff7fffff33337812 */ /* 0x000fc800078ec0ff */
[----:B------:R-:W-:Y:S02]  /*d1fc0*/  @P0 LOP3.LUT R51, R51, 0x800000, RZ, 0xfc, !PT ;  /* 0x0080000033330812 */ /* 0x000fe400078efcff */
[----:B------:R-:W-:Y:S02]  /*d1fd0*/  ISETP.GE.AND P0, PT, R4, UR48, PT ;  /* 0x0000003004007c0c */ /* 0x000fe4000bf06270 */
[----:B------:R-:W-:Y:S01]  /*d1fe0*/  LOP3.LUT R51, R51, 0xffbfffff, RZ, 0xc0, !PT ;  /* 0xffbfffff33337812 */ /* 0x000fe200078ec0ff */
[----:B------:R-:W-:Y:S01]  /*d1ff0*/  VIADD R4, R2, 0x5c ;  /* 0x0000005c02047836 */ /* 0x000fe20000000000 */
[----:B------:R-:W-:Y:S02]  /*d2000*/  ISETP.LT.AND P1, PT, R50, UR12, !P0 ;  /* 0x0000000c32007c0c */ /* 0x000fe4000c721270 */
[----:B------:R-:W-:Y:S02]  /*d2010*/  PRMT R17, R8, 0x3340, R6 ;  /* 0x0000334008117816 */ /* 0x000fe40000000006 */
[----:B------:R-:W-:Y:S01]  /*d2020*/  SHF.R.U32.HI R7, RZ, 0x8, R8 ;  /* 0x00000008ff077819 */ /* 0x000fe20000011608 */
[----:B------:R0:W-:Y:S01]  /*d2030*/  STL [R1+0x13c0], R0 ;  /* 0x0013c00001007387 */ /* 0x0001e20000100800 */
[----:B-1----:R-:W-:Y:S01]  /*d2040*/  ISETP.LT.AND P0, PT, R3, UR62, !P0 ;  /* 0x0000003e03007c0c */ /* 0x002fe2000c701270 */
[----:B------:R-:W1:Y:S01]  /*d2050*/  LDCU UR48, c[0x0][0x398] ;  /* 0x00007300ff3077ac */ /* 0x000e620008000800 */
[----:B------:R-:W0:Y:S05]  /*d2060*/  LDCU UR12, c[0x0][0x39c] ;  /* 0x00007380ff0c77ac */ /* 0x000e2a0008000800 */
[----:B------:R-:W-:-:S02]  /*d2070*/  @P1 LOP3.LUT R51, R51, 0x400000, RZ, 0xfc, !PT ;  /* 0x0040000033331812 */ /* 0x000fc400078efcff */
[----:B------:R-:W-:Y:S01]  /*d2080*/  SHF.R.U32.HI R6, RZ, 0x8, R6 ;  /* 0x00000008ff067819 */ /* 0x000fe20000011606 */
[----:B------:R-:W0:Y:S01]  /*d2090*/  LDCU UR62, c[0x0][0x398] ;  /* 0x00007300ff3e77ac */ /* 0x000e220008000800 */
[----:B------:R-:W-:-:S04]  /*d20a0*/  LOP3.LUT R51, R51, 0xffdfffff, RZ, 0xc0, !PT ;  /* 0xffdfffff33337812 */ /* 0x000fc800078ec0ff */
[----:B------:R-:W-:Y:S02]  /*d20b0*/  @P0 LOP3.LUT R51, R51, 0x200000, RZ, 0xfc, !PT ;  /* 0x0020000033330812 */ /* 0x000fe400078efcff */
[----:B------:R-:W-:Y:S01]  /*d20c0*/  ISETP.GE.AND P0, PT, R4, UR50, PT ;  /* 0x0000003204007c0c */ /* 0x000fe2000bf06270 */
[----:B------:R-:W1:Y:S01]  /*d20d0*/  LDCU UR50, c[0x0][0x398] ;  /* 0x00007300ff3277ac */ /* 0x000e620008000800 */
[----:B------:R-:W-:Y:S02]  /*d20e0*/  SHF.R.U32.HI R4, RZ, 0x8, R5 ;  /* 0x00000008ff047819 */ /* 0x000fe40000011605 */
[----:B------:R-:W-:Y:S02]  /*d20f0*/  LOP3.LUT R5, R9, 0xffff, RZ, 0xc0, !PT ;  /* 0x0000ffff09057812 */ /* 0x000fe400078ec0ff */
[----:B------:R-:W-:Y:S02]  /*d2100*/  LOP3.LUT R4, R4, 0xffff, RZ, 0xc0, !PT ;  /* 0x0000ffff04047812 */ /* 0x000fe400078ec0ff */
[----:B------:R-:W-:-:S02]  /*d2110*/  LOP3.LUT R7, R7, 0xffff, RZ, 0xc0, !PT ;  /* 0x0000ffff07077812 */ /* 0x000fc400078ec0ff */
[----:B------:R-:W-:Y:S02]  /*d2120*/  LOP3.LUT R6, R6, 0xffff, RZ, 0xc0, !PT ;  /* 0x0000ffff06067812 */ /* 0x000fe400078ec0ff */
[----:B0-----:R-:W-:Y:S02]  /*d2130*/  PRMT R0, R5, 0x3340, R4 ;  /* 0x0000334005007816 */ /* 0x001fe40000000004 */
[----:B------:R-:W-:-:S03]  /*d2140*/  PRMT R13, R7, 0x3340, R6 ;  /* 0x00003340070d7816 */ /* 0x000fc60000000006 */
[----:B------:R0:W-:Y:S01]  /*d2150*/  STL [R1+0xc14], R0 ;  /* 0x000c140001007387 */ /* 0x0001e20000100800 */
[----:B------:R-:W-:-:S03]  /*d2160*/  LOP3.LUT R7, R10, 0xffff, RZ, 0xc0, !PT ;  /* 0x0000ffff0a077812 */ /* 0x000fc600078ec0ff */
[----:B------:R-:W3:Y:S01]  /*d2170*/  LDL.LU R10, [R1+0x14f4] ;  /* 0x0014f400010a7983 */ /* 0x000ee20000300800 */
[----:B--2---:R-:W-:-:S03]  /*d2180*/  LOP3.LUT R5, R30, 0xffff, RZ, 0xc0, !PT ;  /* 0x0000ffff1e057812 */ /* 0x004fc600078ec0ff */
[----:B------:R-:W2:Y:S01]  /*d2190*/  LDL.LU R30, [R1+0x14d0] ;  /* 0x0014d000011e7983 */ /* 0x000ea20000300800 */
[----:B------:R-:W-:Y:S02]  /*d21a0*/  ISETP.LT.AND P1, PT, R50, UR64, !P0 ;  /* 0x0000004032007c0c */ /* 0x000fe4000c721270 */
[----:B------:R-:W-:Y:S01]  /*d21b0*/  LOP3.LUT R51, R51, 0xffefffff, RZ, 0xc0, !PT ;  /* 0xffefffff33337812 */ /* 0x000fe200078ec0ff */
[----:B------:R-:W-:Y:S01]  /*d21c0*/  VIADD R4, R2, 0x5d ;  /* 0x0000005d02047836 */ /* 0x000fe20000000000 */
[----:B------:R-:W-:Y:S01]  /*d21d0*/  ISETP.LT.AND P0, PT, R3, UR66, !P0 ;  /* 0x0000004203007c0c */ /* 0x000fe2000c701270 */
[----:B------:R-:W0:Y:S01]  /*d21e0*/  LDCU UR64, c[0x0][0x398] ;  /* 0x00007300ff4077ac */ /* 0x000e220008000800 */
[----:B----4-:R-:W-:Y:S02]  /*d21f0*/  LOP3.LUT R6, R11, 0xffff, RZ, 0xc0, !PT ;  /* 0x0000ffff0b067812 */ /* 0x010fe400078ec0ff */
[----:B------:R-:W-:Y:S01]  /*d2200*/  SHF.R.U32.HI R8, RZ, 0x8, R7 ;  /* 0x00000008ff087819 */ /* 0x000fe20000011607 */
[----:B------:R-:W4:Y:S04]  /*d2210*/  LDCU UR66, c[0x0][0x398] ;  /* 0x00007300ff4277ac */ /* 0x000f280008000800 */
        /* <DEDUP_REMOVED lines=9> */
[----:B------:R-:W-:Y:S01]  /*d22b0*/  PRMT R16, R7, 0x3340, R5 ;  /* 0x0000334007107816 */ /* 0x000fe20000000005 */
[----:B------:R-:W0:Y:S01]  /*d22c0*/  LDCU UR62, c[0x0][0x398] ;  /* 0x00007300ff3e77ac */ /* 0x000e220008000800 */
[----:B------:R-:W-:-:S02]  /*d22d0*/  PRMT R15, R6, 0x3340, R39 ;  /* 0x00003340060f7816 */ /* 0x000fc40000000027 */
[----:B------:R-:W-:Y:S01]  /*d22e0*/  LOP3.LUT R31, R31, 0xffff, RZ, 0xc0, !PT ;  /* 0x0000ffff1f1f7812 */ /* 0x000fe200078ec0ff */
[----:B------:R-:W0:Y:S04]  /*d22f0*/  LDCU UR14, c[0x0][0x39c] ;  /* 0x00007380ff0e77ac */ /* 0x000e280008000800 */
[----:B------:R-:W-:-:S04]  /*d2300*/  @P1 LOP3.LUT R51, R51, 0x40000, RZ, 0xfc, !PT ;  /* 0x0004000033331812 */ /* 0x000fc800078efcff */
[----:B------:R-:W-:-:S04]  /*d2310*/  LOP3.LUT R51, R51, 0xfffdffff, RZ, 0xc0, !PT ;  /* 0xfffdffff33337812 */ /* 0x000fc800078ec0ff */
[----:B------:R-:W-:Y:S02]  /*d2320*/  @P0 LOP3.LUT R51, R51, 0x20000, RZ, 0xfc, !PT ;  /* 0x0002000033330812 */ /* 0x000fe400078efcff */
[----:B------:R-:W-:Y:S01]  /*d2330*/  ISETP.GE.AND P0, PT, R4, UR16, PT ;  /* 0x0000001004007c0c */ /* 0x000fe2000bf06270 */
[----:B------:R-:W0:Y:S01]  /*d2340*/  LDCU UR16, c[0x0][0x39c] ;  /* 0x00007380ff1077ac */ /* 0x000e220008000800 */
[----:B------:R-:W-:Y:S02]  /*d2350*/  SHF.R.U32.HI R4, RZ, 0x8, R5 ;  /* 0x00000008ff047819 */ /* 0x000fe40000011605 */
[----:B------:R-:W-:Y:S02]  /*d2360*/  SHF.R.U32.HI R7, RZ, 0x8, R6 ;  /* 0x00000008ff077819 */ /* 0x000fe40000011606 */
[----:B------:R-:W-:Y:S02]  /*d2370*/  SHF.R.U32.HI R6, RZ, 0x8, R39 ;  /* 0x00000008ff067819 */ /* 0x000fe40000011627 */
[----:B------:R-:W-:-:S02]  /*d2380*/  LOP3.LUT R5, R8, 0xffff, RZ, 0xc0, !PT ;  /* 0x0000ffff08057812 */ /* 0x000fc400078ec0ff */
[----:B------:R-:W-:Y:S02]  /*d2390*/  LOP3.LUT R4, R4, 0xffff, RZ, 0xc0, !PT ;  /* 0x0000ffff04047812 */ /* 0x000fe400078ec0ff */
[----:B------:R-:W-:Y:S02]  /*d23a0*/  LOP3.LUT R7, R7, 0xffff, RZ, 0xc0, !PT ;  /* 0x0000ffff07077812 */ /* 0x000fe400078ec0ff */
[----:B------:R-:W-:Y:S02]  /*d23b0*/  LOP3.LUT R6, R6, 0xffff, RZ, 0xc0, !PT ;  /* 0x0000ffff06067812 */ /* 0x000fe400078ec0ff */
[----:B------:R-:W-:Y:S02]  /*d23c0*/  PRMT R12, R5, 0x3340, R4 ;  /* 0x00003340050c7816 */ /* 0x000fe40000000004 */
[----:B------:R-:W-:Y:S02]  /*d23d0*/  LOP3.LUT R5, R53, 0xffff, RZ, 0xc0, !PT ;  /* 0x0000ffff35057812 */ /* 0x000fe400078ec0ff */
[----:B------:R-:W-:Y:S01]  /*d23e0*/  PRMT R11, R7, 0x3340, R6 ;  /* 0x00003340070b7816 */ /* 0x000fe20000000006 */
[----:B------:R-:W4:Y:S04]  /*d23f0*/  LDL.LU R53, [R1+0x43f0] ;  /* 0x0043f00001357983 */ /* 0x000f280000300800 */
[----:B0-----:R-:W4:Y:S01]  /*d2400*/  LDL.LU R0, [R1+0x1500] ;  /* 0x0015000001007983 */ /* 0x001f220000300800 */
[----:B--2---:R-:W-:-:S03]  /*d2410*/  LOP3.LUT R6, R30, 0xffff, RZ, 0xc0, !PT ;  /* 0x0000ffff1e067812 */ /* 0x004fc600078ec0ff */
[----:B------:R-:W2:Y:S01]  /*d2420*/  LDL.LU R30, [R1+0x14a4] ;  /* 0x0014a400011e7983 */ /* 0x000ea20000300800 */
[----:B------:R-:W-:Y:S02]  /*d2430*/  ISETP.LT.AND P1, PT, R50, UR50, !P0 ;  /* 0x0000003232007c0c */ /* 0x000fe4000c721270 */
[----:B------:R-:W-:Y:S01]  /*d2440*/  LOP3.LUT R51, R51, 0xfffeffff, RZ, 0xc0, !PT ;  /* 0xfffeffff33337812 */ /* 0x000fe200078ec0ff */
[----:B------:R-:W-:Y:S01]  /*d2450*/  VIADD R4, R2, 0x5f ;  /* 0x0000005f02047836 */ /* 0x000fe20000000000 */
[----:B------:R-:W-:Y:S01]  /*d2460*/  ISETP.LT.AND P0, PT, R3, UR64, !P0 ;  /* 0x0000004003007c0c */ /* 0x000fe2000c701270 */
[----:B------:R-:W0:Y:S01]  /*d2470*/  LDCU UR50, c[0x0][0x398] ;  /* 0x00007300ff3277ac */ /* 0x000e220008000800 */
[----:B---3--:R-:W-:Y:S02]  /*d2480*/  LOP3.LUT R7, R10, 0xffff, RZ, 0xc0, !PT ;  /* 0x0000ffff0a077812 */ /* 0x008fe400078ec0ff */
[----:B------:R-:W-:Y:S01]  /*d2490*/  SHF.R.U32.HI R8, RZ, 0x8, R6 ;  /* 0x00000008ff087819 */ /* 0x000fe20000011606 */
[----:B------:R-:W3:Y:S04]  /*d24a0*/  LDCU UR64, c[0x0][0x398] ;  /* 0x00007300ff4077ac */ /* 0x000ee80008000800 */
        /* <DEDUP_REMOVED lines=9> */
[----:B------:R-:W-:Y:S01]  /*d2540*/  SHF.R.U32.HI R9, RZ, 0x8, R7 ;  /* 0x00000008ff097819 */ /* 0x000fe20000011607 */
[----:B------:R-:W0:Y:S01]  /*d2550*/  LDCU UR62, c[0x0][0x398] ;  /* 0x00007300ff3e77ac */ /* 0x000e220008000800 */
[----:B------:R-:W-:Y:S01]  /*d2560*/  PRMT R14, R6, 0x3340, R37 ;  /* 0x00003340060e7816 */ /* 0x000fe20000000025 */
[----:B------:R-:W0:Y:S06]  /*d2570*/  LDCU UR18, c[0x0][0x39c] ;  /* 0x00007380ff1277ac */ /* 0x000e2c0008000800 */
[----:B------:R-:W-:-:S04]  /*d2580*/  @P1 LOP3.LUT R51, R51, 0x4000, RZ, 0xfc, !PT ;  /* 0x0000400033331812 */ /* 0x000fc800078efcff */
[----:B------:R-:W-:Y:S02]  /*d2590*/  LOP3.LUT R51, R51, 0xffffdfff, RZ, 0xc0, !PT ;  /* 0xffffdfff33337812 */ /* 0x000fe400078ec0ff */
[--C-:B------:R-:W-:Y:S02]  /*d25a0*/  PRMT R7, R7, 0x3340, R5.reuse ;  /* 0x0000334007077816 */ /* 0x100fe40000000005 */
[----:B------:R-:W-:Y:S02]  /*d25b0*/  @P0 LOP3.LUT R51, R51, 0x2000, RZ, 0xfc, !PT ;  /* 0x0000200033330812 */ /* 0x000fe400078efcff */
[----:B------:R-:W-:Y:S02]  /*d25c0*/  ISETP.GE.AND P0, PT, R4, UR20, PT ;  /* 0x0000001404007c0c */ /* 0x000fe4000bf06270 */
[----:B------:R-:W-:Y:S01]  /*d25d0*/  SHF.R.U32.HI R6, RZ, 0x8, R5 ;  /* 0x00000008ff067819 */ /* 0x000fe20000011605 */
[----:B------:R0:W-:Y:S01]  /*d25e0*/  STL [R1+0x13bc], R7 ;  /* 0x0013bc0701007387 */ /* 0x0001e20000100800 */
[----:B------:R-:W-:Y:S01]  /*d25f0*/  SHF.R.U32.HI R4, RZ, 0x8, R37 ;  /* 0x00000008ff047819 */ /* 0x000fe20000011625 */
[----:B------:R-:W1:Y:S01]  /*d2600*/  LDCU UR20, c[0x0][0x39c] ;  /* 0x00007380ff1477ac */ /* 0x000e620008000800 */
[----:B------:R-:W-:-:S02]  /*d2610*/  LOP3.LUT R5, R8, 0xffff, RZ, 0xc0, !PT ;  /* 0x0000ffff08057812 */ /* 0x000fc400078ec0ff */
[----:B------:R-:W-:Y:S02]  /*d2620*/  LOP3.LUT R4, R4, 0xffff, RZ, 0xc0, !PT ;  /* 0x0000ffff04047812 */ /* 0x000fe400078ec0ff */
[----:B------:R-:W-:Y:S02]  /*d2630*/  LOP3.LUT R6, R6, 0xffff, RZ, 0xc0, !PT ;  /* 0x0000ffff06067812 */ /* 0x000fe400078ec0ff */
[----:B0-----:R-:W-:Y:S02]  /*d2640*/  LOP3.LUT R7, R9, 0xffff, RZ, 0xc0, !PT ;  /* 0x0000ffff09077812 */ /* 0x001fe400078ec0ff */
[----:B------:R-:W-:Y:S02]  /*d2650*/  PRMT R10, R5, 0x3340, R4 ;  /* 0x00003340050a7816 */ /* 0x000fe40000000004 */
[----:B------:R-:W-:-:S05]  /*d2660*/  PRMT R5, R7, 0x3340, R6 ;  /* 0x0000334007057816 */ /* 0x000fca0000000006 */
[----:B------:R0:W-:Y:S01]  /*d2670*/  STL [R1+0xc08], R5 ;  /* 0x000c080501007387 */ /* 0x0001e20000100800 */
[----:B----4-:R-:W-:Y:S02]  /*d2680*/  LOP3.LUT R7, R0, 0xffff, RZ, 0xc0, !PT ;  /* 0x0000ffff00077812 */ /* 0x010fe400078ec0ff */
[----:B0-----:R-:W-:Y:S02]  /*d2690*/  LOP3.LUT R5, R53, 0xffff, RZ, 0xc0, !PT ;  /* 0x0000ffff35057812 */ /* 0x001fe400078ec0ff */
[----:B------:R-:W4:Y:S04]  /*d26a0*/  LDL.LU R53, [R1+0x43ec] ;  /* 0x0043ec0001357983 */ /* 0x000f280000300800 */
        /* <DEDUP_REMOVED lines=8> */
[----:B------:R-:W-:-:S07]  /*d2730*/  SHF.R.U32.HI R9, RZ, 0x8, R7 ;  /* 0x00000008ff097819 */ /* 0x000fce0000011607 */
[----:B------:R-:W-:Y:S01]  /*d2740*/  @P1 LOP3.LUT R51, R51, 0x1000, RZ, 0xfc, !PT ;  /* 0x0000100033331812 */ /* 0x000fe200078efcff */
[----:B------:R-:W3:Y:S03]  /*d2750*/  LDCU UR64, c[0x0][0x398] ;  /* 0x00007300ff4077ac */ /* 0x000ee60008000800 */
        /* <DEDUP_REMOVED lines=10> */
[----:B------:R-:W-:-:S02]  /*d2800*/  SHF.R.U32.HI R8, RZ, 0x8, R6 ;  /* 0x00000008ff087819 */ /* 0x000fc40000011606 */
        /* <DEDUP_REMOVED lines=19> */
[----:B------:R0:W-:Y:S01]  /*d2940*/  STL [R1+0xbec], R5 ;  /* 0x000bec0501007387 */ /* 0x0001e20000100800 */
[----:B----4-:R-:W-:Y:S02]  /*d2950*/  LOP3.LUT R7, R0, 0xffff, RZ, 0xc0, !PT ;  /* 0x0000ffff00077812 */ /* 0x010fe400078ec0ff */
[----:B0-----:R-:W-:Y:S02]  /*d2960*/  LOP3.LUT R5, R52, 0xffff, RZ, 0xc0, !PT ;  /* 0x0000ffff34057812 */ /* 0x001fe400078ec0ff */
[----:B------:R-:W4:Y:S04]  /*d2970*/  LDL.LU R52, [R1+0x43e8] ;  /* 0x0043e80001347983 */ /* 0x000f280000300800 */
        /* <DEDUP_REMOVED lines=44> */
[----:B----4-:R-:W-:-:S02]  /*d2c40*/  LOP3.LUT R5, R52, 0xffff, RZ, 0xc0, !PT ;  /* 0x0000ffff34057812 */ /* 0x010fc400078ec0ff */
[----:B------:R-:W4:Y:S01]  /*d2c50*/  LDL.LU R52, [R1+0x43e4] ;  /* 0x0043e40001347983 */ /* 0x000f220000300800 */
[----:B------:R-:W-:-:S03]  /*d2c60*/  LOP3.LUT R7, R0, 0xffff, RZ, 0xc0, !PT ;  /* 0x0000ffff00077812 */ /* 0x000fc600078ec0ff */
        /* <DEDUP_REMOVED lines=8> */
[----:B------:R-:W-:Y:S01]  /*d2cf0*/  LOP3.LUT R8, R18, 0xffff, RZ, 0xc0, !PT ;  /* 0x0000ffff12087812 */ /* 0x000fe200078ec0ff */
[----:B------:R-:W1:Y:S06]  /*d2d00*/  LDCU UR64, c[0x0][0x398] ;  /* 0x00007300ff4077ac */ /* 0x000e6c0008000800 */
        /* <DEDUP_REMOVED lines=11> */
[----:B------:R-:W-:Y:S01]  /*d2dc0*/  LOP3.LUT R33, R33, 0xffff, RZ, 0xc0, !PT ;  /* 0x0000ffff21217812 */ /* 0x000fe200078ec0ff */
[----:B------:R-:W0:Y:S06]  /*d2dd0*/  LDCU UR30, c[0x0][0x39c] ;  /* 0x00007380ff1e77ac */ /* 0x000e2c0008000800 */
[----:B------:R-:W-:-:S04]  /*d2de0*/  @P1 LOP3.LUT R51, R51, 0x4, RZ, 0xfc, !PT ;  /* 0x0000000433331812 */ /* 0x000fc800078efcff */
[----:B------:R-:W-:-:S04]  /*d2df0*/  LOP3.LUT R51, R51, 0xfffffffd, RZ, 0xc0, !PT ;  /* 0xfffffffd33337812 */ /* 0x000fc800078ec0ff */
[----:B------:R-:W-:Y:S02]  /*d2e00*/  @P0 LOP3.LUT R51, R51, 0x2, RZ, 0xfc, !PT ;  /* 0x0000000233330812 */ /* 0x000fe400078efcff */
[----:B------:R-:W-:Y:S01]  /*d2e10*/  ISETP.GE.AND P0, PT, R4, UR32, PT ;  /* 0x0000002004007c0c */ /* 0x000fe2000bf06270 */
[----:B------:R-:W1:Y:S03]  /*d2e20*/  LDCU UR32, c[0x0][0x39c] ;  /* 0x00007380ff2077ac */ /* 0x000e660008000800 */
[----:B0-----:R-:W-:Y:S01]  /*d2e30*/  ISETP.LT.AND P1, PT, R50, UR50, !P0 ;  /* 0x0000003232007c0c */ /* 0x001fe2000c721270 */
[----:B------:R-:W0:Y:S01]  /*d2e40*/  LDCU UR50, c[0x0][0x398] ;  /* 0x00007300ff3277ac */ /* 0x000e220008000800 */
[----:B------:R-:W-:Y:S02]  /*d2e50*/  LOP3.LUT R51, R51, 0xfffffffe, RZ, 0xc0, !PT ;  /* 0xfffffffe33337812 */ /* 0x000fe400078ec0ff */
[----:B------:R-:W-:-:S02]  /*d2e60*/  PRMT R4, R8, 0x3340, R6 ;  /* 0x0000334008047816 */ /* 0x000fc40000000006 */
[----:B------:R-:W-:-:S07]  /*d2e70*/  SHF.R.U32.HI R8, RZ, 0x8, R7 ;  /* 0x00000008ff087819 */ /* 0x000fce0000011607 */
[----:B------:R-:W-:Y:S02]  /*d2e80*/  @P1 LOP3.LUT R51, R51, 0x1, RZ, 0xfc, !PT ;  /* 0x0000000133331812 */ /* 0x000fe400078efcff */
[----:B------:R-:W-:-:S03]  /*d2e90*/  PRMT R7, R7, 0x3340, R5 ;  /* 0x0000334007077816 */ /* 0x000fc60000000005 */
[----:B------:R-:W-:Y:S04]  /*d2ea0*/  STL [R1+0x4364], R51 ;  /* 0x0043643301007387 */ /* 0x000fe80000100800 */
[----:B------:R0:W-:Y:S04]  /*d2eb0*/  STL [R1+0xe98], R4 ;  /* 0x000e980401007387 */ /* 0x0001e80000100800 */
[----:B------:R1:W-:Y:S01]  /*d2ec0*/  STL [R1+0xe94], R7 ;  /* 0x000e940701007387 */ /* 0x0003e20000100800 */
[----:B0-----:R-:W-:Y:S02]  /*d2ed0*/  SHF.R.U32.HI R4, RZ, 0x8, R6 ;  /* 0x00000008ff047819 */ /* 0x001fe40000011606 */
[----:B------:R-:W-:-:S02]  /*d2ee0*/  SHF.R.U32.HI R6, RZ, 0x8, R5 ;  /* 0x00000008ff067819 */ /* 0x000fc40000011605 */
[----:B------:R-:W-:Y:S02]  /*d2ef0*/  LOP3.LUT R5, R9, 0xffff, RZ, 0xc0, !PT ;  /* 0x0000ffff09057812 */ /* 0x000fe400078ec0ff */
[----:B------:R-:W-:Y:S02]  /*d2f00*/  LOP3.LUT R4, R4, 0xffff, RZ, 0xc0, !PT ;  /* 0x0000ffff04047812 */ /* 0x000fe400078ec0ff */
[----:B-1----:R-:W-:Y:S02]  /*d2f10*/  LOP3.LUT R7, R8, 0xffff, RZ, 0xc0, !PT ;  /* 0x0000ffff08077812 */ /* 0x002fe400078ec0ff */
[----:B------:R-:W-:Y:S02]  /*d2f20*/  LOP3.LUT R6, R6, 0xffff, RZ, 0xc0, !PT ;  /* 0x0000ffff06067812 */ /* 0x000fe400078ec0ff */
[----:B------:R-:W-:Y:S02]  /*d2f30*/  PRMT R8, R5, 0x3340, R4 ;  /* 0x0000334005087816 */ /* 0x000fe40000000004 */
[----:B------:R-:W-:-:S03]  /*d2f40*/  PRMT R5, R7, 0x3340, R6 ;  /* 0x0000334007057816 */ /* 0x000fc60000000006 */
[----:B------:R-:W-:Y:S01]  /*d2f50*/  STL [R1+0x13c], R8 ;  /* 0x00013c0801007387 */ /* 0x000fe20000100800 */
[----:B----4-:R-:W-:-:S03]  /*d2f60*/  LOP3.LUT R6, R0, 0xffff, RZ, 0xc0, !PT ;  /* 0x0000ffff00067812 */ /* 0x010fc600078ec0ff */
[----:B------:R2:W-:Y:S04]  /*d2f70*/  STL [R1+0x138], R5 ;  /* 0x0001380501007387 */ /* 0x0005e80000100800 */
[----:B------:R-:W4:Y:S04]  /*d2f80*/  LDL.LU R18, [R1+0x152c] ;  /* 0x00152c0001127983 */ /* 0x000f280000300800 */
[----:B------:R-:W4:Y:S01]  /*d2f90*/  LDL.LU R0, [R1+0x14d4] ;  /* 0x0014d40001007983 */ /* 0x000f220000300800 */
[----:B--2---:R-:W-:-:S03]  /*d2fa0*/  LOP3.LUT R5, R30, 0xffff, RZ, 0xc0, !PT ;  /* 0x0000ffff1e057812 */ /* 0x004fc600078ec0ff */
[----:B------:R-:W2:Y:S01]  /*d2fb0*/  LDL.LU R30, [R1+0x1484] ;  /* 0x00148400011e7983 */ /* 0x000ea20000300800 */
[----:B------:R-:W-:Y:S01]  /*d2fc0*/  ISETP.LT.AND P0, PT, R3, UR64, !P0 ;  /* 0x0000004003007c0c */ /* 0x000fe2000c701270 */
[----:B------:R-:W-:Y:S01]  /*d2fd0*/  VIADD R4, R2, 0x67 ;  /* 0x0000006702047836 */ /* 0x000fe20000000000 */
[----:B------:R-:W-:Y:S01]  /*d2fe0*/  LOP3.LUT R52, R52, 0x7fffffff, RZ, 0xc0, !PT ;  /* 0x7fffffff34347812 */ /* 0x000fe200078ec0ff */
[----:B------:R-:W0:Y:S10]  /*d2ff0*/  LDCU UR64, c[0x0][0x398] ;  /* 0x00007300ff4077ac */ /* 0x000e340008000800 */
[----:B------:R-:W-:-:S02]  /*d3000*/  @P0 LOP3.LUT R52, R52, 0x80000000, RZ, 0xfc, !PT ;  /* 0x8000000034340812 */ /* 0x000fc400078efcff */
[----:B------:R-:W-:Y:S02]  /*d3010*/  ISETP.GE.AND P0, PT, R4, UR34, PT ;  /* 0x0000002204007c0c */ /* 0x000fe4000bf06270 */
[----:B------:R-:W-:Y:S01]  /*d3020*/  LOP3.LUT R52, R52, 0xbfffffff, RZ, 0xc0, !PT ;  /* 0xbfffffff34347812 */ /* 0x000fe200078ec0ff */
[----:B------:R-:W-:Y:S01]  /*d3030*/  VIADD R4, R2, 0x68 ;  /* 0x0000006802047836 */ /* 0x000fe20000000000 */
[----:B---3--:R-:W-:Y:S01]  /*d3040*/  ISETP.LT.AND P1, PT, R50, UR48, !P0 ;  /* 0x0000003032007c0c */ /* 0x008fe2000c721270 */
[----:B------:R-:W1:Y:S01]  /*d3050*/  LDCU UR48, c[0x0][0x398] ;  /* 0x00007300ff3077ac */ /* 0x000e620008000800 */
[----:B------:R-:W-:Y:S02]  /*d3060*/  ISETP.LT.AND P0, PT, R3, UR62, !P0 ;  /* 0x0000003e03007c0c */ /* 0x000fe4000c701270 */
[----:B------:R-:W-:Y:S01]  /*d3070*/  SHF.R.U32.HI R8, RZ, 0x8, R6 ;  /* 0x00000008ff087819 */ /* 0x000fe20000011606 */
[----:B------:R-:W3:Y:S01]  /*d3080*/  LDCU UR62, c[0x0][0x398] ;  /* 0x00007300ff3e77ac */ /* 0x000ee20008000800 */
[----:B------:R-:W-:-:S02]  /*d3090*/  SHF.R.U32.HI R7, RZ, 0x8, R5 ;  /* 0x00000008ff077819 */ /* 0x000fc40000011605 */
[----:B------:R-:W-:Y:S01]  /*d30a0*/  PRMT R9, R5, 0x3340, R36 ;  /* 0x0000334005097816 */ /* 0x000fe20000000024 */
        /* <DEDUP_REMOVED lines=10> */
[----:B------:R-:W-:Y:S02]  /*d3150*/  LOP3.LUT R7, R7, 0xffff, RZ, 0xc0, !PT ;  /* 0x0000ffff07077812 */ /* 0x000fe400078ec0ff */
[----:B------:R-:W-:Y:S02]  /*d3160*/  LOP3.LUT R6, R6, 0xffff, RZ, 0xc0, !PT ;  /* 0x0000ffff06067812 */ /* 0x000fe400078ec0ff */
[----:B-1----:R-:W-:-:S04]  /*d3170*/  SHF.R.U32.HI R4, RZ, 0x8, R40 ;  /* 0x00000008ff047819 */ /* 0x002fc80000011628 */
[----:B------:R-:W-:-:S04]  /*d3180*/  LOP3.LUT R4, R4, 0xffff, RZ, 0xc0, !PT ;  /* 0x0000ffff04047812 */ /* 0x000fc800078ec0ff */
[----:B------:R-:W-:Y:S02]  /*d3190*/  PRMT R8, R5, 0x3340, R4 ;  /* 0x0000334005087816 */ /* 0x000fe40000000004 */
[----:B------:R-:W-:Y:S01]  /*d31a0*/  PRMT R5, R7, 0x3340, R6 ;  /* 0x0000334007057816 */ /* 0x000fe20000000006 */
[----:B------:R-:W-:Y:S04]  /*d31b0*/  STL [R1+0xe78], R9 ;  /* 0x000e780901007387 */ /* 0x000fe80000100800 */
[----:B------:R-:W-:Y:S04]  /*d31c0*/  STL [R1+0x134], R8 ;  /* 0x0001340801007387 */ /* 0x000fe80000100800 */
        /* <DEDUP_REMOVED lines=8> */
[----:B0-----:R-:W-:Y:S01]  /*d3250*/  ISETP.LT.AND P0, PT, R3, UR64, !P0 ;  /* 0x0000004003007c0c */ /* 0x001fe2000c701270 */
[----:B------:R-:W0:Y:S01]  /*d3260*/  LDCU UR50, c[0x0][0x398] ;  /* 0x00007300ff3277ac */ /* 0x000e220008000800 */
[----:B------:R-:W-:Y:S02]  /*d3270*/  LOP3.LUT R7, R18, 0xffff, RZ, 0xc0, !PT ;  /* 0x0000ffff12077812 */ /* 0x000fe400078ec0ff */
        /* <DEDUP_REMOVED lines=10> */
[----:B---3--:R-:W-:Y:S02]  /*d3320*/  ISETP.LT.AND P0, PT, R3, UR62, !P0 ;  /* 0x0000003e03007c0c */ /* 0x008fe4000c701270 */
[----:B------:R-:W-:Y:S01]  /*d3330*/  SHF.R.U32.HI R9, RZ, 0x8, R7 ;  /* 0x00000008ff097819 */ /* 0x000fe20000011607 */
[----:B------:R-:W3:Y:S01]  /*d3340*/  LDCU UR62, c[0x0][0x398] ;  /* 0x00007300ff3e77ac */ /* 0x000ee20008000800 */
[----:B------:R-:W0:Y:S07]  /*d3350*/  LDCU UR38, c[0x0][0x39c] ;  /* 0x00007380ff2677ac */ /* 0x000e2e0008000800 */
[----:B------:R-:W-:-:S04]  /*d3360*/  @P1 LOP3.LUT R52, R52, 0x4000000, RZ, 0xfc, !PT ;  /* 0x0400000034341812 */ /* 0x000fc800078efcff */
[----:B------:R-:W-:-:S04]  /*d3370*/  LOP3.LUT R52, R52, 0xfdffffff, RZ, 0xc0, !PT ;  /* 0xfdffffff34347812 */ /* 0x000fc800078ec0ff */
[----:B------:R-:W-:Y:S02]  /*d3380*/  @P0 LOP3.LUT R52, R52, 0x2000000, RZ, 0xfc, !PT ;  /* 0x0200000034340812 */ /* 0x000fe400078efcff */
[----:B------:R-:W-:Y:S01]  /*d3390*/  ISETP.GE.AND P0, PT, R4, UR40, PT ;  /* 0x0000002804007c0c */ /* 0x000fe2000bf06270 */
[----:B------:R-:W0:Y:S01]  /*d33a0*/  LDCU UR40, c[0x0][0x39c] ;  /* 0x00007380ff2877ac */ /* 0x000e220008000800 */
[----:B------:R-:W-:Y:S02]  /*d33b0*/  PRMT R4, R6, 0x3340, R26 ;  /* 0x0000334006047816 */ /* 0x000fe4000000001a */
[----:B------:R-:W-:-:S03]  /*d33c0*/  PRMT R7, R7, 0x3340, R5 ;  /* 0x0000334007077816 */ /* 0x000fc60000000005 */
[----:B------:R1:W-:Y:S01]  /*d33d0*/  STL [R1+0x1388], R4 ;  /* 0x0013880401007387 */ /* 0x0003e20000100800 */
[----:B------:R-:W-:Y:S02]  /*d33e0*/  SHF.R.U32.HI R6, RZ, 0x8, R5 ;  /* 0x00000008ff067819 */ /* 0x000fe40000011605 */
[----:B------:R-:W-:Y:S01]  /*d33f0*/  LOP3.LUT R5, R8, 0xffff, RZ, 0xc0, !PT ;  /* 0x0000ffff08057812 */ /* 0x000fe200078ec0ff */
[----:B------:R0:W-:Y:S01]  /*d3400*/  STL [R1+0x137c], R7 ;  /* 0x00137c0701007387 */ /* 0x0001e20000100800 */
[----:B------:R-:W-:Y:S02]  /*d3410*/  LOP3.LUT R6, R6, 0xffff, RZ, 0xc0, !PT ;  /* 0x0000ffff06067812 */ /* 0x000fe400078ec0ff */
        /* <DEDUP_REMOVED lines=8> */
[----:B------:R-:W3:Y:S04]  /*d34a0*/  LDL.LU R53, [R1+0x43e0] ;  /* 0x0043e00001357983 */ /* 0x000ee80000300800 */
        /* <DEDUP_REMOVED lines=22> */
[----:B---3--:R-:W-:Y:S01]  /*d3610*/  ISETP.LT.AND P0, PT, R3, UR62, !P0 ;  /* 0x0000003e03007c0c */ /* 0x008fe2000c701270 */
[----:B------:R-:W3:Y:S01]  /*d3620*/  LDCU UR62, c[0x0][0x398] ;  /* 0x00007300ff3e77ac */ /* 0x000ee20008000800 */
[----:B------:R-:W0:Y:S09]  /*d3630*/  LDCU UR42, c[0x0][0x39c] ;  /* 0x00007380ff2a77ac */ /* 0x000e320008000800 */
        /* <DEDUP_REMOVED lines=62> */
[----:B------:R2:W-:Y:S04]  /*d3a20*/  STL [R1+0x128], R5 ;  /* 0x0001280501007387 */ /* 0x0005e80000100800 */
[----:B------:R-:W3:Y:S01]  /*d3a30*/  LDL.LU R18, [R1+0x1564] ;  /* 0x0015640001127983 */ /* 0x000ee20000300800 */
[----:B----4-:R-:W-:-:S03]  /*d3a40*/  LOP3.LUT R6, R0, 0xffff, RZ, 0xc0, !PT ;  /* 0x0000ffff00067812 */ /* 0x010fc600078ec0ff */
[----:B------:R-:W4:Y:S01]  /*d3a50*/  LDL.LU R0, [R1+0x1560] ;  /* 0x0015600001007983 */ /* 0x000f220000300800 */
[----:B--2---:R-:W-:-:S03]  /*d3a60*/  LOP3.LUT R5, R30, 0xffff, RZ, 0xc0, !PT ;  /* 0x0000ffff1e057812 */ /* 0x004fc600078ec0ff */
[----:B------:R-:W2:Y:S01]  /*d3a70*/  LDL.LU R30, [R1+0x14ac] ;  /* 0x0014ac00011e7983 */ /* 0x000ea20000300800 */
[----:B------:R-:W-:Y:S02]  /*d3a80*/  ISETP.LT.AND P1, PT, R50, UR50, !P0 ;  /* 0x0000003232007c0c */ /* 0x000fe4000c721270 */
[----:B------:R-:W-:Y:S02]  /*d3a90*/  ISETP.LT.AND P0, PT, R3, UR64, !P0 ;  /* 0x0000004003007c0c */ /* 0x000fe4000c701270 */
[----:B------:R-:W-:Y:S01]  /*d3aa0*/  LOP3.LUT R52, R52, 0xfffeffff, RZ, 0xc0, !PT ;  /* 0xfffeffff34347812 */ /* 0x000fe200078ec0ff */
[----:B------:R-:W-:Y:S01]  /*d3ab0*/  VIADD R4, R2, 0x6f ;  /* 0x0000006f02047836 */ /* 0x000fe20000000000 */
[----:B------:R-:W-:Y:S02]  /*d3ac0*/  SHF.R.U32.HI R8, RZ, 0x8, R6 ;  /* 0x00000008ff087819 */ /* 0x000fe40000011606 */
[----:B------:R-:W-:Y:S02]  /*d3ad0*/  SHF.R.U32.HI R7, RZ, 0x8, R5 ;  /* 0x00000008ff077819 */ /* 0x000fe40000011605 */
[----:B------:R-:W-:Y:S01]  /*d3ae0*/  PRMT R9, R5, 0x3340, R38 ;  /* 0x0000334005097816 */ /* 0x000fe20000000026 */
[----:B------:R-:W-:Y:S01]  /*d3af0*/  UMOV UR50, UR68 ;  /* 0x0000004400327c82 */ /* 0x000fe20008000000 */
[----:B------:R-:W0:Y:S01]  /*d3b00*/  LDCU UR64, c[0x0][0x398] ;  /* 0x00007300ff4077ac */ /* 0x000e220008000800 */
[----:B------:R-:W-:-:S02]  /*d3b10*/  @P1 LOP3.LUT R52, R52, 0x10000, RZ, 0xfc, !PT ;  /* 0x0001000034341812 */ /* 0x000fc400078efcff */
[----:B------:R-:W-:Y:S01]  /*d3b20*/  LOP3.LUT R5, R8, 0xffff, RZ, 0xc0, !PT ;  /* 0x0000ffff08057812 */ /* 0x000fe200078ec0ff */
[----:B------:R-:W1:Y:S01]  /*d3b30*/  LDCU UR68, c[0x0][0x398] ;  /* 0x00007300ff4477ac */ /* 0x000e620008000800 */
[----:B------:R-:W-:-:S04]  /*d3b40*/  LOP3.LUT R52, R52, 0xffff7fff, RZ, 0xc0, !PT ;  /* 0xffff7fff34347812 */ /* 0x000fc800078ec0ff */
[----:B------:R-:W-:Y:S02]  /*d3b50*/  @P0 LOP3.LUT R52, R52, 0x8000, RZ, 0xfc, !PT ;  /* 0x0000800034340812 */ /* 0x000fe400078efcff */
[----:B------:R-:W-:-:S04]  /*d3b60*/  ISETP.GE.AND P0, PT, R4, UR70, PT ;  /* 0x0000004604007c0c */ /* 0x000fc8000bf06270 */
[----:B---3--:R-:W-:Y:S02]  /*d3b70*/  ISETP.LT.AND P1, PT, R50, UR62, !P0 ;  /* 0x0000003e32007c0c */ /* 0x008fe4000c721270 */
[----:B------:R-:W-:Y:S01]  /*d3b80*/  LOP3.LUT R52, R52, 0xffffbfff, RZ, 0xc0, !PT ;  /* 0xffffbfff34347812 */ /* 0x000fe200078ec0ff */
[----:B------:R-:W-:Y:S01]  /*d3b90*/  VIADD R4, R2, 0x70 ;  /* 0x0000007002047836 */ /* 0x000fe20000000000 */
[----:B------:R-:W-:Y:S01]  /*d3ba0*/  ISETP.LT.AND P0, PT, R3, UR66, !P0 ;  /* 0x0000004203007c0c */ /* 0x000fe2000c701270 */
[----:B------:R-:W3:Y:S01]  /*d3bb0*/  LDCU UR66, c[0x0][0x398] ;  /* 0x00007300ff4277ac */ /* 0x000ee20008000800 */
        /* <DEDUP_REMOVED lines=11> */
[----:B-1----:R-:W-:-:S04]  /*d3c70*/  SHF.R.U32.HI R4, RZ, 0x8, R42 ;  /* 0x00000008ff047819 */ /* 0x002fc8000001162a */
        /* <DEDUP_REMOVED lines=17> */
[----:B------:R-:W-:Y:S01]  /*d3d90*/  LOP3.LUT R8, R18, 0xffff, RZ, 0xc0, !PT ;  /* 0x0000ffff12087812 */ /* 0x000fe200078ec0ff */
[----:B------:R-:W-:Y:S01]  /*d3da0*/  UMOV UR70, UR50 ;  /* 0x0000003200467c82 */ /* 0x000fe20008000000 */
[----:B------:R-:W0:Y:S05]  /*d3db0*/  LDCU UR6, c[0x0][0x39c] ;  /* 0x00007380ff0677ac */ /* 0x000e2a0008000800 */
[----:B------:R-:W-:Y:S01]  /*d3dc0*/  @P1 LOP3.LUT R52, R52, 0x1000, RZ, 0xfc, !PT ;  /* 0x0000100034341812 */ /* 0x000fe200078efcff */
[----:B------:R-:W1:Y:S03]  /*d3dd0*/  LDCU UR50, c[0x0][0x39c] ;  /* 0x00007380ff3277ac */ /* 0x000e660008000800 */
[----:B------:R-:W-:-:S04]  /*d3de0*/  LOP3.LUT R52, R52, 0xfffff7ff, RZ, 0xc0, !PT ;  /* 0xfffff7ff34347812 */ /* 0x000fc800078ec0ff */
[----:B------:R-:W-:Y:S02]  /*d3df0*/  @P0 LOP3.LUT R52, R52, 0x800, RZ, 0xfc, !PT ;  /* 0x0000080034340812 */ /* 0x000fe400078efcff */
[----:B------:R-:W-:-:S04]  /*d3e00*/  ISETP.GE.AND P0, PT, R4, UR74, PT ;  /* 0x0000004a04007c0c */ /* 0x000fc8000bf06270 */
[----:B0-----:R-:W-:Y:S02]  /*d3e10*/  ISETP.LT.AND P1, PT, R50, UR64, !P0 ;  /* 0x0000004032007c0c */ /* 0x001fe4000c721270 */
        /* <DEDUP_REMOVED lines=9> */
[----:B------:R-:W-:Y:S01]  /*d3eb0*/  ISETP.GE.AND P0, PT, R4, UR76, PT ;  /* 0x0000004c04007c0c */ /* 0x000fe2000bf06270 */
[----:B------:R-:W-:Y:S01]  /*d3ec0*/  UMOV UR74, UR70 ;  /* 0x00000046004a7c82 */ /* 0x000fe20008000000 */
[--C-:B------:R-:W-:Y:S01]  /*d3ed0*/  PRMT R4, R8, 0x3340, R6.reuse ;  /* 0x0000334008047816 */ /* 0x100fe20000000006 */
[----:B------:R-:W0:Y:S01]  /*d3ee0*/  LDCU UR70, c[0x0][0x39c] ;  /* 0x00007380ff4677ac */ /* 0x000e220008000800 */
[----:B------:R-:W-:Y:S02]  /*d3ef0*/  SHF.R.U32.HI R8, RZ, 0x8, R7 ;  /* 0x00000008ff087819 */ /* 0x000fe40000011607 */
[----:B------:R-:W-:Y:S01]  /*d3f00*/  PRMT R7, R7, 0x3340, R5 ;  /* 0x0000334007077816 */ /* 0x000fe20000000005 */
[----:B------:R1:W-:Y:S01]  /*d3f10*/  STL [R1+0xea0], R4 ;  /* 0x000ea00401007387 */ /* 0x0003e20000100800 */
[----:B------:R-:W-:Y:S01]  /*d3f20*/  LOP3.LUT R52, R52, 0xfffffeff, RZ, 0xc0, !PT ;  /* 0xfffffeff34347812 */ /* 0x000fe200078ec0ff */
[----:B------:R-:W0:Y:S02]  /*d3f30*/  LDCU UR76, c[0x0][0x39c] ;  /* 0x00007380ff4c77ac */ /* 0x000e240008000800 */
        /* <DEDUP_REMOVED lines=16> */
[----:B------:R-:W-:Y:S01]  /*d4040*/  ISETP.LT.AND P1, PT, R50, UR62, !P0 ;  /* 0x0000003e32007c0c */ /* 0x000fe2000c721270 */
[----:B------:R-:W-:Y:S01]  /*d4050*/  VIADD R4, R2, 0x73 ;  /* 0x0000007302047836 */ /* 0x000fe20000000000 */
[----:B------:R-:W-:Y:S01]  /*d4060*/  ISETP.LT.AND P0, PT, R3, UR68, !P0 ;  /* 0x0000004403007c0c */ /* 0x000fe2000c701270 */
[----:B------:R-:W0:Y:S01]  /*d4070*/  LDCU UR62, c[0x0][0x398] ;  /* 0x00007300ff3e77ac */ /* 0x000e220008000800 */
[----:B------:R-:W-:Y:S02]  /*d4080*/  SHF.R.U32.HI R8, RZ, 0x8, R6 ;  /* 0x00000008ff087819 */ /* 0x000fe40000011606 */
[----:B------:R-:W-:Y:S01]  /*d4090*/  SHF.R.U32.HI R7, RZ, 0x8, R5 ;  /* 0x00000008ff077819 */ /* 0x000fe20000011605 */
[----:B------:R-:W1:Y:S06]  /*d40a0*/  LDCU UR68, c[0x0][0x398] ;  /* 0x00007300ff4477ac */ /* 0x000e6c0008000800 */
[----:B------:R-:W-:-:S04]  /*d40b0*/  @P1 LOP3.LUT R52, R52, 0x100, RZ, 0xfc, !PT ;  /* 0x0000010034341812 */ /* 0x000fc800078efcff */
[----:B------:R-:W-:-:S04]  /*d40c0*/  LOP3.LUT R52, R52, 0xffffff7f, RZ, 0xc0, !PT ;  /* 0xffffff7f34347812 */ /* 0x000fc800078ec0ff */
[----:B------:R-:W-:Y:S02]  /*d40d0*/  @P0 LOP3.LUT R52, R52, 0x80, RZ, 0xfc, !PT ;  /* 0x0000008034340812 */ /* 0x000fe400078efcff */
[----:B------:R-:W-:-:S04]  /*d40e0*/  ISETP.GE.AND P0, PT, R4, UR72, PT ;  /* 0x0000004804007c0c */ /* 0x000fc8000bf06270 */
[----:B------:R-:W-:Y:S02]  /*d40f0*/  ISETP.LT.AND P1, PT, R50, UR64, !P0 ;  /* 0x0000004032007c0c */ /* 0x000fe4000c721270 */
[----:B------:R-:W-:Y:S01]  /*d4100*/  LOP3.LUT R52, R52, 0xffffffbf, RZ, 0xc0, !PT ;  /* 0xffffffbf34347812 */ /* 0x000fe200078ec0ff */
[----:B------:R-:W-:Y:S01]  /*d4110*/  VIADD R4, R2, 0x74 ;  /* 0x0000007402047836 */ /* 0x000fe20000000000 */
[----:B---3--:R-:W-:Y:S01]  /*d4120*/  ISETP.LT.AND P0, PT, R3, UR66, !P0 ;  /* 0x0000004203007c0c */ /* 0x008fe2000c701270 */
[----:B------:R-:W3:Y:S01]  /*d4130*/  LDCU UR64, c[0x0][0x398] ;  /* 0x00007300ff4077ac */ /* 0x000ee20008000800 */
[----:B------:R-:W-:-:S07]  /*d4140*/  PRMT R9, R5, 0x3340, R28 ;  /* 0x0000334005097816 */ /* 0x000fce000000001c */
[----:B------:R-:W-:Y:S01]  /*d4150*/  @P1 LOP3.LUT R52, R52, 0x40, RZ, 0xfc, !PT ;  /* 0x0000004034341812 */ /* 0x000fe200078efcff */
[----:B------:R-:W0:Y:S03]  /*d4160*/  LDCU UR66, c[0x0][0x398] ;  /* 0x00007300ff4277ac */ /* 0x000e260008000800 */
[----:B------:R-:W-:-:S04]  /*d4170*/  LOP3.LUT R52, R52, 0xffffffdf, RZ, 0xc0, !PT ;  /* 0xffffffdf34347812 */ /* 0x000fc800078ec0ff */
[----:B------:R-:W-:Y:S02]  /*d4180*/  @P0 LOP3.LUT R52, R52, 0x20, RZ, 0xfc, !PT ;  /* 0x0000002034340812 */ /* 0x000fe400078efcff */
[----:B------:R-:W-:Y:S02]  /*d4190*/  ISETP.GE.AND P0, PT, R4, UR58, PT ;  /* 0x0000003a04007c0c */ /* 0x000fe4000bf06270 */
[----:B------:R-:W-:Y:S02]  /*d41a0*/  PRMT R4, R6, 0x3340, R29 ;  /* 0x0000334006047816 */ /* 0x000fe4000000001d */
[----:B------:R-:W-:-:S03]  /*d41b0*/  SHF.R.U32.HI R6, RZ, 0x8, R28 ;  /* 0x00000008ff067819 */ /* 0x000fc6000001161c */
[----:B------:R0:W-:Y:S01]  /*d41c0*/  STL [R1+0xe88], R4 ;  /* 0x000e880401007387 */ /* 0x0001e20000100800 */
[----:B------:R-:W-:Y:S02]  /*d41d0*/  LOP3.LUT R5, R8, 0xffff, RZ, 0xc0, !PT ;  /* 0x0000ffff08057812 */ /* 0x000fe400078ec0ff */
[----:B------:R-:W-:Y:S02]  /*d41e0*/  LOP3.LUT R7, R7, 0xffff, RZ, 0xc0, !PT ;  /* 0x0000ffff07077812 */ /* 0x000fe400078ec0ff */
[----:B------:R-:W-:Y:S02]  /*d41f0*/  LOP3.LUT R6, R6, 0xffff, RZ, 0xc0, !PT ;  /* 0x0000ffff06067812 */ /* 0x000fe400078ec0ff */
[----:B0-----:R-:W-:-:S04]  /*d4200*/  SHF.R.U32.HI R4, RZ, 0x8, R29 ;  /* 0x00000008ff047819 */ /* 0x001fc8000001161d */
[----:B------:R-:W-:-:S04]  /*d4210*/  LOP3.LUT R4, R4, 0xffff, RZ, 0xc0, !PT ;  /* 0x0000ffff04047812 */ /* 0x000fc800078ec0ff */
[----:B------:R-:W-:Y:S02]  /*d4220*/  PRMT R8, R5, 0x3340, R4 ;  /* 0x0000334005087816 */ /* 0x000fe40000000004 */
[----:B------:R-:W-:Y:S01]  /*d4230*/  PRMT R5, R7, 0x3340, R6 ;  /* 0x0000334007057816 */ /* 0x000fe20000000006 */
[----:B------:R-:W-:Y:S04]  /*d4240*/  STL [R1+0xe84], R9 ;  /* 0x000e840901007387 */ /* 0x000fe80000100800 */
[----:B------:R-:W-:Y:S04]  /*d4250*/  STL [R1+0xb8c], R8 ;  /* 0x000b8c0801007387 */ /* 0x000fe80000100800 */
[----:B------:R0:W-:Y:S02]  /*d4260*/  STL [R1+0xb88], R5 ;  /* 0x000b880501007387 */ /* 0x0001e40000100800 */
[----:B0-----:R-:W-:-:S02]  /*d4270*/  LOP3.LUT R5, R53, 0xffff, RZ, 0xc0, !PT ;  /* 0x0000ffff35057812 */ /* 0x001fc400078ec0ff */
        /* <DEDUP_REMOVED lines=8> */
[----:B-1----:R-:W-:Y:S01]  /*d4300*/  ISETP.LT.AND P0, PT, R3, UR68, !P0 ;  /* 0x0000004403007c0c */ /* 0x002fe2000c701270 */
[----:B------:R-:W0:Y:S01]  /*d4310*/  LDCU UR62, c[0x0][0x398] ;  /* 0x00007300ff3e77ac */ /* 0x000e220008000800 */
[----:B------:R-:W-:Y:S01]  /*d4320*/  LOP3.LUT R8, R18, 0xffff, RZ, 0xc0, !PT ;  /* 0x0000ffff12087812 */ /* 0x000fe200078ec0ff */
[----:B------:R-:W1:Y:S06]  /*d4330*/  LDCU UR68, c[0x0][0x398] ;  /* 0x00007300ff4477ac */ /* 0x000e6c0008000800 */
[----:B------:R-:W-:-:S04]  /*d4340*/  @P1 LOP3.LUT R52, R52, 0x10, RZ, 0xfc, !PT ;  /* 0x0000001034341812 */ /* 0x000fc800078efcff */
        /* <DEDUP_REMOVED lines=8> */
[----:B------:R-:W-:Y:S01]  /*d43d0*/  SHF.R.U32.HI R9, RZ, 0x8, R8 ;  /* 0x00000008ff097819 */ /* 0x000fe20000011608 */
[----:B------:R-:W0:Y:S06]  /*d43e0*/  LDCU UR66, c[0x0][0x398] ;  /* 0x00007300ff4277ac */ /* 0x000e2c0008000800 */
[----:B------:R-:W-:-:S04]  /*d43f0*/  @P1 LOP3.LUT R52, R52, 0x4, RZ, 0xfc, !PT ;  /* 0x0000000434341812 */ /* 0x000fc800078efcff */
[----:B------:R-:W-:-:S04]  /*d4400*/  LOP3.LUT R52, R52, 0xfffffffd, RZ, 0xc0, !PT ;  /* 0xfffffffd34347812 */ /* 0x000fc800078ec0ff */
[----:B------:R-:W-:Y:S02]  /*d4410*/  @P0 LOP3.LUT R52, R52, 0x2, RZ, 0xfc, !PT ;  /* 0x0000000234340812 */ /* 0x000fe400078efcff */
[----:B------:R-:W-:-:S04]  /*d4420*/  ISETP.GE.AND P0, PT, R4, UR57, PT ;  /* 0x0000003904007c0c */ /* 0x000fc8000bf06270 */
[----:B0-----:R-:W-:Y:S01]  /*d4430*/  ISETP.LT.AND P1, PT, R50, UR62, !P0 ;  /* 0x0000003e32007c0c */ /* 0x001fe2000c721270 */
[----:B------:R-:W0:Y:S01]  /*d4440*/  LDCU UR62, c[0x0][0x398] ;  /* 0x00007300ff3e77ac */ /* 0x000e220008000800 */
[----:B------:R-:W-:Y:S02]  /*d4450*/  LOP3.LUT R52, R52, 0xfffffffe, RZ, 0xc0, !PT ;  /* 0xfffffffe34347812 */ /* 0x000fe400078ec0ff */
[----:B------:R-:W-:Y:S02]  /*d4460*/  PRMT R4, R8, 0x3340, R6 ;  /* 0x0000334008047816 */ /* 0x000fe40000000006 */
        /* <DEDUP_REMOVED lines=14> */
[----:B------:R-:W-:Y:S04]  /*d4550*/  STL [R1+0x564], R8 ;  /* 0x0005640801007387 */ /* 0x000fe80000100800 */
[----:B------:R2:W-:Y:S04]  /*d4560*/  STL [R1+0x560], R5 ;  /* 0x0005600501007387 */ /* 0x0005e80000100800 */
[----:B------:R-:W3:Y:S01]  /*d4570*/  LDL.LU R20, [R1+0x1590] ;  /* 0x0015900001147983 */ /* 0x000ee20000300800 */
[----:B----4-:R-:W-:-:S03]  /*d4580*/  LOP3.LUT R6, R0, 0xffff, RZ, 0xc0, !PT ;  /* 0x0000ffff00067812 */ /* 0x010fc600078ec0ff */
        /* <DEDUP_REMOVED lines=9> */
[----:B------:R-:W-:-:S04]  /*d4620*/  ISETP.GE.AND P0, PT, R4, UR56, PT ;  /* 0x0000003804007c0c */ /* 0x000fc8000bf06270 */
[----:B---3--:R-:W-:Y:S02]  /*d4630*/  ISETP.LT.AND P1, PT, R50, UR64, !P0 ;  /* 0x0000004032007c0c */ /* 0x008fe4000c721270 */
[----:B------:R-:W-:Y:S01]  /*d4640*/  LOP3.LUT R53, R53, 0xbfffffff, RZ, 0xc0, !PT ;  /* 0xbfffffff35357812 */ /* 0x000fe200078ec0ff */
[----:B------:R-:W-:Y:S01]  /*d4650*/  VIADD R4, R2, 0x78 ;  /* 0x0000007802047836 */ /* 0x000fe20000000000 */
[----:B------:R-:W-:Y:S01]  /*d4660*/  ISETP.LT.AND P0, PT, R3, UR66, !P0 ;  /* 0x0000004203007c0c */ /* 0x000fe2000c701270 */
[----:B------:R-:W1:Y:S01]  /*d4670*/  LDCU UR64, c[0x0][0x398] ;  /* 0x00007300ff4077ac */ /* 0x000e620008000800 */
[----:B------:R-:W-:Y:S02]  /*d4680*/  SHF.R.U32.HI R8, RZ, 0x8, R6 ;  /* 0x00000008ff087819 */ /* 0x000fe40000011606 */
[----:B------:R-:W-:Y:S01]  /*d4690*/  SHF.R.U32.HI R7, RZ, 0x8, R5 ;  /* 0x00000008ff077819 */ /* 0x000fe20000011605 */
[----:B------:R-:W3:Y:S04]  /*d46a0*/  LDCU UR66, c[0x0][0x398] ;  /* 0x00007300ff4277ac */ /* 0x000ee80008000800 */
[----:B------:R-:W-:-:S04]  /*d46b0*/  @P1 LOP3.LUT R53, R53, 0x40000000, RZ, 0xfc, !PT ;  /* 0x4000000035351812 */ /* 0x000fc800078efcff */
[----:B------:R-:W-:-:S04]  /*d46c0*/  LOP3.LUT R53, R53, 0xdfffffff, RZ, 0xc0, !PT ;  /* 0xdfffffff35357812 */ /* 0x000fc800078ec0ff */
[----:B------:R-:W-:Y:S02]  /*d46d0*/  @P0 LOP3.LUT R53, R53, 0x20000000, RZ, 0xfc, !PT ;  /* 0x2000000035350812 */ /* 0x000fe400078efcff */
[----:B------:R-:W-:Y:S02]  /*d46e0*/  ISETP.GE.AND P0, PT, R4, UR53, PT ;  /* 0x0000003504007c0c */ /* 0x000fe4000bf06270 */
[----:B------:R-:W-:Y:S02]  /*d46f0*/  PRMT R4, R6, 0x3340, R43 ;  /* 0x0000334006047816 */ /* 0x000fe4000000002b */
[----:B------:R-:W-:-:S03]  /*d4700*/  SHF.R.U32.HI R6, RZ, 0x8, R41 ;  /* 0x00000008ff067819 */ /* 0x000fc60000011629 */
[----:B------:R0:W-:Y:S01]  /*d4710*/  STL [R1+0xc18], R4 ;  /* 0x000c180401007387 */ /* 0x0001e20000100800 */
[----:B------:R-:W-:Y:S02]  /*d4720*/  PRMT R9, R5, 0x3340, R41 ;  /* 0x0000334005097816 */ /* 0x000fe40000000029 */
[----:B------:R-:W-:Y:S02]  /*d4730*/  LOP3.LUT R5, R8, 0xffff, RZ, 0xc0, !PT ;  /* 0x0000ffff08057812 */ /* 0x000fe400078ec0ff */
[----:B------:R-:W-:Y:S02]  /*d4740*/  LOP3.LUT R7, R7, 0xffff, RZ, 0xc0, !PT ;  /* 0x0000ffff07077812 */ /* 0x000fe400078ec0ff */
[----:B0-----:R-:W-:Y:S02]  /*d4750*/  SHF.R.U32.HI R4, RZ, 0x8, R43 ;  /* 0x00000008ff047819 */ /* 0x001fe4000001162b */
        /* <DEDUP_REMOVED lines=9> */
[----:B------:R-:W-:-:S03]  /*d47f0*/  LOP3.LUT R6, R0, 0xffff, RZ, 0xc0, !PT ;  /* 0x0000ffff00067812 */ /* 0x000fc600078ec0ff */
        /* <DEDUP_REMOVED lines=8> */
[----:B------:R-:W-:Y:S01]  /*d4880*/  LOP3.LUT R8, R20, 0xffff, RZ, 0xc0, !PT ;  /* 0x0000ffff14087812 */ /* 0x000fe200078ec0ff */
[----:B------:R-:W0:Y:S06]  /*d4890*/  LDCU UR68, c[0x0][0x398] ;  /* 0x00007300ff4477ac */ /* 0x000e2c0008000800 */
[----:B------:R-:W-:-:S04]  /*d48a0*/  @P1 LOP3.LUT R53, R53, 0x10000000, RZ, 0xfc, !PT ;  /* 0x1000000035351812 */ /* 0x000fc800078efcff */
[----:B------:R-:W-:-:S04]  /*d48b0*/  LOP3.LUT R53, R53, 0xf7ffffff, RZ, 0xc0, !PT ;  /* 0xf7ffffff35357812 */ /* 0x000fc800078ec0ff */
[----:B------:R-:W-:Y:S02]  /*d48c0*/  @P0 LOP3.LUT R53, R53, 0x8000000, RZ, 0xfc, !PT ;  /* 0x0800000035350812 */ /* 0x000fe400078efcff */
[----:B------:R-:W-:-:S04]  /*d48d0*/  ISETP.GE.AND P0, PT, R4, UR52, PT ;  /* 0x0000003404007c0c */ /* 0x000fc8000bf06270 */
[----:B-1----:R-:W-:Y:S02]  /*d48e0*/  ISETP.LT.AND P1, PT, R50, UR64, !P0 ;  /* 0x0000004032007c0c */ /* 0x002fe4000c721270 */
[----:B------:R-:W-:Y:S01]  /*d48f0*/  LOP3.LUT R53, R53, 0xfbffffff, RZ, 0xc0, !PT ;  /* 0xfbffffff35357812 */ /* 0x000fe200078ec0ff */
[----:B------:R-:W-:Y:S01]  /*d4900*/  VIADD R4, R2, 0x7a ;  /* 0x0000007a02047836 */ /* 0x000fe20000000000 */
[----:B---3--:R-:W-:Y:S01]  /*d4910*/  ISETP.LT.AND P0, PT, R3, UR66, !P0 ;  /* 0x0000004203007c0c */ /* 0x008fe2000c701270 */
[----:B------:R-:W1:Y:S01]  /*d4920*/  LDCU UR64, c[0x0][0x398] ;  /* 0x00007300ff4077ac */ /* 0x000e620008000800 */
[----:B------:R-:W-:Y:S02]  /*d4930*/  SHF.R.U32.HI R9, RZ, 0x8, R8 ;  /* 0x00000008ff097819 */ /* 0x000fe40000011608 */
[----:B------:R-:W-:Y:S01]  /*d4940*/  PRMT R19, R8, 0x3340, R6 ;  /* 0x0000334008137816 */ /* 0x000fe20000000006 */
[----:B------:R-:W3:Y:S04]  /*d4950*/  LDCU UR66, c[0x0][0x398] ;  /* 0x00007300ff4277ac */ /* 0x000ee80008000800 */
[----:B------:R-:W-:-:S04]  /*d4960*/  @P1 LOP3.LUT R53, R53, 0x4000000, RZ, 0xfc, !PT ;  /* 0x0400000035351812 */ /* 0x000fc800078efcff */
[----:B------:R-:W-:Y:S02]  /*d4970*/  LOP3.LUT R53, R53, 0xfdffffff, RZ, 0xc0, !PT ;  /* 0xfdffffff35357812 */ /* 0x000fe400078ec0ff */
[----:B------:R-:W-:Y:S02]  /*d4980*/  SHF.R.U32.HI R8, RZ, 0x8, R7 ;  /* 0x00000008ff087819 */ /* 0x000fe40000011607 */
[----:B------:R-:W-:Y:S02]  /*d4990*/  @P0 LOP3.LUT R53, R53, 0x2000000, RZ, 0xfc, !PT ;  /* 0x0200000035350812 */ /* 0x000fe400078efcff */
[----:B------:R-:W-:Y:S01]  /*d49a0*/  ISETP.GE.AND P0, PT, R4, UR8, PT ;  /* 0x0000000804007c0c */ /* 0x000fe2000bf06270 */
[----:B------:R-:W-:Y:S01]  /*d49b0*/  STL [R1+0xe58], R19 ;  /* 0x000e581301007387 */ /* 0x000fe20000100800 */
[--C-:B------:R-:W-:Y:S01]  /*d49c0*/  PRMT R7, R7, 0x3340, R5.reuse ;  /* 0x0000334007077816 */ /* 0x100fe20000000005 */
[----:B------:R-:W-:Y:S01]  /*d49d0*/  UMOV UR72, UR74 ;  /* 0x0000004a00487c82 */ /* 0x000fe20008000000 */
[----:B------:R-:W-:Y:S01]  /*d49e0*/  SHF.R.U32.HI R4, RZ, 0x8, R6 ;  /* 0x00000008ff047819 */ /* 0x000fe20000011606 */
[----:B------:R-:W0:Y:S01]  /*d49f0*/  LDCU UR74, c[0x0][0x39c] ;  /* 0x00007380ff4a77ac */ /* 0x000e220008000800 */
[----:B------:R-:W-:Y:S01]  /*d4a00*/  SHF.R.U32.HI R6, RZ, 0x8, R5 ;  /* 0x00000008ff067819 */ /* 0x000fe20000011605 */
[----:B------:R1:W-:Y:S01]  /*d4a10*/  STL [R1+0xe54], R7 ;  /* 0x000e540701007387 */ /* 0x0003e20000100800 */
[----:B------:R-:W-:Y:S01]  /*d4a20*/  LOP3.LUT R5, R9, 0xffff, RZ, 0xc0, !PT ;  /* 0x0000ffff09057812 */ /* 0x000fe200078ec0ff */
[----:B------:R-:W0:Y:S01]  /*d4a30*/  LDCU UR8, c[0x0][0x39c] ;  /* 0x00007380ff0877ac */ /* 0x000e220008000800 */
[----:B------:R-:W-:-:S02]  /*d4a40*/  LOP3.LUT R4, R4, 0xffff, RZ, 0xc0, !PT ;  /* 0x0000ffff04047812 */ /* 0x000fc400078ec0ff */
[----:B------:R-:W-:Y:S02]  /*d4a50*/  LOP3.LUT R6, R6, 0xffff, RZ, 0xc0, !PT ;  /* 0x0000ffff06067812 */ /* 0x000fe400078ec0ff */
[----:B-1----:R-:W-:Y:S02]  /*d4a60*/  LOP3.LUT R7, R8, 0xffff, RZ, 0xc0, !PT ;  /* 0x0000ffff08077812 */ /* 0x002fe400078ec0ff */
[----:B------:R-:W-:Y:S02]  /*d4a70*/  PRMT R8, R5, 0x3340, R4 ;  /* 0x0000334005087816 */ /* 0x000fe40000000004 */
[----:B------:R-:W-:-:S03]  /*d4a80*/  PRMT R5, R7, 0x3340, R6 ;  /* 0x0000334007057816 */ /* 0x000fc60000000006 */
[----:B------:R-:W-:Y:S04]  /*d4a90*/  STL [R1+0xb50], R8 ;  /* 0x000b500801007387 */ /* 0x000fe80000100800 */
[----:B------:R2:W-:Y:S04]  /*d4aa0*/  STL [R1+0xb4c], R5 ;  /* 0x000b4c0501007387 */ /* 0x0005e80000100800 */
[----:B------:R-:W3:Y:S01]  /*d4ab0*/  LDL.LU R20, [R1+0x15cc] ;  /* 0x0015cc0001147983 */ /* 0x000ee20000300800 */
[----:B----4-:R-:W-:-:S03]  /*d4ac0*/  LOP3.LUT R7, R18, 0xffff, RZ, 0xc0, !PT ;  /* 0x0000ffff12077812 */ /* 0x010fc600078ec0ff */
        /* <DEDUP_REMOVED lines=9> */
[----:B------:R-:W-:Y:S01]  /*d4b60*/  UMOV UR58, UR72 ;  /* 0x00000048003a7c82 */ /* 0x000fe20008000000 */
[----:B------:R-:W-:Y:S01]  /*d4b70*/  SHF.R.U32.HI R9, RZ, 0x8, R7 ;  /* 0x00000008ff097819 */ /* 0x000fe20000011607 */
[----:B------:R-:W0:Y:S06]  /*d4b80*/  LDCU UR62, c[0x0][0x398] ;  /* 0x00007300ff3e77ac */ /* 0x000e2c0008000800 */
[----:B------:R-:W-:Y:S01]  /*d4b90*/  @P1 LOP3.LUT R53, R53, 0x1000000, RZ, 0xfc, !PT ;  /* 0x0100000035351812 */ /* 0x000fe200078efcff */
[----:B------:R-:W1:Y:S03]  /*d4ba0*/  LDCU UR72, c[0x0][0x39c] ;  /* 0x00007380ff4877ac */ /* 0x000e660008000800 */
[----:B------:R-:W-:-:S04]  /*d4bb0*/  LOP3.LUT R53, R53, 0xff7fffff, RZ, 0xc0, !PT ;  /* 0xff7fffff35357812 */ /* 0x000fc800078ec0ff */
[----:B------:R-:W-:Y:S02]  /*d4bc0*/  @P0 LOP3.LUT R53, R53, 0x800000, RZ, 0xfc, !PT ;  /* 0x0080000035350812 */ /* 0x000fe400078efcff */
[----:B------:R-:W-:Y:S02]  /*d4bd0*/  ISETP.GE.AND P0, PT, R4, UR10, PT ;  /* 0x0000000a04007c0c */ /* 0x000fe4000bf06270 */
[----:B------:R-:W-:Y:S01]  /*d4be0*/  LOP3.LUT R53, R53, 0xffbfffff, RZ, 0xc0, !PT ;  /* 0xffbfffff35357812 */ /* 0x000fe200078ec0ff */
[----:B------:R-:W-:Y:S01]  /*d4bf0*/  VIADD R4, R2, 0x7c ;  /* 0x0000007c02047836 */ /* 0x000fe20000000000 */
[----:B------:R-:W-:Y:S02]  /*d4c00*/  ISETP.LT.AND P1, PT, R50, UR64, !P0 ;  /* 0x0000004032007c0c */ /* 0x000fe4000c721270 */
[----:B------:R-:W-:Y:S01]  /*d4c10*/  SHF.R.U32.HI R8, RZ, 0x8, R6 ;  /* 0x00000008ff087819 */ /* 0x000fe20000011606 */
[----:B------:R-:W-:Y:S01]  /*d4c20*/  UMOV UR60, UR58 ;  /* 0x0000003a003c7c82 */ /* 0x000fe20008000000 */
[----:B---3--:R-:W-:Y:S01]  /*d4c30*/  ISETP.LT.AND P0, PT, R3, UR66, !P0 ;  /* 0x0000004203007c0c */ /* 0x008fe2000c701270 */
[----:B------:R-:W3:Y:S01]  /*d4c40*/  LDCU UR64, c[0x0][0x398] ;  /* 0x00007300ff4077ac */ /* 0x000ee20008000800 */
[----:B------:R-:W-:Y:S01]  /*d4c50*/  PRMT R7, R7, 0x3340, R5 ;  /* 0x0000334007077816 */ /* 0x000fe20000000005 */
[----:B------:R-:W0:Y:S06]  /*d4c60*/  LDCU UR10, c[0x0][0x39c] ;  /* 0x00007380ff0a77ac */ /* 0x000e2c0008000800 */
[----:B------:R-:W-:Y:S01]  /*d4c70*/  @P1 LOP3.LUT R53, R53, 0x400000, RZ, 0xfc, !PT ;  /* 0x0040000035351812 */ /* 0x000fe200078efcff */
[----:B------:R-:W-:Y:S01]  /*d4c80*/  UMOV UR57, UR60 ;  /* 0x0000003c00397c82 */ /* 0x000fe20008000000 */
[----:B------:R-:W0:Y:S02]  /*d4c90*/  LDCU UR66, c[0x0][0x398] ;  /* 0x00007300ff4277ac */ /* 0x000e240008000800 */
[----:B------:R-:W-:Y:S01]  /*d4ca0*/  LOP3.LUT R53, R53, 0xffdfffff, RZ, 0xc0, !PT ;  /* 0xffdfffff35357812 */ /* 0x000fe200078ec0ff */
[----:B------:R-:W0:Y:S03]  /*d4cb0*/  LDCU UR58, c[0x0][0x39c] ;  /* 0x00007380ff3a77ac */ /* 0x000e260008000800 */
[----:B------:R-:W-:-:S02]  /*d4cc0*/  @P0 LOP3.LUT R53, R53, 0x200000, RZ, 0xfc, !PT ;  /* 0x0020000035350812 */ /* 0x000fc400078efcff */
[----:B------:R-:W-:Y:S01]  /*d4cd0*/  ISETP.GE.AND P0, PT, R4, UR12, PT ;  /* 0x0000000c04007c0c */ /* 0x000fe2000bf06270 */
[----:B------:R-:W-:Y:S01]  /*d4ce0*/  UMOV UR56, UR57 ;  /* 0x0000003900387c82 */ /* 0x000fe20008000000 */
[----:B------:R-:W-:Y:S01]  /*d4cf0*/  PRMT R4, R6, 0x3340, R31 ;  /* 0x0000334006047816 */ /* 0x000fe2000000001f */
[----:B------:R-:W0:Y:S01]  /*d4d00*/  LDCU UR60, c[0x0][0x39c] ;  /* 0x00007380ff3c77ac */ /* 0x000e220008000800 */
[----:B------:R-:W-:-:S03]  /*d4d10*/  SHF.R.U32.HI R6, RZ, 0x8, R5 ;  /* 0x00000008ff067819 */ /* 0x000fc60000011605 */
[----:B------:R1:W-:Y:S01]  /*d4d20*/  STL [R1+0xc40], R4 ;  /* 0x000c400401007387 */ /* 0x0003e20000100800 */
[----:B------:R-:W-:Y:S01]  /*d4d30*/  LOP3.LUT R5, R8, 0xffff, RZ, 0xc0, !PT ;  /* 0x0000ffff08057812 */ /* 0x000fe200078ec0ff */
[----:B------:R-:W0:Y:S01]  /*d4d40*/  LDCU UR57, c[0x0][0x39c] ;  /* 0x00007380ff3977ac */ /* 0x000e220008000800 */
[----:B------:R-:W-:Y:S01]  /*d4d50*/  LOP3.LUT R6, R6, 0xffff, RZ, 0xc0, !PT ;  /* 0x0000ffff06067812 */ /* 0x000fe200078ec0ff */
[----:B------:R0:W-:Y:S01]  /*d4d60*/  STL [R1+0xc3c], R7 ;  /* 0x000c3c0701007387 */ /* 0x0001e20000100800 */
[----:B------:R-:W-:Y:S01]  /*d4d70*/  LOP3.LUT R53, R53, 0xffefffff, RZ, 0xc0, !PT ;  /* 0xffefffff35357812 */ /* 0x000fe200078ec0ff */
[----:B------:R-:W2:Y:S01]  /*d4d80*/  LDCU UR12, c[0x0][0x39c] ;  /* 0x00007380ff0c77ac */ /* 0x000ea20008000800 */
[----:B-1----:R-:W-:-:S04]  /*d4d90*/  SHF.R.U32.HI R4, RZ, 0x8, R31 ;  /* 0x00000008ff047819 */ /* 0x002fc8000001161f */
[----:B------:R-:W-:Y:S02]  /*d4da0*/  LOP3.LUT R4, R4, 0xffff, RZ, 0xc0, !PT ;  /* 0x0000ffff04047812 */ /* 0x000fe400078ec0ff */
[----:B0-----:R-:W-:Y:S02]  /*d4db0*/  LOP3.LUT R7, R9, 0xffff, RZ, 0xc0, !PT ;  /* 0x0000ffff09077812 */ /* 0x001fe400078ec0ff */
[----:B------:R-:W-:Y:S02]  /*d4dc0*/  PRMT R8, R5, 0x3340, R4 ;  /* 0x0000334005087816 */ /* 0x000fe40000000004 */
[----:B------:R-:W-:-:S03]  /*d4dd0*/  PRMT R5, R7, 0x3340, R6 ;  /* 0x0000334007057816 */ /* 0x000fc60000000006 */
[----:B------:R-:W-:Y:S04]  /*d4de0*/  STL [R1+0xb40], R8 ;  /* 0x000b400801007387 */ /* 0x000fe80000100800 */
[----:B------:R2:W-:Y:S01]  /*d4df0*/  STL [R1+0xb30], R5 ;  /* 0x000b300501007387 */ /* 0x0005e20000100800 */
[----:B----4-:R-:W-:-:S03]  /*d4e00*/  LOP3.LUT R6, R0, 0xffff, RZ, 0xc0, !PT ;  /* 0x0000ffff00067812 */ /* 0x010fc600078ec0ff */
[----:B------:R-:W4:Y:S01]  /*d4e10*/  LDL.LU R0, [R1+0x1584] ;  /* 0x0015840001007983 */ /* 0x000f220000300800 */
[----:B--2---:R-:W-:-:S03]  /*d4e20*/  LOP3.LUT R5, R30, 0xffff, RZ, 0xc0, !PT ;  /* 0x0000ffff1e057812 */ /* 0x004fc600078ec0ff */
[----:B------:R-:W2:Y:S01]  /*d4e30*/  LDL.LU R30, [R1+0x1580] ;  /* 0x00158000011e7983 */ /* 0x000ea20000300800 */
[----:B------:R-:W-:Y:S01]  /*d4e40*/  UMOV UR53, UR56 ;  /* 0x0000003800357c82 */ /* 0x000fe20008000000 */
[----:B------:R-:W-:Y:S01]  /*d4e50*/  VIADD R4, R2, 0x7d ;  /* 0x0000007d02047836 */ /* 0x000fe20000000000 */
[----:B------:R-:W-:Y:S01]  /*d4e60*/  UMOV UR52, UR53 ;  /* 0x0000003500347c82 */ /* 0x000fe20008000000 */
[----:B------:R-:W-:Y:S01]  /*d4e70*/  LOP3.LUT R8, R20, 0xffff, RZ, 0xc0, !PT ;  /* 0x0000ffff14087812 */ /* 0x000fe200078ec0ff */
[----:B------:R-:W-:Y:S01]  /*d4e80*/  UMOV UR68, UR52 ;  /* 0x0000003400447c82 */ /* 0x000fe20008000000 */
[----:B------:R-:W-:Y:S01]  /*d4e90*/  LOP3.LUT R7, R18, 0xffff, RZ, 0xc0, !PT ;  /* 0x0000ffff12077812 */ /* 0x000fe200078ec0ff */
[----:B------:R-:W0:Y:S01]  /*d4ea0*/  LDCU UR52, c[0x0][0x398] ;  /* 0x00007300ff3477ac */ /* 0x000e220008000800 */
[----:B------:R-:W1:Y:S01]  /*d4eb0*/  LDCU UR56, c[0x0][0x39c] ;  /* 0x00007380ff3877ac */ /* 0x000e620008000800 */
[----:B------:R-:W1:Y:S01]  /*d4ec0*/  LDCU UR53, c[0x0][0x39c] ;  /* 0x00007380ff3577ac */ /* 0x000e620008000800 */
[----:B0-----:R-:W-:Y:S01]  /*d4ed0*/  ISETP.LT.AND P1, PT, R50, UR52, !P0 ;  /* 0x0000003432007c0c */ /* 0x001fe2000c721270 */
[----:B------:R-:W0:Y:S01]  /*d4ee0*/  LDCU UR52, c[0x0][0x398] ;  /* 0x00007300ff3477ac */ /* 0x000e220008000800 */
[----:B------:R-:W-:-:S02]  /*d4ef0*/  ISETP.LT.AND P0, PT, R3, UR62, !P0 ;  /* 0x0000003e03007c0c */ /* 0x000fc4000c701270 */
[----:B------:R-:W-:Y:S01]  /*d4f00*/  SHF.R.U32.HI R9, RZ, 0x8, R8 ;  /* 0x00000008ff097819 */ /* 0x000fe20000011608 */
[----:B------:R-:W0:Y:S08]  /*d4f10*/  LDCU UR62, c[0x0][0x398] ;  /* 0x00007300ff3e77ac */ /* 0x000e300008000800 */
        /* <DEDUP_REMOVED lines=8> */
[----:B------:R-:W-:Y:S01]  /*d4fa0*/  ISETP.LT.AND P0, PT, R3, UR66, !P0 ;  /* 0x0000004203007c0c */ /* 0x000fe2000c701270 */
[----:B------:R-:W0:Y:S01]  /*d4fb0*/  LDCU UR66, c[0x0][0x398] ;  /* 0x00007300ff4277ac */ /* 0x000e220008000800 */
[----:B------:R-:W0:Y:S09]  /*d4fc0*/  LDCU UR14, c[0x0][0x39c] ;  /* 0x00007380ff0e77ac */ /* 0x000e320008000800 */
        /* <DEDUP_REMOVED lines=42> */
[----:B------:R-:W-:Y:S01]  /*d5270*/  PRMT R9, R5, 0x3340, R44 ;  /* 0x0000334005097816 */ /* 0x000fe2000000002c */
[----:B------:R-:W0:Y:S01]  /*d5280*/  LDCU UR66, c[0x0][0x398] ;  /* 0x00007300ff4277ac */ /* 0x000e220008000800 */
        /* <DEDUP_REMOVED lines=19> */
[----:B------:R-:W-:-:S03]  /*d53c0*/  LOP3.LUT R7, R18, 0xffff, RZ, 0xc0, !PT ;  /* 0x0000ffff12077812 */ /* 0x000fc600078ec0ff */
        /* <DEDUP_REMOVED lines=54> */
[----:B------:R-:W-:-:S07]  /*d5730*/  SHF.R.U32.HI R9, RZ, 0x8, R7 ;  /* 0x00000008ff097819 */ /* 0x000fce0000011607 */
[----:B------:R-:W-:Y:S01]  /*d5740*/  @P1 LOP3.LUT R53, R53, 0x100, RZ, 0xfc, !PT ;  /* 0x0000010035351812 */ /* 0x000fe200078efcff */
[----:B------:R-:W1:Y:S03]  /*d5750*/  LDCU UR62, c[0x0][0x398] ;  /* 0x00007300ff3e77ac */ /* 0x000e660008000800 */
        /* <DEDUP_REMOVED lines=10> */
[----:B------:R-:W-:Y:S01]  /*d5800*/  SHF.R.U32.HI R8, RZ, 0x8, R6 ;  /* 0x00000008ff087819 */ /* 0x000fe20000011606 */
        /* <DEDUP_REMOVED lines=21> */
[----:B------:R-:W3:Y:S01]  /*d5960*/  LDL.LU R20, [R1+0x15e8] ;  /* 0x0015e80001147983 */ /* 0x000ee20000300800 */
[----:B------:R-:W-:-:S03]  /*d5970*/  LOP3.LUT R8, R18, 0xffff, RZ, 0xc0, !PT ;  /* 0x0000ffff12087812 */ /* 0x000fc600078ec0ff */
        /* <DEDUP_REMOVED lines=10> */
[----:B------:R-:W-:Y:S01]  /*d5a20*/  SHF.R.U32.HI R9, RZ, 0x8, R8 ;  /* 0x00000008ff097819 */ /* 0x000fe20000011608 */
        /* <DEDUP_REMOVED lines=54> */
[----:B------:R-:W-:Y:S01]  /*d5d90*/  LOP3.LUT R8, R20, 0xffff, RZ, 0xc0, !PT ;  /* 0x0000ffff14087812 */ /* 0x000fe200078ec0ff */
[----:B------:R-:W3:Y:S01]  /*d5da0*/  LDCU UR66, c[0x0][0x398] ;  /* 0x00007300ff4277ac */ /* 0x000ee20008000800 */
        /* <DEDUP_REMOVED lines=8> */
[----:B------:R-:W-:Y:S02]  /*d5e30*/  SHF.R.U32.HI R7, RZ, 0x8, R8 ;  /* 0x00000008ff077819 */ /* 0x000fe40000011608 */
[--C-:B------:R-:W-:Y:S01]  /*d5e40*/  PRMT R8, R8, 0x3340, R6.reuse ;  /* 0x0000334008087816 */ /* 0x100fe20000000006 */
[----:B------:R1:W-:Y:S01]  /*d5e50*/  STL [R1+0xbc4], R4 ;  /* 0x000bc40401007387 */ /* 0x0003e20000100800 */
[----:B------:R-:W-:-:S02]  /*d5e60*/  SHF.R.U32.HI R6, RZ, 0x8, R6 ;  /* 0x00000008ff067819 */ /* 0x000fc40000011606 */
[----:B------:R-:W-:Y:S02]  /*d5e70*/  LOP3.LUT R7, R7, 0xffff, RZ, 0xc0, !PT ;  /* 0x0000ffff07077812 */ /* 0x000fe400078ec0ff */
[----:B------:R-:W-:Y:S02]  /*d5e80*/  LOP3.LUT R6, R6, 0xffff, RZ, 0xc0, !PT ;  /* 0x0000ffff06067812 */ /* 0x000fe400078ec0ff */
[----:B-1----:R-:W-:Y:S02]  /*d5e90*/  SHF.R.U32.HI R4, RZ, 0x8, R5 ;  /* 0x00000008ff047819 */ /* 0x002fe40000011605 */
[----:B------:R-:W-:Y:S02]  /*d5ea0*/  LOP3.LUT R5, R9, 0xffff, RZ, 0xc0, !PT ;  /* 0x0000ffff09057812 */ /* 0x000fe400078ec0ff */
[----:B------:R-:W-:Y:S01]  /*d5eb0*/  LOP3.LUT R4, R4, 0xffff, RZ, 0xc0, !PT ;  /* 0x0000ffff04047812 */ /* 0x000fe200078ec0ff */
[----:B------:R1:W-:Y:S03]  /*d5ec0*/  STL [R1+0xbf4], R8 ;  /* 0x000bf40801007387 */ /* 0x0003e60000100800 */
[----:B-1----:R-:W-:-:S02]  /*d5ed0*/  PRMT R8, R5, 0x3340, R4 ;  /* 0x0000334005087816 */ /* 0x002fc40000000004 */
[----:B------:R-:W-:-:S03]  /*d5ee0*/  PRMT R5, R7, 0x3340, R6 ;  /* 0x0000334007057816 */ /* 0x000fc60000000006 */
[----:B------:R1:W-:Y:S04]  /*d5ef0*/  STL [R1+0xd0], R8 ;  /* 0x0000d00801007387 */ /* 0x0003e80000100800 */
[----:B------:R0:W-:Y:S04]  /*d5f00*/  STL [R1+0x530], R5 ;  /* 0x0005300501007387 */ /* 0x0001e80000100800 */
[----:B------:R-:W3:Y:S01]  /*d5f10*/  LDL.LU R20, [R1+0x1604] ;  /* 0x0016040001147983 */ /* 0x000ee20000300800 */
        /* <DEDUP_REMOVED lines=43> */
[----:B------:R0:W-:Y:S04]  /*d61d0*/  STL [R1+0x51c], R8 ;  /* 0x00051c0801007387 */ /* 0x0001e80000100800 */
[----:B------:R2:W-:Y:S01]  /*d61e0*/  STL [R1+0x518], R5 ;  /* 0x0005180501007387 */ /* 0x0005e20000100800 */
[----:B0-----:R-:W-:-:S03]  /*d61f0*/  LOP3.LUT R8, R20, 0xffff, RZ, 0xc0, !PT ;  /* 0x0000ffff14087812 */ /* 0x001fc600078ec0ff */
        /* <DEDUP_REMOVED lines=114> */
[----:B------:R-:W3:Y:S10]  /*d6920*/  LDCU UR66, c[0x0][0x398] ;  /* 0x00007300ff4277ac */ /* 0x000ef40008000800 */
[----:B------:R-:W-:-:S04]  /*d6930*/  @P1 LOP3.LUT R54, R54, 0x10, RZ, 0xfc, !PT ;  /* 0x0000001036361812 */ /* 0x000fc800078efcff */
[----:B------:R-:W-:-:S04]  /*d6940*/  LOP3.LUT R54, R54, 0xfffffffb, RZ, 0xc0, !PT ;  /* 0xfffffffb36367812 */ /* 0x000fc800078ec0ff */
[----:B------:R-:W-:Y:S02]  /*d6950*/  @P0 LOP3.LUT R54, R54, 0x4, RZ, 0xfc, !PT ;  /* 0x0000000436360812 */ /* 0x000fe400078efcff */
[----:B------:R-:W-:-:S04]  /*d6960*/  ISETP.GE.AND P0, PT, R4, UR6, PT ;  /* 0x0000000604007c0c */ /* 0x000fc8000bf06270 */
[----:B0-----:R-:W-:Y:S01]  /*d6970*/  ISETP.LT.AND P1, PT, R50, UR52, !P0 ;  /* 0x0000003432007c0c */ /* 0x001fe2000c721270 */
[----:B------:R-:W-:Y:S01]  /*d6980*/  UMOV UR64, UR68 ;  /* 0x0000004400407c82 */ /* 0x000fe20008000000 */
[----:B------:R-:W-:Y:S01]  /*d6990*/  LOP3.LUT R54, R54, 0xfffffffd, RZ, 0xc0, !PT ;  /* 0xfffffffd36367812 */ /* 0x000fe200078ec0ff */
[----:B------:R-:W0:Y:S01]  /*d69a0*/  LDCU UR68, c[0x0][0x398] ;  /* 0x00007300ff4477ac */ /* 0x000e220008000800 */
[----:B------:R-:W-:Y:S02]  /*d69b0*/  PRMT R4, R8, 0x3340, R6 ;  /* 0x0000334008047816 */ /* 0x000fe40000000006 */
[----:B------:R-:W-:Y:S01]  /*d69c0*/  SHF.R.U32.HI R8, RZ, 0x8, R7 ;  /* 0x00000008ff087819 */ /* 0x000fe20000011607 */
[----:B------:R-:W0:Y:S06]  /*d69d0*/  LDCU UR52, c[0x0][0x39c] ;  /* 0x00007380ff3477ac */ /* 0x000e2c0008000800 */
[----:B------:R-:W-:-:S02]  /*d69e0*/  @P1 LOP3.LUT R54, R54, 0x2, RZ, 0xfc, !PT ;  /* 0x0000000236361812 */ /* 0x000fc400078efcff */
        /* <DEDUP_REMOVED lines=12> */
[----:B------:R0:W-:Y:S04]  /*d6ab0*/  STL [R1+0xa0], R8 ;  /* 0x0000a00801007387 */ /* 0x0001e80000100800 */
[----:B------:R1:W-:Y:S01]  /*d6ac0*/  STL [R1+0xb8], R5 ;  /* 0x0000b80501007387 */ /* 0x0003e20000100800 */
[----:B0-----:R-:W-:Y:S02]  /*d6ad0*/  LOP3.LUT R8, R18, 0xffff, RZ, 0xc0, !PT ;  /* 0x0000ffff12087812 */ /* 0x001fe400078ec0ff */
[----:B-1----:R-:W-:Y:S02]  /*d6ae0*/  LOP3.LUT R5, R56, 0xffff, RZ, 0xc0, !PT ;  /* 0x0000ffff38057812 */ /* 0x002fe400078ec0ff */
[----:B------:R-:W3:Y:S01]  /*d6af0*/  LDL.LU R56, [R1+0x43cc] ;  /* 0x0043cc0001387983 */ /* 0x000ee20000300800 */
[----:B----4-:R-:W-:-:S03]  /*d6b00*/  LOP3.LUT R7, R0, 0xffff, RZ, 0xc0, !PT ;  /* 0x0000ffff00077812 */ /* 0x010fc600078ec0ff */
[----:B------:R-:W4:Y:S04]  /*d6b10*/  LDL.LU R20, [R1+0x1644] ;  /* 0x0016440001147983 */ /* 0x000f280000300800 */
        /* <DEDUP_REMOVED lines=14> */
[----:B------:R-:W-:Y:S01]  /*d6c00*/  UMOV UR6, UR64 ;  /* 0x0000004000067c82 */ /* 0x000fe20008000000 */
[----:B------:R-:W-:Y:S01]  /*d6c10*/  SHF.R.U32.HI R9, RZ, 0x8, R8 ;  /* 0x00000008ff097819 */ /* 0x000fe20000011608 */
[----:B------:R-:W1:Y:S01]  /*d6c20*/  LDCU UR64, c[0x0][0x398] ;  /* 0x00007300ff4077ac */ /* 0x000e620008000800 */
[----:B------:R-:W3:Y:S05]  /*d6c30*/  LDCU UR66, c[0x0][0x398] ;  /* 0x00007300ff4277ac */ /* 0x000eea0008000800 */
[----:B------:R-:W-:Y:S01]  /*d6c40*/  @P1 LOP3.LUT R55, R55, 0x20000000, RZ, 0xfc, !PT ;  /* 0x2000000037371812 */ /* 0x000fe200078efcff */
[----:B------:R-:W0:Y:S03]  /*d6c50*/  LDCU UR68, c[0x0][0x398] ;  /* 0x00007300ff4477ac */ /* 0x000e260008000800 */
[----:B------:R-:W-:-:S04]  /*d6c60*/  LOP3.LUT R55, R55, 0xf7ffffff, RZ, 0xc0, !PT ;  /* 0xf7ffffff37377812 */ /* 0x000fc800078ec0ff */
[----:B------:R-:W-:Y:S02]  /*d6c70*/  @P0 LOP3.LUT R55, R55, 0x8000000, RZ, 0xfc, !PT ;  /* 0x0800000037370812 */ /* 0x000fe400078efcff */
[----:B------:R-:W-:Y:S02]  /*d6c80*/  ISETP.GE.AND P0, PT, R4, UR76, PT ;  /* 0x0000004c04007c0c */ /* 0x000fe4000bf06270 */
[--C-:B------:R-:W-:Y:S02]  /*d6c90*/  PRMT R4, R8, 0x3340, R6.reuse ;  /* 0x0000334008047816 */ /* 0x100fe40000000006 */
[----:B------:R-:W-:Y:S02]  /*d6ca0*/  SHF.R.U32.HI R8, RZ, 0x8, R7 ;  /* 0x00000008ff087819 */ /* 0x000fe40000011607 */
[----:B------:R-:W-:Y:S01]  /*d6cb0*/  PRMT R7, R7, 0x3340, R5 ;  /* 0x0000334007077816 */ /* 0x000fe20000000005 */
[----:B------:R0:W-:Y:S04]  /*d6cc0*/  STL [R1+0xbb0], R4 ;  /* 0x000bb00401007387 */ /* 0x0001e80000100800 */
[----:B------:R1:W-:Y:S01]  /*d6cd0*/  STL [R1+0xbac], R7 ;  /* 0x000bac0701007387 */ /* 0x0003e20000100800 */
[----:B0-----:R-:W-:-:S02]  /*d6ce0*/  SHF.R.U32.HI R4, RZ, 0x8, R6 ;  /* 0x00000008ff047819 */ /* 0x001fc40000011606 */
[----:B------:R-:W-:Y:S02]  /*d6cf0*/  SHF.R.U32.HI R6, RZ, 0x8, R5 ;  /* 0x00000008ff067819 */ /* 0x000fe40000011605 */
[----:B------:R-:W-:Y:S02]  /*d6d00*/  LOP3.LUT R5, R9, 0xffff, RZ, 0xc0, !PT ;  /* 0x0000ffff09057812 */ /* 0x000fe400078ec0ff */
[----:B------:R-:W-:Y:S02]  /*d6d10*/  LOP3.LUT R4, R4, 0xffff, RZ, 0xc0, !PT ;  /* 0x0000ffff04047812 */ /* 0x000fe400078ec0ff */
[----:B-1----:R-:W-:Y:S02]  /*d6d20*/  LOP3.LUT R7, R8, 0xffff, RZ, 0xc0, !PT ;  /* 0x0000ffff08077812 */ /* 0x002fe400078ec0ff */
[----:B------:R-:W-:Y:S02]  /*d6d30*/  LOP3.LUT R6, R6, 0xffff, RZ, 0xc0, !PT ;  /* 0x0000ffff06067812 */ /* 0x000fe400078ec0ff */
[----:B------:R-:W-:-:S02]  /*d6d40*/  PRMT R8, R5, 0x3340, R4 ;  /* 0x0000334005087816 */ /* 0x000fc40000000004 */
[----:B------:R-:W-:-:S03]  /*d6d50*/  PRMT R5, R7, 0x3340, R6 ;  /* 0x0000334007057816 */ /* 0x000fc60000000006 */
[----:B------:R4:W-:Y:S04]  /*d6d60*/  STL [R1+0x4ec], R8 ;  /* 0x0004ec0801007387 */ /* 0x0009e80000100800 */
[----:B------:R2:W-:Y:S01]  /*d6d70*/  STL [R1+0x4e8], R5 ;  /* 0x0004e80501007387 */ /* 0x0005e20000100800 */
[----:B----4-:R-:W-:-:S03]  /*d6d80*/  LOP3.LUT R8, R20, 0xffff, RZ, 0xc0, !PT ;  /* 0x0000ffff14087812 */ /* 0x010fc600078ec0ff */
[----:B------:R-:W4:Y:S01]  /*d6d90*/  LDL.LU R20, [R1+0x1650] ;  /* 0x0016500001147983 */ /* 0x000f220000300800 */
[----:B------:R-:W-:-:S03]  /*d6da0*/  LOP3.LUT R7, R18, 0xffff, RZ, 0xc0, !PT ;  /* 0x0000ffff12077812 */ /* 0x000fc600078ec0ff */
        /* <DEDUP_REMOVED lines=22> */
[----:B------:R-:W-:Y:S01]  /*d6f10*/  UMOV UR70, UR6 ;  /* 0x0000000600467c82 */ /* 0x000fe20008000000 */
[----:B------:R-:W0:Y:S08]  /*d6f20*/  LDCU UR6, c[0x0][0x39c] ;  /* 0x00007380ff0677ac */ /* 0x000e300008000800 */
[----:B------:R-:W-:Y:S01]  /*d6f30*/  @P1 LOP3.LUT R55, R55, 0x200000, RZ, 0xfc, !PT ;  /* 0x0020000037371812 */ /* 0x000fe200078efcff */
[----:B------:R-:W0:Y:S03]  /*d6f40*/  LDCU UR74, c[0x0][0x39c] ;  /* 0x00007380ff4a77ac */ /* 0x000e260008000800 */
[----:B------:R-:W-:-:S04]  /*d6f50*/  LOP3.LUT R55, R55, 0xfff7ffff, RZ, 0xc0, !PT ;  /* 0xfff7ffff37377812 */ /* 0x000fc800078ec0ff */
[----:B------:R-:W-:Y:S02]  /*d6f60*/  @P0 LOP3.LUT R55, R55, 0x80000, RZ, 0xfc, !PT ;  /* 0x0008000037370812 */ /* 0x000fe400078efcff */
[----:B------:R-:W-:Y:S02]  /*d6f70*/  ISETP.GE.AND P0, PT, R4, UR72, PT ;  /* 0x0000004804007c0c */ /* 0x000fe4000bf06270 */
[----:B------:R-:W-:Y:S02]  /*d6f80*/  PRMT R4, R7, 0x3340, R5 ;  /* 0x0000334007047816 */ /* 0x000fe40000000005 */
[----:B------:R-:W-:Y:S02]  /*d6f90*/  SHF.R.U32.HI R7, RZ, 0x8, R8 ;  /* 0x00000008ff077819 */ /* 0x000fe40000011608 */
[--C-:B------:R-:W-:Y:S01]  /*d6fa0*/  PRMT R8, R8, 0x3340, R6.reuse ;  /* 0x0000334008087816 */ /* 0x100fe20000000006 */
[----:B------:R0:W-:Y:S01]  /*d6fb0*/  STL [R1+0xb9c], R4 ;  /* 0x000b9c0401007387 */ /* 0x0001e20000100800 */
[----:B------:R-:W-:-:S02]  /*d6fc0*/  SHF.R.U32.HI R6, RZ, 0x8, R6 ;  /* 0x00000008ff067819 */ /* 0x000fc40000011606 */
[----:B------:R-:W-:Y:S02]  /*d6fd0*/  LOP3.LUT R7, R7, 0xffff, RZ, 0xc0, !PT ;  /* 0x0000ffff07077812 */ /* 0x000fe400078ec0ff */
[----:B------:R-:W-:Y:S02]  /*d6fe0*/  LOP3.LUT R6, R6, 0xffff, RZ, 0xc0, !PT ;  /* 0x0000ffff06067812 */ /* 0x000fe400078ec0ff */
[----:B0-----:R-:W-:Y:S02]  /*d6ff0*/  SHF.R.U32.HI R4, RZ, 0x8, R5 ;  /* 0x00000008ff047819 */ /* 0x001fe40000011605 */
[----:B------:R-:W-:Y:S02]  /*d7000*/  LOP3.LUT R5, R9, 0xffff, RZ, 0xc0, !PT ;  /* 0x0000ffff09057812 */ /* 0x000fe400078ec0ff */
[----:B------:R-:W-:Y:S01]  /*d7010*/  LOP3.LUT R4, R4, 0xffff, RZ, 0xc0, !PT ;  /* 0x0000ffff04047812 */ /* 0x000fe200078ec0ff */
[----:B------:R0:W-:Y:S03]  /*d7020*/  STL [R1+0xb84], R8 ;  /* 0x000b840801007387 */ /* 0x0001e60000100800 */
[----:B0-----:R-:W-:-:S02]  /*d7030*/  PRMT R8, R5, 0x3340, R4 ;  /* 0x0000334005087816 */ /* 0x001fc40000000004 */
[----:B------:R-:W-:-:S03]  /*d7040*/  PRMT R5, R7, 0x3340, R6 ;  /* 0x0000334007057816 */ /* 0x000fc60000000006 */
        /* <DEDUP_REMOVED lines=26> */
[----:B------:R-:W-:Y:S01]  /*d71f0*/  UMOV UR76, UR70 ;  /* 0x00000046004c7c82 */ /* 0x000fe20008000000 */
[----:B------:R-:W0:Y:S06]  /*d7200*/  LDCU UR70, c[0x0][0x39c] ;  /* 0x00007380ff4677ac */ /* 0x000e2c0008000800 */
[----:B------:R-:W-:Y:S01]  /*d7210*/  @P1 LOP3.LUT R55, R55, 0x4000, RZ, 0xfc, !PT ;  /* 0x0000400037371812 */ /* 0x000fe200078efcff */
[----:B------:R-:W0:Y:S03]  /*d7220*/  LDCU UR68, c[0x0][0x39c] ;  /* 0x00007380ff4477ac */ /* 0x000e260008000800 */
        /* <DEDUP_REMOVED lines=20> */
[----:B------:R-:W3:Y:S04]  /*d7370*/  LDL.LU R56, [R1+0x43c8] ;  /* 0x0043c80001387983 */ /* 0x000ee80000300800 */
[----:B------:R-:W3:Y:S01]  /*d7380*/  LDL.LU R20, [R1+0x1658] ;  /* 0x0016580001147983 */ /* 0x000ee20000300800 */
        /* <DEDUP_REMOVED lines=11> */
[----:B------:R-:W1:Y:S07]  /*d7440*/  LDCU UR64, c[0x0][0x398] ;  /* 0x00007300ff4077ac */ /* 0x000e6e0008000800 */
        /* <DEDUP_REMOVED lines=11> */
[----:B------:R-:W-:-:S02]  /*d7500*/  PRMT R37, R49, 0x5410, R47 ;  /* 0x0000541031257816 */ /* 0x000fc4000000002f */
[----:B------:R-:W-:Y:S02]  /*d7510*/  PRMT R38, R48, 0x5410, R59 ;  /* 0x0000541030267816 */ /* 0x000fe4000000003b */
[----:B------:R-:W-:Y:S01]  /*d7520*/  PRMT R36, R35, 0x5410, R32 ;  /* 0x0000541023247816 */ /* 0x000fe20000000020 */
[----:B------:R-:W-:Y:S01]  /*d7530*/  UMOV UR72, UR76 ;  /* 0x0000004c00487c82 */ /* 0x000fe20008000000 */
[----:B------:R-:W2:Y:S01]  /*d7540*/  LDCU UR66, c[0x0][0x39c] ;  /* 0x00007380ff4277ac */ /* 0x000ea20008000800 */
[----:B------:R-:W-:-:S04]  /*d7550*/  @P1 LOP3.LUT R55, R55, 0x80, RZ, 0xfc, !PT ;  /* 0x0000008037371812 */ /* 0x000fc800078efcff */
[----:B------:R-:W-:-:S04]  /*d7560*/  LOP3.LUT R55, R55, 0xffffffdf, RZ, 0xc0, !PT ;  /* 0xffffffdf37377812 */ /* 0x000fc800078ec0ff */
[----:B------:R-:W-:Y:S02]  /*d7570*/  @P0 LOP3.LUT R55, R55, 0x20, RZ, 0xfc, !PT ;  /* 0x0000002037370812 */ /* 0x000fe400078efcff */
[----:B------:R-:W-:Y:S01]  /*d7580*/  ISETP.GE.AND P0, PT, R4, UR56, PT ;  /* 0x0000003804007c0c */ /* 0x000fe2000bf06270 */
[----:B------:R-:W2:Y:S03]  /*d7590*/  LDCU UR56, c[0x0][0x398] ;  /* 0x00007300ff3877ac */ /* 0x000ea60008000800 */
[----:B0-----:R-:W-:Y:S01]  /*d75a0*/  ISETP.LT.AND P1, PT, R50, UR62, !P0 ;  /* 0x0000003e32007c0c */ /* 0x001fe2000c721270 */
[----:B------:R-:W0:Y:S01]  /*d75b0*/  LDCU UR62, c[0x0][0x39c] ;  /* 0x00007380ff3e77ac */ /* 0x000e220008000800 */
[----:B-1----:R-:W-:Y:S02]  /*d75c0*/  ISETP.LT.AND P0, PT, R3, UR64, !P0 ;  /* 0x0000004003007c0c */ /* 0x002fe4000c701270 */
[----:B------:R-:W-:Y:S01]  /*d75d0*/  LOP3.LUT R55, R55, 0xfffffff7, RZ, 0xc0, !PT ;  /* 0xfffffff737377812 */ /* 0x000fe200078ec0ff */
[----:B------:R-:W1:Y:S01]  /*d75e0*/  LDCU UR64, c[0x0][0x39c] ;  /* 0x00007380ff4077ac */ /* 0x000e620008000800 */
[----:B------:R-:W-:-:S07]  /*d75f0*/  PRMT R4, R7, 0x3340, R5 ;  /* 0x0000334007047816 */ /* 0x000fce0000000005 */
[----:B------:R-:W-:Y:S01]  /*d7600*/  @P1 LOP3.LUT R55, R55, 0x8, RZ, 0xfc, !PT ;  /* 0x0000000837371812 */ /* 0x000fe200078efcff */
[----:B------:R0:W-:Y:S01]  /*d7610*/  STL [R1+0xb60], R4 ;  /* 0x000b600401007387 */ /* 0x0001e20000100800 */
[----:B------:R-:W-:Y:S02]  /*d7620*/  SHF.R.U32.HI R7, RZ, 0x8, R8 ;  /* 0x00000008ff077819 */ /* 0x000fe40000011608 */
[----:B------:R-:W-:Y:S02]  /*d7630*/  LOP3.LUT R55, R55, 0xfffffffd, RZ, 0xc0, !PT ;  /* 0xfffffffd37377812 */ /* 0x000fe400078ec0ff */
[--C-:B------:R-:W-:Y:S02]  /*d7640*/  PRMT R8, R8, 0x3340, R6.reuse ;  /* 0x0000334008087816 */ /* 0x100fe40000000006 */
[----:B------:R-:W-:Y:S02]  /*d7650*/  @P0 LOP3.LUT R55, R55, 0x2, RZ, 0xfc, !PT ;  /* 0x0000000237370812 */ /* 0x000fe400078efcff */
[----:B------:R-:W-:-:S02]  /*d7660*/  SHF.R.U32.HI R6, RZ, 0x8, R6 ;  /* 0x00000008ff067819 */ /* 0x000fc40000011606 */
[----:B0-----:R-:W-:Y:S02]  /*d7670*/  SHF.R.U32.HI R4, RZ, 0x8, R5 ;  /* 0x00000008ff047819 */ /* 0x001fe40000011605 */
[----:B------:R-:W-:Y:S02]  /*d7680*/  LOP3.LUT R5, R9, 0xffff, RZ, 0xc0, !PT ;  /* 0x0000ffff09057812 */ /* 0x000fe400078ec0ff */
[----:B------:R-:W-:Y:S01]  /*d7690*/  LOP3.LUT R4, R4, 0xffff, RZ, 0xc0, !PT ;  /* 0x0000ffff04047812 */ /* 0x000fe200078ec0ff */
[----:B------:R-:W-:Y:S01]  /*d76a0*/  STL [R1+0x43a4], R55 ;  /* 0x0043a43701007387 */ /* 0x000fe20000100800 */
[----:B------:R-:W-:Y:S02]  /*d76b0*/  LOP3.LUT R7, R7, 0xffff, RZ, 0xc0, !PT ;  /* 0x0000ffff07077812 */ /* 0x000fe400078ec0ff */
[----:B------:R-:W-:Y:S01]  /*d76c0*/  LOP3.LUT R6, R6, 0xffff, RZ, 0xc0, !PT ;  /* 0x0000ffff06067812 */ /* 0x000fe200078ec0ff */
[----:B------:R0:W-:Y:S02]  /*d76d0*/  STL [R1+0xb80], R8 ;  /* 0x000b800801007387 */ /* 0x0001e40000100800 */
[----:B0-----:R-:W-:-:S02]  /*d76e0*/  PRMT R8, R5, 0x3340, R4 ;  /* 0x0000334005087816 */ /* 0x001fc40000000004 */
[----:B------:R-:W-:-:S03]  /*d76f0*/  PRMT R5, R7, 0x3340, R6 ;  /* 0x0000334007057816 */ /* 0x000fc60000000006 */
[----:B------:R0:W-:Y:S04]  /*d7700*/  STL [R1+0xb0], R8 ;  /* 0x0000b00801007387 */ /* 0x0001e80000100800 */
[----:B------:R2:W-:Y:S01]  /*d7710*/  STL [R1+0x448], R5 ;  /* 0x0004480501007387 */ /* 0x0005e20000100800 */
[----:B0-----:R-:W-:-:S03]  /*d7720*/  LOP3.LUT R8, R20, 0xffff, RZ, 0xc0, !PT ;  /* 0x0000ffff14087812 */ /* 0x001fc600078ec0ff */
[----:B------:R-:W3:Y:S01]  /*d7730*/  LDL.LU R20, [R1+0x1660] ;  /* 0x0016600001147983 */ /* 0x000ee20000300800 */
[----:B----4-:R-:W-:-:S03]  /*d7740*/  LOP3.LUT R7, R18, 0xffff, RZ, 0xc0, !PT ;  /* 0x0000ffff12077812 */ /* 0x010fc600078ec0ff */
[----:B------:R-:W4:Y:S01]  /*d7750*/  LDL.LU R18, [R1+0x165c] ;  /* 0x00165c0001127983 */ /* 0x000f220000300800 */
[----:B------:R-:W-:-:S03]  /*d7760*/  LOP3.LUT R6, R0, 0xffff, RZ, 0xc0, !PT ;  /* 0x0000ffff00067812 */ /* 0x000fc600078ec0ff */
[----:B------:R-:W4:Y:S01]  /*d7770*/  LDL.LU R0, [R1+0x15c8] ;  /* 0x0015c80001007983 */ /* 0x000f220000300800 */
[----:B--2---:R-:W-:-:S03]  /*d7780*/  LOP3.LUT R5, R30, 0xffff, RZ, 0xc0, !PT ;  /* 0x0000ffff1e057812 */ /* 0x004fc600078ec0ff */
[----:B------:R-:W2:Y:S01]  /*d7790*/  LDL.LU R30, [R1+0x15bc] ;  /* 0x0015bc00011e7983 */ /* 0x000ea20000300800 */
[----:B------:R-:W-:-:S05]  /*d77a0*/  VIADD R4, R2, 0x99 ;  /* 0x0000009902047836 */ /* 0x000fca0000000000 */
[----:B------:R-:W-:Y:S02]  /*d77b0*/  ISETP.GE.AND P0, PT, R4, UR53, PT ;  /* 0x0000003504007c0c */ /* 0x000fe4000bf06270 */
[----:B------:R-:W-:Y:S01]  /*d77c0*/  LOP3.LUT R56, R56, 0x7fffffff, RZ, 0xc0, !PT ;  /* 0x7fffffff38387812 */ /* 0x000fe200078ec0ff */
[----:B------:R-:W-:Y:S01]  /*d77d0*/  VIADD R4, R2, 0x9a ;  /* 0x0000009a02047836 */ /* 0x000fe20000000000 */
[----:B---3--:R-:W-:Y:S01]  /*d77e0*/  ISETP.LT.AND P1, PT, R50, UR58, !P0 ;  /* 0x0000003a32007c0c */ /* 0x008fe2000c721270 */
[----:B------:R-:W0:Y:S01]  /*d77f0*/  LDCU UR53, c[0x0][0x398] ;  /* 0x00007300ff3577ac */ /* 0x000e220008000800 */
[----:B------:R-:W-:Y:S02]  /*d7800*/  ISETP.LT.AND P0, PT, R3, UR60, !P0 ;  /* 0x0000003c03007c0c */ /* 0x000fe4000c701270 */
        /* <DEDUP_REMOVED lines=22> */
[----:B------:R2:W-:Y:S01]  /*d7970*/  STL [R1+0x14c], R5 ;  /* 0x00014c0501007387 */ /* 0x0005e20000100800 */
[----:B-1----:R-:W-:-:S03]  /*d7980*/  LOP3.LUT R8, R20, 0xffff, RZ, 0xc0, !PT ;  /* 0x0000ffff14087812 */ /* 0x002fc600078ec0ff */
        /* <DEDUP_REMOVED lines=12> */
[----:B------:R-:W-:Y:S01]  /*d7a50*/  SHF.R.U32.HI R9, RZ, 0x8, R7 ;  /* 0x00000008ff097819 */ /* 0x000fe20000011607 */
[----:B------:R-:W0:Y:S06]  /*d7a60*/  LDCU UR57, c[0x0][0x398] ;  /* 0x00007300ff3977ac */ /* 0x000e2c0008000800 */
        /* <DEDUP_REMOVED lines=98> */
[----:B------:R-:W-:Y:S01]  /*d8090*/  LOP3.LUT R8, R20, 0xffff, RZ, 0xc0, !PT ;  /* 0x0000ffff14087812 */ /* 0x000fe200078ec0ff */
[----:B------:R-:W3:Y:S01]  /*d80a0*/  LDCU UR58, c[0x0][0x398] ;  /* 0x00007300ff3a77ac */ /* 0x000ee20008000800 */
[----:B------:R-:W0:Y:S07]  /*d80b0*/  LDCU UR18, c[0x0][0x39c] ;  /* 0x00007380ff1277ac */ /* 0x000e2e0008000800 */
[----:B------:R-:W-:-:S04]  /*d80c0*/  @P1 LOP3.LUT R56, R56, 0x200, RZ, 0xfc, !PT ;  /* 0x0000020038381812 */ /* 0x000fc800078efcff */
[----:B------:R-:W-:-:S04]  /*d80d0*/  LOP3.LUT R56, R56, 0xffffff7f, RZ, 0xc0, !PT ;  /* 0xffffff7f38387812 */ /* 0x000fc800078ec0ff */
[----:B------:R-:W-:Y:S02]  /*d80e0*/  @P0 LOP3.LUT R56, R56, 0x80, RZ, 0xfc, !PT ;  /* 0x0000008038380812 */ /* 0x000fe400078efcff */
[----:B------:R-:W-:Y:S01]  /*d80f0*/  ISETP.GE.AND P0, PT, R4, UR20, PT ;  /* 0x0000001404007c0c */ /* 0x000fe2000bf06270 */
[----:B------:R-:W2:Y:S01]  /*d8100*/  LDCU UR20, c[0x0][0x39c] ;  /* 0x00007380ff1477ac */ /* 0x000ea20008000800 */
[----:B------:R-:W-:Y:S02]  /*d8110*/  PRMT R4, R8, 0x3340, R6 ;  /* 0x0000334008047816 */ /* 0x000fe40000000006 */
[----:B0-----:R-:W-:Y:S01]  /*d8120*/  ISETP.LT.AND P1, PT, R50, UR56, !P0 ;  /* 0x0000003832007c0c */ /* 0x001fe2000c721270 */
[----:B------:R-:W0:Y:S01]  /*d8130*/  LDCU UR56, c[0x0][0x398] ;  /* 0x00007300ff3877ac */ /* 0x000e220008000800 */
[----:B------:R-:W-:Y:S01]  /*d8140*/  SHF.R.U32.HI R9, RZ, 0x8, R8 ;  /* 0x00000008ff097819 */ /* 0x000fe20000011608 */
[----:B------:R3:W-:Y:S01]  /*d8150*/  STL [R1+0x56c], R4 ;  /* 0x00056c0401007387 */ /* 0x0007e20000100800 */
[----:B-1----:R-:W-:Y:S01]  /*d8160*/  ISETP.LT.AND P0, PT, R3, UR57, !P0 ;  /* 0x0000003903007c0c */ /* 0x002fe2000c701270 */
[----:B------:R-:W1:Y:S01]  /*d8170*/  LDCU UR57, c[0x0][0x398] ;  /* 0x00007300ff3977ac */ /* 0x000e620008000800 */
[----:B------:R-:W-:-:S02]  /*d8180*/  SHF.R.U32.HI R8, RZ, 0x8, R7 ;  /* 0x00000008ff087819 */ /* 0x000fc40000011607 */
[----:B------:R-:W-:Y:S02]  /*d8190*/  LOP3.LUT R56, R56, 0xffffffbf, RZ, 0xc0, !PT ;  /* 0xffffffbf38387812 */ /* 0x000fe400078ec0ff */
[--C-:B------:R-:W-:Y:S02]  /*d81a0*/  PRMT R7, R7, 0x3340, R5.reuse ;  /* 0x0000334007077816 */ /* 0x100fe40000000005 */
[----:B---3--:R-:W-:Y:S02]  /*d81b0*/  SHF.R.U32.HI R4, RZ, 0x8, R6 ;  /* 0x00000008ff047819 */ /* 0x008fe40000011606 */
[----:B------:R-:W-:Y:S02]  /*d81c0*/  SHF.R.U32.HI R6, RZ, 0x8, R5 ;  /* 0x00000008ff067819 */ /* 0x000fe40000011605 */
[----:B------:R-:W-:Y:S02]  /*d81d0*/  LOP3.LUT R5, R9, 0xffff, RZ, 0xc0, !PT ;  /* 0x0000ffff09057812 */ /* 0x000fe400078ec0ff */
[----:B------:R-:W-:Y:S01]  /*d81e0*/  LOP3.LUT R4, R4, 0xffff, RZ, 0xc0, !PT ;  /* 0x0000ffff04047812 */ /* 0x000fe200078ec0ff */
[----:B------:R3:W-:Y:S01]  /*d81f0*/  STL [R1+0x5b8], R7 ;  /* 0x0005b80701007387 */ /* 0x0007e20000100800 */
[----:B------:R-:W-:-:S04]  /*d8200*/  @P1 LOP3.LUT R56, R56, 0x40, RZ, 0xfc, !PT ;  /* 0x0000004038381812 */ /* 0x000fc800078efcff */
[----:B------:R-:W-:Y:S02]  /*d8210*/  LOP3.LUT R56, R56, 0xfffffff7, RZ, 0xc0, !PT ;  /* 0xfffffff738387812 */ /* 0x000fe400078ec0ff */
[----:B---3--:R-:W-:Y:S02]  /*d8220*/  LOP3.LUT R7, R8, 0xffff, RZ, 0xc0, !PT ;  /* 0x0000ffff08077812 */ /* 0x008fe400078ec0ff */
[----:B------:R-:W-:Y:S01]  /*d8230*/  PRMT R8, R5, 0x3340, R4 ;  /* 0x0000334005087816 */ /* 0x000fe20000000004 */
[----:B------:R-:W-:Y:S01]  /*d8240*/  VIADD R4, R2, 0xa1 ;  /* 0x000000a102047836 */ /* 0x000fe20000000000 */
[----:B------:R-:W-:-:S04]  /*d8250*/  @P0 LOP3.LUT R56, R56, 0x8, RZ, 0xfc, !PT ;  /* 0x0000000838380812 */ /* 0x000fc800078efcff */
[----:B------:R-:W-:Y:S02]  /*d8260*/  ISETP.GE.AND P0, PT, R4, UR22, PT ;  /* 0x0000001604007c0c */ /* 0x000fe4000bf06270 */
[----:B------:R-:W-:Y:S02]  /*d8270*/  LOP3.LUT R56, R56, 0xfffffffb, RZ, 0xc0, !PT ;  /* 0xfffffffb38387812 */ /* 0x000fe400078ec0ff */
[----:B------:R-:W-:Y:S01]  /*d8280*/  LOP3.LUT R6, R6, 0xffff, RZ, 0xc0, !PT ;  /* 0x0000ffff06067812 */ /* 0x000fe200078ec0ff */
[----:B------:R4:W-:Y:S01]  /*d8290*/  STL [R1+0xa8], R8 ;  /* 0x0000a80801007387 */ /* 0x0009e20000100800 */
[----:B------:R-:W-:Y:S01]  /*d82a0*/  ISETP.LT.AND P1, PT, R50, UR53, !P0 ;  /* 0x0000003532007c0c */ /* 0x000fe2000c721270 */
[----:B------:R-:W-:Y:S01]  /*d82b0*/  VIADD R4, R2, 0xa2 ;  /* 0x000000a202047836 */ /* 0x000fe20000000000 */
[----:B------:R-:W-:Y:S01]  /*d82c0*/  ISETP.LT.AND P0, PT, R3, UR58, !P0 ;  /* 0x0000003a03007c0c */ /* 0x000fe2000c701270 */
[----:B------:R-:W3:Y:S01]  /*d82d0*/  LDCU UR53, c[0x0][0x398] ;  /* 0x00007300ff3577ac */ /* 0x000ee20008000800 */
[----:B------:R-:W-:Y:S01]  /*d82e0*/  PRMT R5, R7, 0x3340, R6 ;  /* 0x0000334007057816 */ /* 0x000fe20000000006 */
[----:B------:R-:W0:Y:S01]  /*d82f0*/  LDCU UR58, c[0x0][0x398] ;  /* 0x00007300ff3a77ac */ /* 0x000e220008000800 */
[----:B------:R-:W0:Y:S07]  /*d8300*/  LDCU UR22, c[0x0][0x39c] ;  /* 0x00007380ff1677ac */ /* 0x000e2e0008000800 */
[----:B------:R-:W-:-:S04]  /*d8310*/  @P1 LOP3.LUT R56, R56, 0x4, RZ, 0xfc, !PT ;  /* 0x0000000438381812 */ /* 0x000fc800078efcff */
[----:B------:R-:W-:-:S04]  /*d8320*/  LOP3.LUT R56, R56, 0xfffffffe, RZ, 0xc0, !PT ;  /* 0xfffffffe38387812 */ /* 0x000fc800078ec0ff */
[----:B------:R-:W-:Y:S01]  /*d8330*/  @P0 LOP3.LUT R56, R56, 0x1, RZ, 0xfc, !PT ;  /* 0x0000000138380812 */ /* 0x000fe200078efcff */
[----:B------:R0:W-:Y:S04]  /*d8340*/  STL [R1+0x144], R5 ;  /* 0x0001440501007387 */ /* 0x0001e80000100800 */
[----:B------:R-:W-:Y:S01]  /*d8350*/  STL [R1+0x43a8], R56 ;  /* 0x0043a83801007387 */ /* 0x000fe20000100800 */
[----:B----4-:R-:W-:Y:S02]  /*d8360*/  LOP3.LUT R8, R18, 0xffff, RZ, 0xc0, !PT ;  /* 0x0000ffff12087812 */ /* 0x010fe400078ec0ff */
[----:B0-----:R-:W-:Y:S02]  /*d8370*/  LOP3.LUT R5, R57, 0xffff, RZ, 0xc0, !PT ;  /* 0x0000ffff39057812 */ /* 0x001fe400078ec0ff */
[----:B------:R-:W4:Y:S01]  /*d8380*/  LDL.LU R57, [R1+0x43c4] ;  /* 0x0043c40001397983 */ /* 0x000f220000300800 */
[----:B------:R-:W-:-:S03]  /*d8390*/  LOP3.LUT R7, R0, 0xffff, RZ, 0xc0, !PT ;  /* 0x0000ffff00077812 */ /* 0x000fc600078ec0ff */
[----:B------:R-:W3:Y:S04]  /*d83a0*/  LDL.LU R20, [R1+0x1634] ;  /* 0x0016340001147983 */ /* 0x000ee80000300800 */
[----:B------:R-:W4:Y:S04]  /*d83b0*/  LDL.LU R18, [R1+0x1624] ;  /* 0x0016240001127983 */ /* 0x000f280000300800 */
[----:B------:R-:W4:Y:S01]  /*d83c0*/  LDL.LU R0, [R1+0x54] ;  /* 0x0000540001007983 */ /* 0x000f220000300800 */
[----:B--2---:R-:W-:-:S03]  /*d83d0*/  LOP3.LUT R6, R30, 0xffff, RZ, 0xc0, !PT ;  /* 0x0000ffff1e067812 */ /* 0x004fc600078ec0ff */
[----:B------:R-:W2:Y:S01]  /*d83e0*/  LDL.LU R30, [R1+0x38] ;  /* 0x00003800011e7983 */ /* 0x000ea20000300800 */
[----:B------:R-:W-:Y:S01]  /*d83f0*/  ISETP.GE.AND P0, PT, R4, UR24, PT ;  /* 0x0000001804007c0c */ /* 0x000fe2000bf06270 */
[----:B------:R-:W0:Y:S01]  /*d8400*/  LDCU UR24, c[0x0][0x39c] ;  /* 0x00007380ff1877ac */ /* 0x000e220008000800 */
[----:B------:R-:W-:Y:S02]  /*d8410*/  PRMT R4, R8, 0x3340, R6 ;  /* 0x0000334008047816 */ /* 0x000fe40000000006 */
[----:B------:R-:W-:Y:S02]  /*d8420*/  SHF.R.U32.HI R9, RZ, 0x8, R8 ;  /* 0x00000008ff097819 */ /* 0x000fe40000011608 */
[----:B------:R-:W-:Y:S01]  /*d8430*/  SHF.R.U32.HI R8, RZ, 0x8, R7 ;  /* 0x00000008ff087819 */ /* 0x000fe20000011607 */
[----:B------:R1:W-:Y:S01]  /*d8440*/  STL [R1+0x568], R4 ;  /* 0x0005680401007387 */ /* 0x0003e20000100800 */
[----:B------:R-:W-:-:S05]  /*d8450*/  PRMT R7, R7, 0x3340, R5 ;  /* 0x0000334007077816 */ /* 0x000fca0000000005 */
[----:B------:R0:W-:Y:S01]  /*d8460*/  STL [R1+0x5b0], R7 ;  /* 0x0005b00701007387 */ /* 0x0001e20000100800 */
[----:B-1----:R-:W-:Y:S02]  /*d8470*/  SHF.R.U32.HI R4, RZ, 0x8, R6 ;  /* 0x00000008ff047819 */ /* 0x002fe40000011606 */
[----:B------:R-:W-:Y:S02]  /*d8480*/  SHF.R.U32.HI R6, RZ, 0x8, R5 ;  /* 0x00000008ff067819 */ /* 0x000fe40000011605 */
[----:B------:R-:W-:Y:S02]  /*d8490*/  LOP3.LUT R5, R9, 0xffff, RZ, 0xc0, !PT ;  /* 0x0000ffff09057812 */ /* 0x000fe400078ec0ff */
[----:B------:R-:W-:Y:S02]  /*d84a0*/  LOP3.LUT R4, R4, 0xffff, RZ, 0xc0, !PT ;  /* 0x0000ffff04047812 */ /* 0x000fe400078ec0ff */
[----:B0-----:R-:W-:Y:S02]  /*d84b0*/  LOP3.LUT R7, R8, 0xffff, RZ, 0xc0, !PT ;  /* 0x0000ffff08077812 */ /* 0x001fe400078ec0ff */
[----:B------:R-:W-:-:S02]  /*d84c0*/  LOP3.LUT R6, R6, 0xffff, RZ, 0xc0, !PT ;  /* 0x0000ffff06067812 */ /* 0x000fc400078ec0ff */
[----:B------:R-:W-:Y:S02]  /*d84d0*/  PRMT R8, R5, 0x3340, R4 ;  /* 0x0000334005087816 */ /* 0x000fe40000000004 */
[----:B------:R-:W-:-:S03]  /*d84e0*/  PRMT R5, R7, 0x3340, R6 ;  /* 0x0000334007057816 */ /* 0x000fc60000000006 */
[----:B------:R3:W-:Y:S04]  /*d84f0*/  STL [R1+0x140], R8 ;  /* 0x0001400801007387 */ /* 0x0007e80000100800 */
[----:B------:R2:W-:Y:S01]  /*d8500*/  STL [R1+0x440], R5 ;  /* 0x0004400501007387 */ /* 0x0005e20000100800 */
[----:B---3--:R-:W-:-:S03]  /*d8510*/  LOP3.LUT R8, R20, 0xffff, RZ, 0xc0, !PT ;  /* 0x0000ffff14087812 */ /* 0x008fc600078ec0ff */
[----:B------:R-:W3:Y:S01]  /*d8520*/  LDL.LU R20, [R1+0x163c] ;  /* 0x00163c0001147983 */ /* 0x000ee20000300800 */
[----:B----4-:R-:W-:-:S03]  /*d8530*/  LOP3.LUT R7, R18, 0xffff, RZ, 0xc0, !PT ;  /* 0x0000ffff12077812 */ /* 0x010fc600078ec0ff */
[----:B------:R-:W4:Y:S01]  /*d8540*/  LDL.LU R18, [R1+0x162c] ;  /* 0x00162c0001127983 */ /* 0x000f220000300800 */
        /* <DEDUP_REMOVED lines=42> */
[----:B---3--:R-:W-:-:S03]  /*d87f0*/  LOP3.LUT R6, R0, 0xffff, RZ, 0xc0, !PT ;  /* 0x0000ffff00067812 */ /* 0x008fc600078ec0ff */
[----:B------:R-:W3:Y:S01]  /*d8800*/  LDL.LU R0, [R1+0x1640] ;  /* 0x0016400001007983 */ /* 0x000ee20000300800 */
[----:B------:R-:W-:Y:S02]  /*d8810*/  ISETP.LT.AND P1, PT, R50, UR56, !P0 ;  /* 0x0000003832007c0c */ /* 0x000fe4000c721270 */
[----:B------:R-:W-:Y:S01]  /*d8820*/  LOP3.LUT R57, R57, 0xff7fffff, RZ, 0xc0, !PT ;  /* 0xff7fffff39397812 */ /* 0x000fe200078ec0ff */
[----:B------:R-:W-:Y:S01]  /*d8830*/  VIADD R4, R2, 0xa5 ;  /* 0x000000a502047836 */ /* 0x000fe20000000000 */
[----:B------:R-:W-:Y:S01]  /*d8840*/  ISETP.LT.AND P0, PT, R3, UR57, !P0 ;  /* 0x0000003903007c0c */ /* 0x000fe2000c701270 */
[----:B------:R-:W1:Y:S01]  /*d8850*/  LDCU UR56, c[0x0][0x398] ;  /* 0x00007300ff3877ac */ /* 0x000e620008000800 */
[----:B0-----:R-:W-:Y:S02]  /*d8860*/  LOP3.LUT R8, R20, 0xffff, RZ, 0xc0, !PT ;  /* 0x0000ffff14087812 */ /* 0x001fe400078ec0ff */
[----:B----4-:R-:W-:Y:S01]  /*d8870*/  LOP3.LUT R7, R18, 0xffff, RZ, 0xc0, !PT ;  /* 0x0000ffff12077812 */ /* 0x010fe200078ec0ff */
        /* <DEDUP_REMOVED lines=10> */
[----:B--2---:R-:W-:Y:S01]  /*d8920*/  LOP3.LUT R5, R30, 0xffff, RZ, 0xc0, !PT ;  /* 0x0000ffff1e057812 */ /* 0x004fe200078ec0ff */
[----:B------:R-:W2:Y:S01]  /*d8930*/  LDCU UR58, c[0x0][0x398] ;  /* 0x00007300ff3a77ac */ /* 0x000ea20008000800 */
[----:B------:R-:W2:Y:S07]  /*d8940*/  LDL.LU R30, [R1+0x44] ;  /* 0x00004400011e7983 */ /* 0x000eae0000300800 */
[----:B------:R-:W-:-:S02]  /*d8950*/  @P1 LOP3.LUT R57, R57, 0x80000, RZ, 0xfc, !PT ;  /* 0x0008000039391812 */ /* 0x000fc400078efcff */
[----:B------:R-:W-:Y:S01]  /*d8960*/  SHF.R.U32.HI R9, RZ, 0x8, R8 ;  /* 0x00000008ff097819 */ /* 0x000fe20000011608 */
[----:B------:R-:W0:Y:S01]  /*d8970*/  LDCU UR30, c[0x0][0x39c] ;  /* 0x00007380ff1e77ac */ /* 0x000e220008000800 */
        /* <DEDUP_REMOVED lines=19> */
[----:B------:R-:W2:Y:S04]  /*d8ab0*/  LDL.LU R19, [R1+0x5c] ;  /* 0x00005c0001137983 */ /* 0x000ea80000300800 */
[----:B------:R-:W2:Y:S04]  /*d8ac0*/  LDL.LU R20, [R1+0x1648] ;  /* 0x0016480001147983 */ /* 0x000ea80000300800 */
[----:B------:R-:W2:Y:S01]  /*d8ad0*/  LDL.LU R18, [R1+0x1638] ;  /* 0x0016380001127983 */ /* 0x000ea20000300800 */
[----:B------:R-:W-:-:S02]  /*d8ae0*/  ISETP.LT.AND P1, PT, R50, UR56, !P0 ;  /* 0x0000003832007c0c */ /* 0x000fc4000c721270 */
[----:B------:R-:W-:Y:S01]  /*d8af0*/  LOP3.LUT R57, R57, 0xfffeffff, RZ, 0xc0, !PT ;  /* 0xfffeffff39397812 */ /* 0x000fe200078ec0ff */
[----:B------:R-:W-:Y:S01]  /*d8b00*/  VIADD R4, R2, 0xa7 ;  /* 0x000000a702047836 */ /* 0x000fe20000000000 */
[----:B---3--:R-:W-:Y:S01]  /*d8b10*/  LOP3.LUT R6, R0, 0xffff, RZ, 0xc0, !PT ;  /* 0x0000ffff00067812 */ /* 0x008fe200078ec0ff */
[----:B------:R-:W1:Y:S01]  /*d8b20*/  LDCU UR56, c[0x0][0x398] ;  /* 0x00007300ff3877ac */ /* 0x000e620008000800 */
[----:B------:R-:W-:-:S07]  /*d8b30*/  ISETP.LT.AND P0, PT, R3, UR57, !P0 ;  /* 0x0000003903007c0c */ /* 0x000fce000c701270 */
[----:B------:R-:W-:Y:S01]  /*d8b40*/  @P1 LOP3.LUT R57, R57, 0x10000, RZ, 0xfc, !PT ;  /* 0x0001000039391812 */ /* 0x000fe200078efcff */
[----:B------:R-:W3:Y:S03]  /*d8b50*/  LDCU UR57, c[0x0][0x398] ;  /* 0x00007300ff3977ac */ /* 0x000ee60008000800 */
[----:B------:R-:W-:-:S04]  /*d8b60*/  LOP3.LUT R57, R57, 0xffffdfff, RZ, 0xc0, !PT ;  /* 0xffffdfff39397812 */ /* 0x000fc800078ec0ff */
[----:B------:R-:W-:Y:S02]  /*d8b70*/  @P0 LOP3.LUT R57, R57, 0x2000, RZ, 0xfc, !PT ;  /* 0x0000200039390812 */ /* 0x000fe400078efcff */
[----:B------:R-:W-:Y:S02]  /*d8b80*/  ISETP.GE.AND P0, PT, R4, UR34, PT ;  /* 0x0000002204007c0c */ /* 0x000fe4000bf06270 */
[----:B------:R-:W-:Y:S01]  /*d8b90*/  LOP3.LUT R57, R57, 0xffffefff, RZ, 0xc0, !PT ;  /* 0xffffefff39397812 */ /* 0x000fe200078ec0ff */
[----:B------:R-:W-:Y:S01]  /*d8ba0*/  VIADD R4, R2, 0xa8 ;  /* 0x000000a802047836 */ /* 0x000fe20000000000 */
[----:B----4-:R-:W-:Y:S01]  /*d8bb0*/  ISETP.LT.AND P1, PT, R50, UR53, !P0 ;  /* 0x0000003532007c0c */ /* 0x010fe2000c721270 */
[----:B------:R-:W4:Y:S01]  /*d8bc0*/  LDCU UR53, c[0x0][0x398] ;  /* 0x00007300ff3577ac */ /* 0x000f220008000800 */
[----:B--2---:R-:W-:Y:S02]  /*d8bd0*/  ISETP.LT.AND P0, PT, R3, UR58, !P0 ;  /* 0x0000003a03007c0c */ /* 0x004fe4000c701270 */
[----:B0-----:R-:W-:Y:S01]  /*d8be0*/  LOP3.LUT R5, R30, 0xffff, RZ, 0xc0, !PT ;  /* 0x0000ffff1e057812 */ /* 0x001fe200078ec0ff */
[----:B------:R-:W0:Y:S03]  /*d8bf0*/  LDCU UR58, c[0x0][0x398] ;  /* 0x00007300ff3a77ac */ /* 0x000e260008000800 */
[----:B------:R-:W-:Y:S01]  /*d8c00*/  PRMT R0, R6, 0x3340, R5 ;  /* 0x0000334006007816 */ /* 0x000fe20000000005 */
[----:B------:R-:W2:Y:S04]  /*d8c10*/  LDCU UR34, c[0x0][0x39c] ;  /* 0x00007380ff2277ac */ /* 0x000ea80008000800 */
[----:B------:R0:W-:Y:S04]  /*d8c20*/  STL [R1+0xb48], R0 ;  /* 0x000b480001007387 */ /* 0x0001e80000100800 */
[----:B0-----:R-:W2:Y:S04]  /*d8c30*/  LDL.LU R0, [R1+0x48] ;  /* 0x0000480001007983 */ /* 0x001ea80000300800 */
[----:B------:R-:W2:Y:S01]  /*d8c40*/  LDL.LU R30, [R1+0x30] ;  /* 0x00003000011e7983 */ /* 0x000ea20000300800 */
[----:B------:R-:W-:-:S04]  /*d8c50*/  @P1 LOP3.LUT R57, R57, 0x1000, RZ, 0xfc, !PT ;  /* 0x0000100039391812 */ /* 0x000fc800078efcff */
[----:B------:R-:W-:-:S04]  /*d8c60*/  LOP3.LUT R57, R57, 0xfffffbff, RZ, 0xc0, !PT ;  /* 0xfffffbff39397812 */ /* 0x000fc800078ec0ff */
[----:B------:R-:W-:Y:S02]  /*d8c70*/  @P0 LOP3.LUT R57, R57, 0x400, RZ, 0xfc, !PT ;  /* 0x0000040039390812 */ /* 0x000fe400078efcff */
[----:B------:R-:W-:Y:S02]  /*d8c80*/  ISETP.GE.AND P0, PT, R4, UR36, PT ;  /* 0x0000002404007c0c */ /* 0x000fe4000bf06270 */
[----:B------:R-:W-:Y:S02]  /*d8c90*/  LOP3.LUT R57, R57, 0xfffffdff, RZ, 0xc0, !PT ;  /* 0xfffffdff39397812 */ /* 0x000fe400078ec0ff */
[----:B------:R-:W-:Y:S02]  /*d8ca0*/  SHF.R.U32.HI R7, RZ, 0x8, R6 ;  /* 0x00000008ff077819 */ /* 0x000fe40000011606 */
[----:B------:R-:W-:Y:S01]  /*d8cb0*/  SHF.R.U32.HI R5, RZ, 0x8, R5 ;  /* 0x00000008ff057819 */ /* 0x000fe20000011605 */
[----:B------:R-:W-:Y:S01]  /*d8cc0*/  VIADD R4, R2, 0xa9 ;  /* 0x000000a902047836 */ /* 0x000fe20000000000 */
[----:B-1----:R-:W-:Y:S01]  /*d8cd0*/  ISETP.LT.AND P1, PT, R50, UR56, !P0 ;  /* 0x0000003832007c0c */ /* 0x002fe2000c721270 */
[----:B------:R-:W0:Y:S01]  /*d8ce0*/  LDCU UR56, c[0x0][0x398] ;  /* 0x00007300ff3877ac */ /* 0x000e220008000800 */
[----:B---3--:R-:W-:-:S02]  /*d8cf0*/  ISETP.LT.AND P0, PT, R3, UR57, !P0 ;  /* 0x0000003903007c0c */ /* 0x008fc4000c701270 */
[----:B------:R-:W-:Y:S01]  /*d8d00*/  LOP3.LUT R6, R7, 0xffff, RZ, 0xc0, !PT ;  /* 0x0000ffff07067812 */ /* 0x000fe200078ec0ff */
[----:B------:R-:W1:Y:S01]  /*d8d10*/  LDCU UR57, c[0x0][0x398] ;  /* 0x00007300ff3977ac */ /* 0x000e620008000800 */
[----:B------:R-:W-:Y:S01]  /*d8d20*/  LOP3.LUT R5, R5, 0xffff, RZ, 0xc0, !PT ;  /* 0x0000ffff05057812 */ /* 0x000fe200078ec0ff */
[----:B------:R-:W3:Y:S06]  /*d8d30*/  LDCU UR36, c[0x0][0x39c] ;  /* 0x00007380ff2477ac */ /* 0x000eec0008000800 */
[----:B------:R-:W-:-:S04]  /*d8d40*/  @P1 LOP3.LUT R57, R57, 0x200, RZ, 0xfc, !PT ;  /* 0x0000020039391812 */ /* 0x000fc800078efcff */
[----:B------:R-:W-:-:S04]  /*d8d50*/  LOP3.LUT R57, R57, 0xffffff7f, RZ, 0xc0, !PT ;  /* 0xffffff7f39397812 */ /* 0x000fc800078ec0ff */
[----:B------:R-:W-:Y:S02]  /*d8d60*/  @P0 LOP3.LUT R57, R57, 0x80, RZ, 0xfc, !PT ;  /* 0x0000008039390812 */ /* 0x000fe400078efcff */
[----:B------:R-:W-:Y:S01]  /*d8d70*/  ISETP.GE.AND P0, PT, R4, UR38, PT ;  /* 0x0000002604007c0c */ /* 0x000fe2000bf06270 */
[----:B------:R-:W0:Y:S01]  /*d8d80*/  LDCU UR38, c[0x0][0x39c] ;  /* 0x00007380ff2677ac */ /* 0x000e220008000800 */
[----:B------:R-:W-:Y:S02]  /*d8d90*/  PRMT R4, R6, 0x3340, R5 ;  /* 0x0000334006047816 */ /* 0x000fe40000000005 */
[----:B------:R-:W-:-:S03]  /*d8da0*/  PRMT R44, R58, 0x5410, R19 ;  /* 0x000054103a2c7816 */ /* 0x000fc60000000013 */
[----:B------:R1:W-:Y:S04]  /*d8db0*/  STL [R1+0x4b8], R4 ;  /* 0x0004b80401007387 */ /* 0x0003e80000100800 */
[----:B------:R-:W3:Y:S01]  /*d8dc0*/  LDL.LU R58, [R1+0x43c0] ;  /* 0x0043c000013a7983 */ /* 0x000ee20000300800 */
[----:B----4-:R-:W-:Y:S01]  /*d8dd0*/  ISETP.LT.AND P1, PT, R50, UR53, !P0 ;  /* 0x0000003532007c0c */ /* 0x010fe2000c721270 */
[----:B------:R-:W4:Y:S01]  /*d8de0*/  LDCU UR53, c[0x0][0x398] ;  /* 0x00007300ff3577ac */ /* 0x000f220008000800 */
[----:B------:R-:W-:Y:S02]  /*d8df0*/  ISETP.LT.AND P0, PT, R3, UR58, !P0 ;  /* 0x0000003a03007c0c */ /* 0x000fe4000c701270 */
[----:B------:R-:W-:Y:S01]  /*d8e00*/  LOP3.LUT R57, R57, 0xffffffdf, RZ, 0xc0, !PT ;  /* 0xffffffdf39397812 */ /* 0x000fe200078ec0ff */
[----:B-1----:R-:W-:Y:S01]  /*d8e10*/  VIADD R4, R2, 0xaa ;  /* 0x000000aa02047836 */ /* 0x002fe20000000000 */
[----:B------:R-:W-:Y:S01]  /*d8e20*/  LOP3.LUT R8, R20, 0xffff, RZ, 0xc0, !PT ;  /* 0x0000ffff14087812 */ /* 0x000fe200078ec0ff */
[----:B------:R-:W-:Y:S01]  /*d8e30*/  STL [R1+0x4370], R44 ;  /* 0x0043702c01007387 */ /* 0x000fe20000100800 */
        /* <DEDUP_REMOVED lines=10> */
[----:B------:R-:W-:Y:S01]  /*d8ee0*/  SHF.R.U32.HI R9, RZ, 0x8, R8 ;  /* 0x00000008ff097819 */ /* 0x000fe20000011608 */
[----:B------:R-:W0:Y:S10]  /*d8ef0*/  LDCU UR40, c[0x0][0x39c] ;  /* 0x00007380ff2877ac */ /* 0x000e340008000800 */
[----:B------:R-:W-:-:S05]  /*d8f00*/  @P1 LOP3.LUT R57, R57, 0x2, RZ, 0xfc, !PT ;  /* 0x0000000239391812 */ /* 0x000fca00078efcff */
[----:B------:R-:W-:Y:S04]  /*d8f10*/  STL [R1+0x4398], R57 ;  /* 0x0043983901007387 */ /* 0x000fe80000100800 */
[----:B------:R-:W4:Y:S04]  /*d8f20*/  LDL.LU R19, [R1+0x60] ;  /* 0x0000600001137983 */ /* 0x000f280000300800 */
[----:B------:R-:W4:Y:S04]  /*d8f30*/  LDL.LU R20, [R1+0x74] ;  /* 0x0000740001147983 */ /* 0x000f280000300800 */
[----:B------:R-:W4:Y:S01]  /*d8f40*/  LDL.LU R18, [R1+0x70] ;  /* 0x0000700001127983 */ /* 0x000f220000300800 */
[----:B------:R-:W-:Y:S01]  /*d8f50*/  ISETP.LT.AND P0, PT, R3, UR57, !P0 ;  /* 0x0000003903007c0c */ /* 0x000fe2000c701270 */
[----:B------:R-:W0:Y:S01]  /*d8f60*/  LDCU UR57, c[0x0][0x398] ;  /* 0x00007300ff3977ac */ /* 0x000e220008000800 */
[----:B--2---:R-:W-:-:S04]  /*d8f70*/  LOP3.LUT R6, R0, 0xffff, RZ, 0xc0, !PT ;  /* 0x0000ffff00067812 */ /* 0x004fc800078ec0ff */
[----:B------:R-:W-:Y:S02]  /*d8f80*/  PRMT R0, R8, 0x3340, R6 ;  /* 0x0000334008007816 */ /* 0x000fe40000000006 */
[----:B------:R-:W-:-:S03]  /*d8f90*/  LOP3.LUT R5, R30, 0xffff, RZ, 0xc0, !PT ;  /* 0x0000ffff1e057812 */ /* 0x000fc600078ec0ff */
[----:B------:R2:W-:Y:S04]  /*d8fa0*/  STL [R1+0xb58], R0 ;  /* 0x000b580001007387 */ /* 0x0005e80000100800 */
[----:B--2---:R-:W2:Y:S04]  /*d8fb0*/  LDL.LU R0, [R1+0x164c] ;  /* 0x00164c0001007983 */ /* 0x004ea80000300800 */
[----:B------:R-:W2:Y:S01]  /*d8fc0*/  LDL.LU R30, [R1+0x40] ;  /* 0x00004000011e7983 */ /* 0x000ea20000300800 */
[----:B------:R-:W-:Y:S02]  /*d8fd0*/  SHF.R.U32.HI R8, RZ, 0x8, R7 ;  /* 0x00000008ff087819 */ /* 0x000fe40000011607 */
[----:B---3--:R-:W-:-:S04]  /*d8fe0*/  LOP3.LUT R58, R58, 0x7fffffff, RZ, 0xc0, !PT ;  /* 0x7fffffff3a3a7812 */ /* 0x008fc800078ec0ff */
[----:B------:R-:W-:Y:S02]  /*d8ff0*/  @P0 LOP3.LUT R58, R58, 0x80000000, RZ, 0xfc, !PT ;  /* 0x800000003a3a0812 */ /* 0x000fe400078efcff */
[----:B------:R-:W-:Y:S01]  /*d9000*/  ISETP.GE.AND P0, PT, R4, UR42, PT ;  /* 0x0000002a04007c0c */ /* 0x000fe2000bf06270 */
[----:B------:R-:W3:Y:S03]  /*d9010*/  LDCU UR42, c[0x0][0x39c] ;  /* 0x00007380ff2a77ac */ /* 0x000ee60008000800 */
[----:B----4-:R-:W-:Y:S01]  /*d9020*/  ISETP.LT.AND P1, PT, R50, UR53, !P0 ;  /* 0x0000003532007c0c */ /* 0x010fe2000c721270 */
[----:B------:R-:W4:Y:S01]  /*d9030*/  LDCU UR53, c[0x0][0x398] ;  /* 0x00007300ff3577ac */ /* 0x000f220008000800 */
[----:B------:R-:W-:Y:S02]  /*d9040*/  SHF.R.U32.HI R4, RZ, 0x8, R6 ;  /* 0x00000008ff047819 */ /* 0x000fe40000011606 */
[----:B------:R-:W-:-:S02]  /*d9050*/  PRMT R6, R7, 0x3340, R5 ;  /* 0x0000334007067816 */ /* 0x000fc40000000005 */
[----:B-1----:R-:W-:Y:S01]  /*d9060*/  ISETP.LT.AND P0, PT, R3, UR58, !P0 ;  /* 0x0000003a03007c0c */ /* 0x002fe2000c701270 */
[----:B------:R-:W1:Y:S01]  /*d9070*/  LDCU UR58, c[0x0][0x398] ;  /* 0x00007300ff3a77ac */ /* 0x000e620008000800 */
[----:B------:R-:W-:Y:S01]  /*d9080*/  LOP3.LUT R58, R58, 0xdfffffff, RZ, 0xc0, !PT ;  /* 0xdfffffff3a3a7812 */ /* 0x000fe200078ec0ff */
[----:B------:R0:W-:Y:S01]  /*d9090*/  STL [R1+0xb64], R6 ;  /* 0x000b640601007387 */ /* 0x0001e20000100800 */
[----:B------:R-:W-:-:S03]  /*d90a0*/  LOP3.LUT R4, R4, 0xffff, RZ, 0xc0, !PT ;  /* 0x0000ffff04047812 */ /* 0x000fc600078ec0ff */
[----:B------:R-:W-:Y:S02]  /*d90b0*/  @P1 LOP3.LUT R58, R58, 0x20000000, RZ, 0xfc, !PT ;  /* 0x200000003a3a1812 */ /* 0x000fe400078efcff */
[----:B------:R-:W-:Y:S02]  /*d90c0*/  LOP3.LUT R7, R8, 0xffff, RZ, 0xc0, !PT ;  /* 0x0000ffff08077812 */ /* 0x000fe400078ec0ff */
[----:B0-----:R-:W-:Y:S02]  /*d90d0*/  SHF.R.U32.HI R6, RZ, 0x8, R5 ;  /* 0x00000008ff067819 */ /* 0x001fe40000011605 */
[----:B------:R-:W-:Y:S02]  /*d90e0*/  LOP3.LUT R5, R9, 0xffff, RZ, 0xc0, !PT ;  /* 0x0000ffff09057812 */ /* 0x000fe400078ec0ff */
[----:B------:R-:W-:Y:S02]  /*d90f0*/  LOP3.LUT R58, R58, 0xf7ffffff, RZ, 0xc0, !PT ;  /* 0xf7ffffff3a3a7812 */ /* 0x000fe400078ec0ff */
[----:B------:R-:W-:Y:S01]  /*d9100*/  PRMT R8, R5, 0x3340, R4 ;  /* 0x0000334005087816 */ /* 0x000fe20000000004 */
[----:B------:R-:W-:Y:S01]  /*d9110*/  VIADD R4, R2, 0xac ;  /* 0x000000ac02047836 */ /* 0x000fe20000000000 */
[----:B------:R-:W-:-:S04]  /*d9120*/  @P0 LOP3.LUT R58, R58, 0x8000000, RZ, 0xfc, !PT ;  /* 0x080000003a3a0812 */ /* 0x000fc800078efcff */
[----:B------:R-:W-:Y:S02]  /*d9130*/  ISETP.GE.AND P0, PT, R4, UR44, PT ;  /* 0x0000002c04007c0c */ /* 0x000fe4000bf06270 */
[----:B------:R-:W-:Y:S01]  /*d9140*/  LOP3.LUT R58, R58, 0xfbffffff, RZ, 0xc0, !PT ;  /* 0xfbffffff3a3a7812 */ /* 0x000fe200078ec0ff */
[----:B------:R-:W-:Y:S01]  /*d9150*/  VIADD R4, R2, 0xad ;  /* 0x000000ad02047836 */ /* 0x000fe20000000000 */
[----:B------:R-:W-:Y:S01]  /*d9160*/  ISETP.LT.AND P1, PT, R50, UR56, !P0 ;  /* 0x0000003832007c0c */ /* 0x000fe2000c721270 */
[----:B------:R-:W0:Y:S01]  /*d9170*/  LDCU UR56, c[0x0][0x398] ;  /* 0x00007300ff3877ac */ /* 0x000e220008000800 */
[----:B------:R-:W-:Y:S01]  /*d9180*/  ISETP.LT.AND P0, PT, R3, UR57, !P0 ;  /* 0x0000003903007c0c */ /* 0x000fe2000c701270 */
[----:B------:R-:W0:Y:S01]  /*d9190*/  LDCU UR57, c[0x0][0x398] ;  /* 0x00007300ff3977ac */ /* 0x000e220008000800 */
[----:B------:R-:W-:Y:S01]  /*d91a0*/  LOP3.LUT R6, R6, 0xffff, RZ, 0xc0, !PT ;  /* 0x0000ffff06067812 */ /* 0x000fe200078ec0ff */
[----:B------:R0:W-:Y:S01]  /*d91b0*/  STL [R1+0x4bc], R8 ;  /* 0x0004bc0801007387 */ /* 0x0001e20000100800 */
[----:B------:R-:W-:Y:S01]  /*d91c0*/  PRMT R45, R20, 0x5410, R19 ;  /* 0x00005410142d7816 */ /* 0x000fe20000000013 */
[----:B------:R-:W0:Y:S06]  /*d91d0*/  LDCU UR44, c[0x0][0x39c] ;  /* 0x00007380ff2c77ac */ /* 0x000e2c0008000800 */
[----:B------:R-:W-:-:S04]  /*d91e0*/  @P1 LOP3.LUT R58, R58, 0x4000000, RZ, 0xfc, !PT ;  /* 0x040000003a3a1812 */ /* 0x000fc800078efcff */
[----:B------:R-:W-:-:S04]  /*d91f0*/  LOP3.LUT R58, R58, 0xff7fffff, RZ, 0xc0, !PT ;  /* 0xff7fffff3a3a7812 */ /* 0x000fc800078ec0ff */
[----:B------:R-:W-:Y:S02]  /*d9200*/  @P0 LOP3.LUT R58, R58, 0x800000, RZ, 0xfc, !PT ;  /* 0x008000003a3a0812 */ /* 0x000fe400078efcff */
[----:B------:R-:W-:Y:S02]  /*d9210*/  ISETP.GE.AND P0, PT, R4, UR46, PT ;  /* 0x0000002e04007c0c */ /* 0x000fe4000bf06270 */
[----:B------:R-:W-:Y:S01]  /*d9220*/  LOP3.LUT R58, R58, 0xffbfffff, RZ, 0xc0, !PT ;  /* 0xffbfffff3a3a7812 */ /* 0x000fe200078ec0ff */
[----:B------:R-:W-:Y:S01]  /*d9230*/  VIADD R4, R2, 0xae ;  /* 0x000000ae02047836 */ /* 0x000fe20000000000 */
[----:B----4-:R-:W-:Y:S01]  /*d9240*/  ISETP.LT.AND P1, PT, R50, UR53, !P0 ;  /* 0x0000003532007c0c */ /* 0x010fe2000c721270 */
[----:B------:R-:W4:Y:S01]  /*d9250*/  LDCU UR53, c[0x0][0x398] ;  /* 0x00007300ff3577ac */ /* 0x000f220008000800 */
[----:B-1----:R-:W-:Y:S01]  /*d9260*/  ISETP.LT.AND P0, PT, R3, UR58, !P0 ;  /* 0x0000003a03007c0c */ /* 0x002fe2000c701270 */
[----:B------:R-:W1:Y:S01]  /*d9270*/  LDCU UR58, c[0x0][0x398] ;  /* 0x00007300ff3a77ac */ /* 0x000e620008000800 */
[----:B------:R-:W-:-:S02]  /*d9280*/  PRMT R5, R7, 0x3340, R6 ;  /* 0x0000334007057816 */ /* 0x000fc40000000006 */
[----:B------:R-:W-:Y:S01]  /*d9290*/  PRMT R46, R18, 0x5410, R46 ;  /* 0x00005410122e7816 */ /* 0x000fe2000000002e */
[----:B0-----:R-:W-:Y:S01]  /*d92a0*/  VIADD R8, R2, 0xb3 ;  /* 0x000000b302087836 */ /* 0x001fe20000000000 */
[----:B------:R-:W0:Y:S05]  /*d92b0*/  LDCU UR46, c[0x0][0x39c] ;  /* 0x00007380ff2e77ac */ /* 0x000e2a0008000800 */
        /* <DEDUP_REMOVED lines=10> */
[----:B------:R0:W-:Y:S01]  /*d9360*/  STL [R1+0x4e0], R5 ;  /* 0x0004e00501007387 */ /* 0x0001e20000100800 */
[----:B------:R-:W0:Y:S08]  /*d9370*/  LDCU UR48, c[0x0][0x39c] ;  /* 0x00007380ff3077ac */ /* 0x000e300008000800 */
        /* <DEDUP_REMOVED lines=10> */
[----:B------:R-:W-:Y:S01]  /*d9420*/  STL [R1+0x4374], R45 ;  /* 0x0043742d01007387 */ /* 0x000fe20000100800 */
[----:B------:R-:W0:Y:S08]  /*d9430*/  LDCU UR50, c[0x0][0x39c] ;  /* 0x00007380ff3277ac */ /* 0x000e300008000800 */
        /* <DEDUP_REMOVED lines=9> */
[----:B------:R-:W-:Y:S01]  /*d94d0*/  STL [R1+0x4378], R46 ;  /* 0x0043782e01007387 */ /* 0x000fe20000100800 */
[----:B------:R-:W0:Y:S01]  /*d94e0*/  LDCU UR57, c[0x0][0x398] ;  /* 0x00007300ff3977ac */ /* 0x000e220008000800 */
[----:B------:R-:W0:Y:S08]  /*d94f0*/  LDCU UR52, c[0x0][0x39c] ;  /* 0x00007380ff3477ac */ /* 0x000e300008000800 */
[----:B------:R-:W-:-:S04]  /*d9500*/  @P1 LOP3.LUT R58, R58, 0x800, RZ, 0xfc, !PT ;  /* 0x000008003a3a1812 */ /* 0x000fc800078efcff */
[----:B------:R-:W-:-:S04]  /*d9510*/  LOP3.LUT R58, R58, 0xfffffdff, RZ, 0xc0, !PT ;  /* 0xfffffdff3a3a7812 */ /* 0x000fc800078ec0ff */
[----:B------:R-:W-:Y:S02]  /*d9520*/  @P0 LOP3.LUT R58, R58, 0x200, RZ, 0xfc, !PT ;  /* 0x000002003a3a0812 */ /* 0x000fe400078efcff */
[----:B------:R-:W-:Y:S01]  /*d9530*/  ISETP.GE.AND P0, PT, R4, UR6, PT ;  /* 0x0000000604007c0c */ /* 0x000fe2000bf06270 */
[----:B------:R-:W0:Y:S03]  /*d9540*/  LDCU UR6, c[0x0][0x398] ;  /* 0x00007300ff0677ac */ /* 0x000e260008000800 */
[----:B----4-:R-:W-:Y:S01]  /*d9550*/  ISETP.LT.AND P1, PT, R50, UR53, !P0 ;  /* 0x0000003532007c0c */ /* 0x010fe2000c721270 */
[----:B------:R-:W4:Y:S01]  /*d9560*/  LDCU UR53, c[0x0][0x39c] ;  /* 0x00007380ff3577ac */ /* 0x000f220008000800 */
[----:B-1----:R-:W-:Y:S02]  /*d9570*/  ISETP.LT.AND P0, PT, R3, UR58, !P0 ;  /* 0x0000003a03007c0c */ /* 0x002fe4000c701270 */
[----:B------:R-:W-:Y:S01]  /*d9580*/  LOP3.LUT R58, R58, 0xffffff7f, RZ, 0xc0, !PT ;  /* 0xffffff7f3a3a7812 */ /* 0x000fe200078ec0ff */
[----:B------:R-:W1:Y:S08]  /*d9590*/  LDCU UR58, c[0x0][0x39c] ;  /* 0x00007380ff3a77ac */ /* 0x000e700008000800 */
[----:B------:R-:W-:-:S04]  /*d95a0*/  @P1 LOP3.LUT R58, R58, 0x80, RZ, 0xfc, !PT ;  /* 0x000000803a3a1812 */ /* 0x000fc800078efcff */
[----:B------:R-:W-:-:S04]  /*d95b0*/  LOP3.LUT R58, R58, 0xffffffbf, RZ, 0xc0, !PT ;  /* 0xffffffbf3a3a7812 */ /* 0x000fc800078ec0ff */
[----:B------:R-:W-:-:S04]  /*d95c0*/  @P0 LOP3.LUT R58, R58, 0x40, RZ, 0xfc, !PT ;  /* 0x000000403a3a0812 */ /* 0x000fc800078efcff */
[----:B------:R-:W-:Y:S02]  /*d95d0*/  LOP3.LUT R58, R58, 0xffffffdf, RZ, 0xc0, !PT ;  /* 0xffffffdf3a3a7812 */ /* 0x000fe400078ec0ff */
[----:B--2---:R-:W-:Y:S02]  /*d95e0*/  LOP3.LUT R6, R0, 0xffff, RZ, 0xc0, !PT ;  /* 0x0000ffff00067812 */ /* 0x004fe400078ec0ff */
[----:B------:R-:W-:Y:S02]  /*d95f0*/  LOP3.LUT R5, R30, 0xffff, RZ, 0xc0, !PT ;  /* 0x0000ffff1e057812 */ /* 0x000fe400078ec0ff */
[----:B------:R-:W-:Y:S02]  /*d9600*/  SHF.R.U32.HI R7, RZ, 0x8, R6 ;  /* 0x00000008ff077819 */ /* 0x000fe40000011606 */
[--C-:B------:R-:W-:Y:S02]  /*d9610*/  PRMT R0, R6, 0x3340, R5.reuse ;  /* 0x0000334006007816 */ /* 0x100fe40000000005 */
[----:B------:R-:W-:-:S02]  /*d9620*/  SHF.R.U32.HI R5, RZ, 0x8, R5 ;  /* 0x00000008ff057819 */ /* 0x000fc40000011605 */
[----:B------:R-:W-:Y:S02]  /*d9630*/  LOP3.LUT R6, R7, 0xffff, RZ, 0xc0, !PT ;  /* 0x0000ffff07067812 */ /* 0x000fe400078ec0ff */
[----:B------:R-:W-:Y:S01]  /*d9640*/  LOP3.LUT R5, R5, 0xffff, RZ, 0xc0, !PT ;  /* 0x0000ffff05057812 */ /* 0x000fe200078ec0ff */
[----:B------:R2:W-:Y:S03]  /*d9650*/  STL [R1+0xb68], R0 ;  /* 0x000b680001007387 */ /* 0x0005e60000100800 */
[----:B--2---:R-:W-:Y:S01]  /*d9660*/  PRMT R0, R6, 0x3340, R5 ;  /* 0x0000334006007816 */ /* 0x004fe20000000005 */
[----:B------:R-:W-:-:S05]  /*d9670*/  VIADD R6, R2, 0xb2 ;  /* 0x000000b202067836 */ /* 0x000fca0000000000 */
[----:B------:R-:W-:Y:S01]  /*d9680*/  ISETP.GE.AND P0, PT, R6, UR70, PT ;  /* 0x0000004606007c0c */ /* 0x000fe2000bf06270 */
[----:B------:R-:W-:Y:S01]  /*d9690*/  STL [R1+0x437c], R37 ;  /* 0x00437c2501007387 */ /* 0x000fe20000100800 */
[----:B------:R-:W-:Y:S01]  /*d96a0*/  PRMT R4, R17, 0x5410, R13 ;  /* 0x0000541011047816 */ /* 0x000fe2000000000d */
[----:B------:R-:W2:Y:S01]  /*d96b0*/  LDCU UR70, c[0x0][0x39c] ;  /* 0x00007380ff4677ac */ /* 0x000ea20008000800 */
[----:B0-----:R-:W-:Y:S02]  /*d96c0*/  ISETP.LT.AND P1, PT, R50, UR56, !P0 ;  /* 0x0000003832007c0c */ /* 0x001fe4000c721270 */
[----:B------:R-:W-:Y:S01]  /*d96d0*/  ISETP.LT.AND P0, PT, R3, UR57, !P0 ;  /* 0x0000003903007c0c */ /* 0x000fe2000c701270 */
[----:B------:R0:W-:Y:S01]  /*d96e0*/  STL [R1+0x4e4], R0 ;  /* 0x0004e40001007387 */ /* 0x0001e20000100800 */
[----:B------:R-:W-:Y:S01]  /*d96f0*/  PRMT R5, R16, 0x5410, R12 ;  /* 0x0000541010057816 */ /* 0x000fe2000000000c */
[----:B------:R-:W0:Y:S01]  /*d9700*/  LDCU UR56, c[0x0][0x39c] ;  /* 0x00007380ff3877ac */ /* 0x000e220008000800 */
[----:B------:R-:W-:Y:S01]  /*d9710*/  PRMT R6, R15, 0x5410, R11 ;  /* 0x000054100f067816 */ /* 0x000fe2000000000b */
[----:B------:R-:W2:Y:S01]  /*d9720*/  LDL.LU R49, [R1+0x15f8] ;  /* 0x0015f80001317983 */ /* 0x000ea20000300800 */
[----:B------:R-:W-:Y:S01]  /*d9730*/  PRMT R7, R14, 0x5410, R10 ;  /* 0x000054100e077816 */ /* 0x000fe2000000000a */
[----:B------:R-:W0:Y:S02]  /*d9740*/  LDCU UR57, c[0x0][0x39c] ;  /* 0x00007380ff3977ac */ /* 0x000e240008000800 */
[----:B------:R-:W2:Y:S02]  /*d9750*/  LDL.LU R48, [R1+0x58] ;  /* 0x0000580001307983 */ /* 0x000ea40000300800 */
[----:B------:R-:W-:-:S04]  /*d9760*/  @P1 LOP3.LUT R58, R58, 0x20, RZ, 0xfc, !PT ;  /* 0x000000203a3a1812 */ /* 0x000fc800078efcff */
[----:B------:R-:W-:-:S04]  /*d9770*/  LOP3.LUT R58, R58, 0xfffffff7, RZ, 0xc0, !PT ;  /* 0xfffffff73a3a7812 */ /* 0x000fc800078ec0ff */
[----:B------:R-:W-:Y:S02]  /*d9780*/  @P0 LOP3.LUT R58, R58, 0x8, RZ, 0xfc, !PT ;  /* 0x000000083a3a0812 */ /* 0x000fe400078efcff */
[----:B------:R-:W-:-:S04]  /*d9790*/  ISETP.GE.AND P0, PT, R8, UR74, PT ;  /* 0x0000004a08007c0c */ /* 0x000fc8000bf06270 */
[----:B------:R-:W-:Y:S02]  /*d97a0*/  ISETP.LT.AND P1, PT, R50, UR6, !P0 ;  /* 0x0000000632007c0c */ /* 0x000fe4000c721270 */
[----:B------:R-:W-:Y:S01]  /*d97b0*/  LOP3.LUT R58, R58, 0xfffffffb, RZ, 0xc0, !PT ;  /* 0xfffffffb3a3a7812 */ /* 0x000fe200078ec0ff */
[----:B------:R-:W-:Y:S01]  /*d97c0*/  IMAD.MOV.U32 R8, RZ, RZ, R2 ;  /* 0x000000ffff087224 */ /* 0x000fe200078e0002 */
[----:B------:R-:W-:Y:S01]  /*d97d0*/  ISETP.LT.AND P0, PT, R3, UR60, !P0 ;  /* 0x0000003c03007c0c */ /* 0x000fe2000c701270 */
[----:B------:R-:W-:Y:S01]  /*d97e0*/  STL [R1+0x4380], R38 ;  /* 0x0043802601007387 */ /* 0x000fe20000100800 */
[----:B------:R-:W0:Y:S01]  /*d97f0*/  LDCU UR60, c[0x0][0x39c] ;  /* 0x00007380ff3c77ac */ /* 0x000e220008000800 */
[----:B------:R-:W0:Y:S06]  /*d9800*/  LDCU UR6, c[0x0][0x398] ;  /* 0x00007300ff0677ac */ /* 0x000e2c0008000800 */
[----:B------:R-:W-:Y:S01]  /*d9810*/  @P1 LOP3.LUT R58, R58, 0x4, RZ, 0xfc, !PT ;  /* 0x000000043a3a1812 */ /* 0x000fe200078efcff */
[----:B------:R-:W-:Y:S03]  /*d9820*/  STL [R1+0x4384], R36 ;  /* 0x0043842401007387 */ /* 0x000fe60000100800 */
[----:B------:R-:W-:Y:S01]  /*d9830*/  LOP3.LUT R58, R58, 0xfffffffd, RZ, 0xc0, !PT ;  /* 0xfffffffd3a3a7812 */ /* 0x000fe200078ec0ff */
[C---:B------:R-:W-:Y:S01]  /*d9840*/  VIADD R54, R8.reuse, 0xdb ;  /* 0x000000db08367836 */ /* 0x040fe20000000000 */
[----:B------:R-:W-:Y:S01]  /*d9850*/  STL [R1+0x4388], R4 ;  /* 0x0043880401007387 */ /* 0x000fe20000100800 */
[----:B------:R-:W-:Y:S01]  /*d9860*/  VIADD R3, R8, 0xdc ;  /* 0x000000dc08037836 */ /* 0x000fe20000000000 */
[----:B------:R-:W-:-:S02]  /*d9870*/  @P0 LOP3.LUT R58, R58, 0x2, RZ, 0xfc, !PT ;  /* 0x000000023a3a0812 */ /* 0x000fc400078efcff */
[----:B------:R-:W-:Y:S01]  /*d9880*/  STL [R1+0x438c], R5 ;  /* 0x00438c0501007387 */ /* 0x000fe20000100800 */
[----:B------:R-:W-:-:S03]  /*d9890*/  VIADD R60, R8, 0xdd ;  /* 0x000000dd083c7836 */ /* 0x000fc60000000000 */
[----:B------:R-:W-:Y:S01]  /*d98a0*/  STL [R1+0x4390], R6 ;  /* 0x0043900601007387 */ /* 0x000fe20000100800 */
[----:B------:R-:W-:-:S03]  /*d98b0*/  VIADD R59, R8, 0xde ;  /* 0x000000de083b7836 */ /* 0x000fc60000000000 */
[----:B------:R-:W-:Y:S01]  /*d98c0*/  STL [R1+0x4394], R7 ;  /* 0x0043940701007387 */ /* 0x000fe20000100800 */
[----:B0-----:R-:W-:-:S03]  /*d98d0*/  VIADD R0, R8, 0xb4 ;  /* 0x000000b408007836 */ /* 0x001fc60000000000 */
[----:B------:R-:W-:Y:S04]  /*d98e0*/  STL [R1+0x43ac], R54 ;  /* 0x0043ac3601007387 */ /* 0x000fe80000100800 */
[----:B------:R-:W-:Y:S01]  /*d98f0*/  STL [R1+0x43b0], R58 ;  /* 0x0043b03a01007387 */ /* 0x000fe20000100800 */
[----:B------:R-:W-:-:S03]  /*d9900*/  VIADD R2, R8, 0xb6 ;  /* 0x000000b608027836 */ /* 0x000fc60000000000 */
[----:B------:R0:W-:Y:S04]  /*d9910*/  STL [R1+0x43b4], R3 ;  /* 0x0043b40301007387 */ /* 0x0001e80000100800 */
[----:B------:R-:W-:Y:S04]  /*d9920*/  STL [R1+0x43b8], R60 ;  /* 0x0043b83c01007387 */ /* 0x000fe80000100800 */
[----:B------:R-:W-:Y:S01]  /*d9930*/  STL [R1+0x43bc], R59 ;  /* 0x0043bc3b01007387 */ /* 0x000fe20000100800 */
[----:B0-----:R-:W-:-:S03]  /*d9940*/  VIADD R3, R8, 0xb5 ;  /* 0x000000b508037836 */ /* 0x001fc60000000000 */
[----:B------:R0:W-:Y:S04]  /*d9950*/  STL [R1+0x9c], R0 ;  /* 0x00009c0001007387 */ /* 0x0001e80000100800 */
[----:B------:R1:W-:Y:S01]  /*d9960*/  STL [R1+0x98], R3 ;  /* 0x0000980301007387 */ /* 0x0003e20000100800 */
[----:B0-----:R-:W-:-:S03]  /*d9970*/  VIADD R0, R8, 0xb7 ;  /* 0x000000b708007836 */ /* 0x001fc60000000000 */
[----:B------:R0:W-:Y:S01]  /*d9980*/  STL [R1+0x94], R2 ;  /* 0x0000940201007387 */ /* 0x0001e20000100800 */
[----:B-1----:R-:W-:-:S03]  /*d9990*/  VIADD R3, R8, 0xb8 ;  /* 0x000000b808037836 */ /* 0x002fc60000000000 */
        /* <DEDUP_REMOVED lines=16> */
[----:B------:R-:W2:Y:S04]  /*d9aa0*/  LDL.LU R58, [R1+0x1670] ;  /* 0x00167000013a7983 */ /* 0x000ea80000300800 */
[----:B------:R1:W-:Y:S04]  /*d9ab0*/  STL [R1+0x6c], R2 ;  /* 0x00006c0201007387 */ /* 0x0003e80000100800 */
[----:B------:R-:W3:Y:S04]  /*d9ac0*/  LDL.LU R60, [R1+0x166c] ;  /* 0x00166c00013c7983 */ /* 0x000ee80000300800 */
[----:B------:R1:W-:Y:S04]  /*d9ad0*/  STL [R1+0x68], R0 ;  /* 0x0000680001007387 */ /* 0x0003e80000100800 */
[----:B0-----:R-:W4:Y:S04]  /*d9ae0*/  LDL.LU R3, [R1+0x1668] ;  /* 0x0016680001037983 */ /* 0x001f280000300800 */
[----:B------:R-:W4:Y:S04]  /*d9af0*/  LDL.LU R54, [R1+0xe4] ;  /* 0x0000e40001367983 */ /* 0x000f280000300800 */
[----:B------:R-:W4:Y:S04]  /*d9b00*/  LDL.LU R56, [R1+0xe0] ;  /* 0x0000e00001387983 */ /* 0x000f280000300800 */
[----:B------:R-:W4:Y:S01]  /*d9b10*/  LDL.LU R55, [R1+0xdc] ;  /* 0x0000dc0001377983 */ /* 0x000f220000300800 */
[----:B-1----:R-:W-:-:S02]  /*d9b20*/  VIADD R2, R8, 0xc2 ;  /* 0x000000c208027836 */ /* 0x002fc40000000000 */
[C---:B------:R-:W-:Y:S02]  /*d9b30*/  VIADD R0, R8.reuse, 0xc3 ;  /* 0x000000c308007836 */ /* 0x040fe40000000000 */
[C---:B------:R-:W-:Y:S01]  /*d9b40*/  VIADD R4, R8.reuse, 0xc4 ;  /* 0x000000c408047836 */ /* 0x040fe20000000000 */
[----:B------:R0:W-:Y:S04]  /*d9b50*/  STL [R1+0x64], R2 ;  /* 0x0000640201007387 */ /* 0x0001e80000100800 */
[----:B------:R1:W-:Y:S01]  /*d9b60*/  STL [R1+0x60], R0 ;  /* 0x0000600001007387 */ /* 0x0003e20000100800 */
[----:B0-----:R-:W-:-:S03]  /*d9b70*/  VIADD R2, R8, 0xc5 ;  /* 0x000000c508027836 */ /* 0x001fc60000000000 */
[----:B------:R-:W-:Y:S01]  /*d9b80*/  STL [R1+0x5c], R4 ;  /* 0x00005c0401007387 */ /* 0x000fe20000100800 */
[----:B-1----:R-:W-:-:S03]  /*d9b90*/  VIADD R0, R8, 0xc6 ;  /* 0x000000c608007836 */ /* 0x002fc60000000000 */
[----:B------:R-:W-:Y:S04]  /*d9ba0*/  STL [R1+0x58], R2 ;  /* 0x0000580201007387 */ /* 0x000fe80000100800 */
[----:B------:R-:W-:Y:S01]  /*d9bb0*/  STL [R1+0x54], R0 ;  /* 0x0000540001007387 */ /* 0x000fe20000100800 */
[----:B--2---:R-:W-:Y:S02]  /*d9bc0*/  LOP3.LUT R58, R58, 0xffff, RZ, 0xc0, !PT ;  /* 0x0000ffff3a3a7812 */ /* 0x004fe400078ec0ff */
[----:B---3--:R-:W-:Y:S02]  /*d9bd0*/  LOP3.LUT R60, R60, 0xffff, RZ, 0xc0, !PT ;  /* 0x0000ffff3c3c7812 */ /* 0x008fe400078ec0ff */
[----:B----4-:R-:W-:Y:S02]  /*d9be0*/  LOP3.LUT R59, R3, 0xffff, RZ, 0xc0, !PT ;  /* 0x0000ffff033b7812 */ /* 0x010fe400078ec0ff */
[----:B------:R-:W-:-:S02]  /*d9bf0*/  LOP3.LUT R54, R54, 0xffff, RZ, 0xc0, !PT ;  /* 0x0000ffff36367812 */ /* 0x000fc400078ec0ff */
[----:B------:R-:W-:Y:S02]  /*d9c00*/  SHF.R.U32.HI R3, RZ, 0x8, R58 ;  /* 0x00000008ff037819 */ /* 0x000fe4000001163a */
[----:B------:R-:W-:Y:S02]  /*d9c10*/  PRMT R58, R58, 0x3340, R54 ;  /* 0x000033403a3a7816 */ /* 0x000fe40000000036 */
[----:B------:R-:W-:-:S03]  /*d9c20*/  LOP3.LUT R56, R56, 0xffff, RZ, 0xc0, !PT ;  /* 0x0000ffff38387812 */ /* 0x000fc600078ec0ff */
[----:B------:R0:W-:Y:S01]  /*d9c30*/  STL [R1+0xa1c], R58 ;  /* 0x000a1c3a01007387 */ /* 0x0001e20000100800 */
[----:B------:R-:W-:Y:S02]  /*d9c40*/  LOP3.LUT R55, R55, 0xffff, RZ, 0xc0, !PT ;  /* 0x0000ffff37377812 */ /* 0x000fe400078ec0ff */
[----:B0-----:R-:W-:Y:S02]  /*d9c50*/  SHF.R.U32.HI R58, RZ, 0x8, R54 ;  /* 0x00000008ff3a7819 */ /* 0x001fe40000011636 */
[----:B------:R-:W-:Y:S02]  /*d9c60*/  SHF.R.U32.HI R54, RZ, 0x8, R60 ;  /* 0x00000008ff367819 */ /* 0x000fe4000001163c */
[----:B------:R-:W-:-:S05]  /*d9c70*/  PRMT R60, R60, 0x3340, R56 ;  /* 0x000033403c3c7816 */ /* 0x000fca0000000038 */
[----:B------:R0:W-:Y:S01]  /*d9c80*/  STL [R1+0xb70], R60 ;  /* 0x000b703c01007387 */ /* 0x0001e20000100800 */
[----:B------:R-:W-:Y:S02]  /*d9c90*/  LOP3.LUT R3, R3, 0xffff, RZ, 0xc0, !PT ;  /* 0x0000ffff03037812 */ /* 0x000fe400078ec0ff */
[----:B0-----:R-:W-:Y:S02]  /*d9ca0*/  SHF.R.U32.HI R60, RZ, 0x8, R59 ;  /* 0x00000008ff3c7819 */ /* 0x001fe4000001163b */
[----:B------:R-:W-:Y:S02]  /*d9cb0*/  PRMT R59, R59, 0x3340, R55 ;  /* 0x000033403b3b7816 */ /* 0x000fe40000000037 */
[----:B------:R-:W-:Y:S02]  /*d9cc0*/  LOP3.LUT R60, R60, 0xffff, RZ, 0xc0, !PT ;  /* 0x0000ffff3c3c7812 */ /* 0x000fe400078ec0ff */
[----:B------:R-:W-:Y:S01]  /*d9cd0*/  LOP3.LUT R58, R58, 0xffff, RZ, 0xc0, !PT ;  /* 0x0000ffff3a3a7812 */ /* 0x000fe200078ec0ff */
[----:B------:R0:W-:Y:S01]  /*d9ce0*/  STL [R1+0xb7c], R59 ;  /* 0x000b7c3b01007387 */ /* 0x0001e20000100800 */
[----:B------:R-:W-:-:S02]  /*d9cf0*/  LOP3.LUT R54, R54, 0xffff, RZ, 0xc0, !PT ;  /* 0x0000ffff36367812 */ /* 0x000fc400078ec0ff */
[----:B------:R-:W-:Y:S01]  /*d9d00*/  SHF.R.U32.HI R56, RZ, 0x8, R56 ;  /* 0x00000008ff387819 */ /* 0x000fe20000011638 */
[----:B0-----:R-:W2:Y:S04]  /*d9d10*/  LDL.LU R59, [R1+0x43bc] ;  /* 0x0043bc00013b7983 */ /* 0x001ea80000300800 */
[----:B------:R0:W-:Y:S01]  /*d9d20*/  STL [R1+0xf0], R60 ;  /* 0x0000f03c01007387 */ /* 0x0001e20000100800 */
[----:B------:R-:W-:-:S03]  /*d9d30*/  LOP3.LUT R56, R56, 0xffff, RZ, 0xc0, !PT ;  /* 0x0000ffff38387812 */ /* 0x000fc600078ec0ff */
[----:B0-----:R-:W3:Y:S04]  /*d9d40*/  LDL.LU R60, [R1+0x43b8] ;  /* 0x0043b800013c7983 */ /* 0x001ee80000300800 */
[----:B------:R0:W-:Y:S04]  /*d9d50*/  STL [R1+0xe0], R3 ;  /* 0x0000e00301007387 */ /* 0x0001e80000100800 */
[----:B0-----:R-:W4:Y:S04]  /*d9d60*/  LDL.LU R3, [R1+0x43b4] ;  /* 0x0043b40001037983 */ /* 0x001f280000300800 */
[----:B------:R0:W-:Y:S04]  /*d9d70*/  STL [R1+0xdc], R58 ;  /* 0x0000dc3a01007387 */ /* 0x0001e80000100800 */
[----:B0-----:R-:W2:Y:S04]  /*d9d80*/  LDL.LU R58, [R1+0x43b0] ;  /* 0x0043b000013a7983 */ /* 0x001ea80000300800 */
[----:B------:R0:W-:Y:S04]  /*d9d90*/  STL [R1+0xe8], R54 ;  /* 0x0000e83601007387 */ /* 0x0001e80000100800 */
[----:B0-----:R-:W2:Y:S04]  /*d9da0*/  LDL.LU R54, [R1+0x43ac] ;  /* 0x0043ac0001367983 */ /* 0x001ea80000300800 */
[----:B------:R0:W-:Y:S04]  /*d9db0*/  STL [R1+0xe4], R56 ;  /* 0x0000e43801007387 */ /* 0x0001e80000100800 */
[----:B0-----:R-:W3:Y:S01]  /*d9dc0*/  LDL.LU R56, [R1+0x43a8] ;  /* 0x0043a80001387983 */ /* 0x001ee20000300800 */
[----:B------:R-:W-:-:S04]  /*d9dd0*/  SHF.R.U32.HI R55, RZ, 0x8, R55 ;  /* 0x00000008ff377819 */ /* 0x000fc80000011637 */
[----:B------:R-:W-:-:S05]  /*d9de0*/  LOP3.LUT R55, R55, 0xffff, RZ, 0xc0, !PT ;  /* 0x0000ffff37377812 */ /* 0x000fca00078ec0ff */
[----:B------:R0:W-:Y:S04]  /*d9df0*/  STL [R1+0xec], R55 ;  /* 0x0000ec3701007387 */ /* 0x0001e80000100800 */
[----:B0-----:R-:W3:Y:S01]  /*d9e00*/  LDL.LU R55, [R1+0x43a4] ;  /* 0x0043a40001377983 */ /* 0x001ee20000300800 */
[----:B------:R-:W-:Y:S02]  /*d9e10*/  R2UR UR74, R49 ;  /* 0x00000000314a72ca */ /* 0x000fe400000e0000 */
[----:B------:R-:W-:Y:S01]  /*d9e20*/  R2UR UR76, R48 ;  /* 0x00000000304c72ca */ /* 0x000fe200000e0000 */
[C---:B------:R-:W-:Y:S02]  /*d9e30*/  VIADD R47, R8.reuse, 0xdf ;  /* 0x000000df082f7836 */ /* 0x040fe40000000000 */
[----:B------:R-:W-:-:S03]  /*d9e40*/  VIADD R43, R8, 0xe0 ;  /* 0x000000e0082b7836 */ /* 0x000fc60000000000 */
[----:B------:R-:W-:Y:S01]  /*d9e50*/  ISETP.GE.AND P2, PT, R47, UR61, PT ;  /* 0x0000003d2f007c0c */ /* 0x000fe2000bf46270 */
[C---:B------:R-:W-:Y:S01]  /*d9e60*/  VIADD R42, R8.reuse, 0xe1 ;  /* 0x000000e1082a7836 */ /* 0x040fe20000000000 */
[----:B------:R-:W0:Y:S01]  /*d9e70*/  LDCU UR61, c[0x0][0x39c] ;  /* 0x00007380ff3d77ac */ /* 0x000e220008000800 */
[C---:B------:R-:W-:Y:S02]  /*d9e80*/  VIADD R41, R8.reuse, 0xe2 ;  /* 0x000000e208297836 */ /* 0x040fe40000000000 */
[C---:B------:R-:W-:Y:S02]  /*d9e90*/  VIADD R40, R8.reuse, 0xe3 ;  /* 0x000000e308287836 */ /* 0x040fe40000000000 */
[C---:B------:R-:W-:Y:S02]  /*d9ea0*/  VIADD R39, R8.reuse, 0xe4 ;  /* 0x000000e408277836 */ /* 0x040fe40000000000 */
[C---:B------:R-:W-:Y:S02]  /*d9eb0*/  VIADD R35, R8.reuse, 0xe5 ;  /* 0x000000e508237836 */ /* 0x040fe40000000000 */
[----:B------:R-:W-:-:S02]  /*d9ec0*/  VIADD R33, R8, 0xe7 ;  /* 0x000000e708217836 */ /* 0x000fc40000000000 */
[C---:B------:R-:W-:Y:S01]  /*d9ed0*/  VIADD R34, R8.reuse, 0xe6 ;  /* 0x000000e608227836 */ /* 0x040fe20000000000 */
[----:B----4-:R-:W-:Y:S01]  /*d9ee0*/  ISETP.GE.AND P0, PT, R3, UR74, PT ;  /* 0x0000004a03007c0c */ /* 0x010fe2000bf06270 */
[----:B------:R-:W-:Y:S01]  /*d9ef0*/  VIADD R14, R8, 0xfa ;  /* 0x000000fa080e7836 */ /* 0x000fe20000000000 */
[----:B------:R-:W1:Y:S01]  /*d9f00*/  LDCU UR74, c[0x0][0x39c] ;  /* 0x00007380ff4a77ac */ /* 0x000e620008000800 */
[----:B--2---:R-:W-:Y:S01]  /*d9f10*/  ISETP.GE.AND P1, PT, R54, UR72, PT ;  /* 0x0000004836007c0c */ /* 0x004fe2000bf26270 */
[----:B------:R-:W2:Y:S01]  /*d9f20*/  LDCU UR72, c[0x0][0x39c] ;  /* 0x00007380ff4877ac */ /* 0x000ea20008000800 */
[----:B------:R-:W4:Y:S04]  /*d9f30*/  LDL.LU R54, [R1+0x43a0] ;  /* 0x0043a00001367983 */ /* 0x000f280000300800 */
[----:B------:R-:W2:Y:S01]  /*d9f40*/  LDL.LU R3, [R1+0x439c] ;  /* 0x00439c0001037983 */ /* 0x000ea20000300800 */
[----:B---3--:R-:W-:-:S06]  /*d9f50*/  LOP3.LUT R56, R56, 0xff7fffff, RZ, 0xc0, !PT ;  /* 0xff7fffff38387812 */ /* 0x008fcc00078ec0ff */
[----:B------:R-:W-:Y:S02]  /*d9f60*/  @P1 LOP3.LUT R56, R56, 0x800000, RZ, 0xfc, !PT ;  /* 0x0080000038381812 */ /* 0x000fe400078efcff */
[----:B------:R-:W-:Y:S01]  /*d9f70*/  ISETP.GE.AND P1, PT, R60, UR76, PT ;  /* 0x0000004c3c007c0c */ /* 0x000fe2000bf26270 */
[----:B------:R-:W3:Y:S01]  /*d9f80*/  LDCU UR76, c[0x0][0x39c] ;  /* 0x00007380ff4c77ac */ /* 0x000ee20008000800 */
[----:B------:R-:W-:-:S04]  /*d9f90*/  LOP3.LUT R56, R56, 0xfbffffff, RZ, 0xc0, !PT ;  /* 0xfbffffff38387812 */ /* 0x000fc800078ec0ff */
[----:B------:R-:W-:Y:S02]  /*d9fa0*/  @P0 LOP3.LUT R56, R56, 0x4000000, RZ, 0xfc, !PT ;  /* 0x0400000038380812 */ /* 0x000fe400078efcff */
[----:B------:R-:W-:Y:S01]  /*d9fb0*/  ISETP.GE.AND P0, PT, R59, UR59, PT ;  /* 0x0000003b3b007c0c */ /* 0x000fe2000bf06270 */
[----:B------:R-:W0:Y:S01]  /*d9fc0*/  LDCU UR59, c[0x0][0x39c] ;  /* 0x00007380ff3b77ac */ /* 0x000e220008000800 */
[----:B------:R-:W-:Y:S01]  /*d9fd0*/  LOP3.LUT R56, R56, 0xf7ffffff, RZ, 0xc0, !PT ;  /* 0xf7ffffff38387812 */ /* 0x000fe200078ec0ff */
[----:B------:R-:W3:Y:S03]  /*d9fe0*/  LDL.LU R59, [R1+0x80] ;  /* 0x00008000013b7983 */ /* 0x000ee60000300800 */
[----:B------:R-:W-:Y:S01]  /*d9ff0*/  @P1 LOP3.LUT R56, R56, 0x8000000, RZ, 0xfc, !PT ;  /* 0x0800000038381812 */ /* 0x000fe200078efcff */
[----:B------:R-:W3:Y:S01]  /*da000*/  LDL.LU R47, [R1+0x84] ;  /* 0x00008400012f7983 */ /* 0x000ee20000300800 */
[----:B------:R-:W-:Y:S01]  /*da010*/  ISETP.GE.AND P1, PT, R43, UR63, PT ;  /* 0x0000003f2b007c0c */ /* 0x000fe2000bf26270 */
[----:B------:R-:W0:Y:S01]  /*da020*/  LDCU UR63, c[0x0][0x39c] ;  /* 0x00007380ff3f77ac */ /* 0x000e220008000800 */
[----:B------:R-:W-:Y:S01]  /*da030*/  LOP3.LUT R55, R55, 0xfffffffe, RZ, 0xc0, !PT ;  /* 0xfffffffe37377812 */ /* 0x000fe200078ec0ff */
[----:B------:R-:W3:Y:S01]  /*da040*/  LDL.LU R43, [R1+0x88] ;  /* 0x00008800012b7983 */ /* 0x000ee20000300800 */
[----:B------:R-:W-:-:S02]  /*da050*/  LOP3.LUT R56, R56, 0xbfffffff, RZ, 0xc0, !PT ;  /* 0xbfffffff38387812 */ /* 0x000fc400078ec0ff */
[----:B------:R-:W-:Y:S02]  /*da060*/  @P2 LOP3.LUT R55, R55, 0x1, RZ, 0xfc, !PT ;  /* 0x0000000137372812 */ /* 0x000fe400078efcff */
[----:B------:R-:W-:Y:S02]  /*da070*/  @P0 LOP3.LUT R56, R56, 0x40000000, RZ, 0xfc, !PT ;  /* 0x4000000038380812 */ /* 0x000fe400078efcff */
[----:B------:R-:W-:Y:S02]  /*da080*/  ISETP.GE.AND P0, PT, R42, UR65, PT ;  /* 0x000000412a007c0c */ /* 0x000fe4000bf06270 */
[----:B------:R-:W-:Y:S01]  /*da090*/  LOP3.LUT R55, R55, 0xfffffffb, RZ, 0xc0, !PT ;  /* 0xfffffffb37377812 */ /* 0x000fe200078ec0ff */
[----:B------:R-:W1:Y:S03]  /*da0a0*/  LDL.LU R42, [R1+0x8c] ;  /* 0x00008c00012a7983 */ /* 0x000e660000300800 */
[----:B------:R-:W-:-:S02]  /*da0b0*/  @P1 LOP3.LUT R55, R55, 0x4, RZ, 0xfc, !PT ;  /* 0x0000000437371812 */ /* 0x000fc400078efcff */
[----:B------:R-:W-:Y:S02]  /*da0c0*/  ISETP.GE.AND P2, PT, R41, UR67, PT ;  /* 0x0000004329007c0c */ /* 0x000fe4000bf46270 */
[----:B------:R-:W-:Y:S01]  /*da0d0*/  LOP3.LUT R55, R55, 0xffffffef, RZ, 0xc0, !PT ;  /* 0xffffffef37377812 */ /* 0x000fe200078ec0ff */
[----:B------:R-:W3:Y:S03]  /*da0e0*/  LDL.LU R41, [R1+0x90] ;  /* 0x0000900001297983 */ /* 0x000ee60000300800 */
[----:B------:R-:W-:-:S04]  /*da0f0*/  @P0 LOP3.LUT R55, R55, 0x10, RZ, 0xfc, !PT ;  /* 0x0000001037370812 */ /* 0x000fc800078efcff */
[----:B------:R-:W-:Y:S02]  /*da100*/  LOP3.LUT R55, R55, 0xffffffbf, RZ, 0xc0, !PT ;  /* 0xffffffbf37377812 */ /* 0x000fe400078ec0ff */
[----:B------:R-:W-:Y:S02]  /*da110*/  ISETP.GE.AND P1, PT, R40, UR69, PT ;  /* 0x0000004528007c0c */ /* 0x000fe4000bf26270 */
[----:B------:R-:W3:Y:S01]  /*da120*/  LDL.LU R40, [R1+0x94] ;  /* 0x0000940001287983 */ /* 0x000ee20000300800 */
[----:B------:R-:W-:Y:S02]  /*da130*/  ISETP.GE.AND P0, PT, R39, UR71, PT ;  /* 0x0000004727007c0c */ /* 0x000fe4000bf06270 */
[----:B------:R-:W-:Y:S01]  /*da140*/  @P2 LOP3.LUT R55, R55, 0x40, RZ, 0xfc, !PT ;  /* 0x0000004037372812 */ /* 0x000fe200078efcff */
[----:B------:R-:W3:Y:S01]  /*da150*/  LDL.LU R39, [R1+0x98] ;  /* 0x0000980001277983 */ /* 0x000ee20000300800 */
[----:B------:R-:W-:-:S03]  /*da160*/  ISETP.GE.AND P2, PT, R35, UR73, PT ;  /* 0x0000004923007c0c */ /* 0x000fc6000bf46270 */
[----:B------:R-:W0:Y:S01]  /*da170*/  LDL.LU R35, [R1+0x9c] ;  /* 0x00009c0001237983 */ /* 0x000e220000300800 */
[----:B------:R-:W-:-:S04]  /*da180*/  LOP3.LUT R55, R55, 0xfffffeff, RZ, 0xc0, !PT ;  /* 0xfffffeff37377812 */ /* 0x000fc800078ec0ff */
[----:B------:R-:W-:-:S04]  /*da190*/  @P1 LOP3.LUT R55, R55, 0x100, RZ, 0xfc, !PT ;  /* 0x0000010037371812 */ /* 0x000fc800078efcff */
[----:B------:R-:W-:-:S04]  /*da1a0*/  LOP3.LUT R55, R55, 0xfffffbff, RZ, 0xc0, !PT ;  /* 0xfffffbff37377812 */ /* 0x000fc800078ec0ff */
[----:B------:R-:W-:Y:S02]  /*da1b0*/  @P0 LOP3.LUT R55, R55, 0x400, RZ, 0xfc, !PT ;  /* 0x0000040037370812 */ /* 0x000fe400078efcff */
[----:B------:R-:W-:Y:S02]  /*da1c0*/  ISETP.GE.AND P0, PT, R33, UR77, PT ;  /* 0x0000004d21007c0c */ /* 0x000fe4000bf06270 */
[----:B------:R-:W4:Y:S01]  /*da1d0*/  LDL.LU R33, [R1+0x7c] ;  /* 0x00007c0001217983 */ /* 0x000f220000300800 */
[----:B------:R-:W-:-:S03]  /*da1e0*/  ISETP.GE.AND P1, PT, R34, UR75, PT ;  /* 0x0000004b22007c0c */ /* 0x000fc6000bf26270 */
[----:B------:R-:W4:Y:S01]  /*da1f0*/  LDL.LU R34, [R1+0x78] ;  /* 0x0000780001227983 */ /* 0x000f220000300800 */
[----:B------:R-:W-:Y:S02]  /*da200*/  ISETP.GE.AND P5, PT, R14, UR41, PT ;  /* 0x000000290e007c0c */ /* 0x000fe4000bfa6270 */
[----:B------:R-:W-:Y:S01]  /*da210*/  LOP3.LUT R58, R58, 0xfffffffe, RZ, 0xc0, !PT ;  /* 0xfffffffe3a3a7812 */ /* 0x000fe200078ec0ff */
[----:B------:R-:W-:Y:S01]  /*da220*/  VIADD R57, R8, 0xbe ;  /* 0x000000be08397836 */ /* 0x000fe20000000000 */
[----:B--2---:R-:W-:-:S09]  /*da230*/  LOP3.LUT R3, R3, 0xffffdfff, RZ, 0xc0, !PT ;  /* 0xffffdfff03037812 */ /* 0x004fd200078ec0ff */
[----:B------:R-:W-:Y:S02]  /*da240*/  @P5 LOP3.LUT R3, R3, 0x2000, RZ, 0xfc, !PT ;  /* 0x0000200003035812 */ /* 0x000fe400078efcff */
[----:B0-----:R-:W-:Y:S02]  /*da250*/  ISETP.GE.AND P5, PT, R35, UR63, PT ;  /* 0x0000003f23007c0c */ /* 0x001fe4000bfa6270 */
[----:B------:R-:W2:Y:S11]  /*da260*/  LDL.LU R35, [R1+0x70] ;  /* 0x0000700001237983 */ /* 0x000eb60000300800 */
[----:B------:R-:W-:-:S02]  /*da270*/  @P5 LOP3.LUT R58, R58, 0x1, RZ, 0xfc, !PT ;  /* 0x000000013a3a5812 */ /* 0x000fc400078efcff */
[----:B---3--:R-:W-:Y:S02]  /*da280*/  ISETP.GE.AND P5, PT, R40, UR59, PT ;  /* 0x0000003b28007c0c */ /* 0x008fe4000bfa6270 */
[----:B------:R-:W-:-:S11]  /*da290*/  LOP3.LUT R58, R58, 0xffffffef, RZ, 0xc0, !PT ;  /* 0xffffffef3a3a7812 */ /* 0x000fd600078ec0ff */
[----:B------:R-:W-:Y:S02]  /*da2a0*/  @P5 LOP3.LUT R58, R58, 0x10, RZ, 0xfc, !PT ;  /* 0x000000103a3a5812 */ /* 0x000fe400078efcff */
[----:B------:R-:W-:Y:S02]  /*da2b0*/  ISETP.GE.AND P5, PT, R41, UR76, PT ;  /* 0x0000004c29007c0c */ /* 0x000fe4000bfa6270 */
[----:B------:R-:W-:-:S11]  /*da2c0*/  LOP3.LUT R58, R58, 0xfffffeff, RZ, 0xc0, !PT ;  /* 0xfffffeff3a3a7812 */ /* 0x000fd600078ec0ff */
[----:B------:R-:W-:Y:S02]  /*da2d0*/  @P5 LOP3.LUT R58, R58, 0x100, RZ, 0xfc, !PT ;  /* 0x000001003a3a5812 */ /* 0x000fe400078efcff */
[----:B-1----:R-:W-:Y:S02]  /*da2e0*/  ISETP.GE.AND P5, PT, R42, UR74, PT ;  /* 0x0000004a2a007c0c */ /* 0x002fe4000bfa6270 */
[----:B------:R-:W-:-:S11]  /*da2f0*/  LOP3.LUT R58, R58, 0xfffffbff, RZ, 0xc0, !PT ;  /* 0xfffffbff3a3a7812 */ /* 0x000fd600078ec0ff */
[----:B------:R-:W-:Y:S02]  /*da300*/  @P5 LOP3.LUT R58, R58, 0x400, RZ, 0xfc, !PT ;  /* 0x000004003a3a5812 */ /* 0x000fe400078efcff */
[----:B------:R-:W-:Y:S02]  /*da310*/  ISETP.GE.AND P5, PT, R43, UR72, PT ;  /* 0x000000482b007c0c */ /* 0x000fe4000bfa6270 */
[----:B------:R-:W-:-:S11]  /*da320*/  LOP3.LUT R58, R58, 0xffffefff, RZ, 0xc0, !PT ;  /* 0xffffefff3a3a7812 */ /* 0x000fd600078ec0ff */
[----:B------:R-:W-:Y:S02]  /*da330*/  @P5 LOP3.LUT R58, R58, 0x1000, RZ, 0xfc, !PT ;  /* 0x000010003a3a5812 */ /* 0x000fe400078efcff */
[----:B------:R-:W-:Y:S02]  /*da340*/  ISETP.GE.AND P5, PT, R47, UR8, PT ;  /* 0x000000082f007c0c */ /* 0x000fe4000bfa6270 */
[----:B------:R-:W-:Y:S02]  /*da350*/  LOP3.LUT R58, R58, 0xffffbfff, RZ, 0xc0, !PT ;  /* 0xffffbfff3a3a7812 */ /* 0x000fe400078ec0ff */
[----:B------:R-:W-:Y:S02]  /*da360*/  ISETP.GE.AND P6, PT, R39, UR61, PT ;  /* 0x0000003d27007c0c */ /* 0x000fe4000bfc6270 */
[----:B------:R-:W3:Y:S04]  /*da370*/  LDL.LU R39, [R1+0x6c] ;  /* 0x00006c0001277983 */ /* 0x000ee80000300800 */
[----:B------:R-:W3:Y:S03]  /*da380*/  LDL.LU R40, [R1+0x68] ;  /* 0x0000680001287983 */ /* 0x000ee60000300800 */
[----:B------:R-:W-:Y:S01]  /*da390*/  @P5 LOP3.LUT R58, R58, 0x4000, RZ, 0xfc, !PT ;  /* 0x000040003a3a5812 */ /* 0x000fe200078efcff */
[----:B------:R-:W3:Y:S01]  /*da3a0*/  LDL.LU R41, [R1+0x64] ;  /* 0x0000640001297983 */ /* 0x000ee20000300800 */
[----:B------:R-:W-:-:S02]  /*da3b0*/  ISETP.GE.AND P5, PT, R59, UR10, PT ;  /* 0x0000000a3b007c0c */ /* 0x000fc4000bfa6270 */
[----:B------:R-:W-:Y:S01]  /*da3c0*/  LOP3.LUT R58, R58, 0xfffeffff, RZ, 0xc0, !PT ;  /* 0xfffeffff3a3a7812 */ /* 0x000fe200078ec0ff */
[----:B------:R-:W3:Y:S04]  /*da3d0*/  LDL.LU R42, [R1+0x60] ;  /* 0x00006000012a7983 */ /* 0x000ee80000300800 */
[----:B------:R-:W3:Y:S04]  /*da3e0*/  LDL.LU R43, [R1+0x5c] ;  /* 0x00005c00012b7983 */ /* 0x000ee80000300800 */
[----:B------:R-:W3:Y:S02]  /*da3f0*/  LDL.LU R47, [R1+0x58] ;  /* 0x00005800012f7983 */ /* 0x000ee40000300800 */
[----:B------:R-:W-:-:S02]  /*da400*/  @P5 LOP3.LUT R58, R58, 0x10000, RZ, 0xfc, !PT ;  /* 0x000100003a3a5812 */ /* 0x000fc400078efcff */
[----:B----4-:R-:W-:Y:S01]  /*da410*/  ISETP.GE.AND P5, PT, R33, UR12, PT ;  /* 0x0000000c21007c0c */ /* 0x010fe2000bfa6270 */
[----:B------:R-:W4:Y:S01]  /*da420*/  LDL.LU R59, [R1+0x54] ;  /* 0x00005400013b7983 */ /* 0x000f220000300800 */
[----:B------:R-:W-:-:S11]  /*da430*/  LOP3.LUT R58, R58, 0xfffbffff, RZ, 0xc0, !PT ;  /* 0xfffbffff3a3a7812 */ /* 0x000fd600078ec0ff */
[----:B------:R-:W-:Y:S02]  /*da440*/  @P5 LOP3.LUT R58, R58, 0x40000, RZ, 0xfc, !PT ;  /* 0x000400003a3a5812 */ /* 0x000fe400078efcff */
[----:B------:R-:W-:Y:S02]  /*da450*/  ISETP.GE.AND P5, PT, R34, UR14, PT ;  /* 0x0000000e22007c0c */ /* 0x000fe4000bfa6270 */
[----:B------:R-:W-:-:S11]  /*da460*/  LOP3.LUT R58, R58, 0xffdfffff, RZ, 0xc0, !PT ;  /* 0xffdfffff3a3a7812 */ /* 0x000fd600078ec0ff */
[----:B------:R-:W-:Y:S02]  /*da470*/  @P5 LOP3.LUT R58, R58, 0x200000, RZ, 0xfc, !PT ;  /* 0x002000003a3a5812 */ /* 0x000fe400078efcff */
[----:B------:R-:W-:Y:S02]  /*da480*/  ISETP.GE.AND P5, PT, R57, UR16, PT ;  /* 0x0000001039007c0c */ /* 0x000fe4000bfa6270 */
[----:B------:R-:W4:Y:S01]  /*da490*/  LDL.LU R57, [R1+0x4398] ;  /* 0x0043980001397983 */ /* 0x000f220000300800 */
[----:B------:R-:W-:-:S10]  /*da4a0*/  LOP3.LUT R58, R58, 0xfeffffff, RZ, 0xc0, !PT ;  /* 0xfeffffff3a3a7812 */ /* 0x000fd400078ec0ff */
[----:B------:R-:W-:-:S04]  /*da4b0*/  @P5 LOP3.LUT R58, R58, 0x1000000, RZ, 0xfc, !PT ;  /* 0x010000003a3a5812 */ /* 0x000fc800078efcff */
[----:B------:R-:W-:Y:S01]  /*da4c0*/  LOP3.LUT R58, R58, 0xfdffffff, RZ, 0xc0, !PT ;  /* 0xfdffffff3a3a7812 */ /* 0x000fe200078ec0ff */
[C---:B------:R-:W-:Y:S02]  /*da4d0*/  VIADD R7, R8.reuse, 0xc7 ;  /* 0x000000c708077836 */ /* 0x040fe40000000000 */
[C---:B------:R-:W-:Y:S02]  /*da4e0*/  VIADD R6, R8.reuse, 0xc8 ;  /* 0x000000c808067836 */ /* 0x040fe40000000000 */
[----:B------:R-:W-:Y:S01]  /*da4f0*/  VIADD R5, R8, 0xc9 ;  /* 0x000000c908057836 */ /* 0x000fe20000000000 */
[----:B--2---:R-:W-:-:S13]  /*da500*/  ISETP.GE.AND P5, PT, R35, UR18, PT ;  /* 0x0000001223007c0c */ /* 0x004fda000bfa6270 */
[----:B------:R-:W-:-:S04]  /*da510*/  @P5 LOP3.LUT R58, R58, 0x2000000, RZ, 0xfc, !PT ;  /* 0x020000003a3a5812 */ /* 0x000fc800078efcff */
[----:B------:R-:W-:Y:S02]  /*da520*/  LOP3.LUT R58, R58, 0xefffffff, RZ, 0xc0, !PT ;  /* 0xefffffff3a3a7812 */ /* 0x000fe400078ec0ff */
[----:B---3--:R-:W-:-:S13]  /*da530*/  ISETP.GE.AND P5, PT, R39, UR20, PT ;  /* 0x0000001427007c0c */ /* 0x008fda000bfa6270 */
[----:B------:R-:W-:Y:S02]  /*da540*/  @P5 LOP3.LUT R58, R58, 0x10000000, RZ, 0xfc, !PT ;  /* 0x100000003a3a5812 */ /* 0x000fe400078efcff */
[----:B------:R-:W-:Y:S02]  /*da550*/  ISETP.GE.AND P5, PT, R40, UR22, PT ;  /* 0x0000001628007c0c */ /* 0x000fe4000bfa6270 */
[----:B------:R-:W-:-:S11]  /*da560*/  LOP3.LUT R58, R58, 0xbfffffff, RZ, 0xc0, !PT ;  /* 0xbfffffff3a3a7812 */ /* 0x000fd600078ec0ff */
[----:B------:R-:W-:Y:S02]  /*da570*/  @P5 LOP3.LUT R58, R58, 0x40000000, RZ, 0xfc, !PT ;  /* 0x400000003a3a5812 */ /* 0x000fe400078efcff */
[----:B------:R-:W-:Y:S02]  /*da580*/  ISETP.GE.AND P5, PT, R41, UR24, PT ;  /* 0x0000001829007c0c */ /* 0x000fe4000bfa6270 */
[----:B----4-:R-:W-:-:S11]  /*da590*/  LOP3.LUT R57, R57, 0xfffffffe, RZ, 0xc0, !PT ;  /* 0xfffffffe39397812 */ /* 0x010fd600078ec0ff */
[----:B------:R-:W-:Y:S02]  /*da5a0*/  @P5 LOP3.LUT R57, R57, 0x1, RZ, 0xfc, !PT ;  /* 0x0000000139395812 */ /* 0x000fe400078efcff */
[----:B------:R-:W-:Y:S02]  /*da5b0*/  ISETP.GE.AND P5, PT, R42, UR26, PT ;  /* 0x0000001a2a007c0c */ /* 0x000fe4000bfa6270 */
[----:B------:R-:W-:-:S11]  /*da5c0*/  LOP3.LUT R57, R57, 0xfffffffb, RZ, 0xc0, !PT ;  /* 0xfffffffb39397812 */ /* 0x000fd600078ec0ff */
        /* <DEDUP_REMOVED lines=11> */
[----:B------:R-:W-:Y:S01]  /*da680*/  LOP3.LUT R57, R57, 0xfffff7ff, RZ, 0xc0, !PT ;  /* 0xfffff7ff39397812 */ /* 0x000fe200078ec0ff */
[C---:B------:R-:W-:Y:S02]  /*da690*/  VIADD R4, R8.reuse, 0xca ;  /* 0x000000ca08047836 */ /* 0x040fe40000000000 */
[C---:B------:R-:W-:Y:S02]  /*da6a0*/  VIADD R36, R8.reuse, 0xcb ;  /* 0x000000cb08247836 */ /* 0x040fe40000000000 */
[C---:B------:R-:W-:Y:S02]  /*da6b0*/  VIADD R38, R8.reuse, 0xcc ;  /* 0x000000cc08267836 */ /* 0x040fe40000000000 */
[----:B------:R-:W-:-:S02]  /*da6c0*/  VIADD R37, R8, 0xcd ;  /* 0x000000cd08257836 */ /* 0x000fc40000000000 */
[C---:B------:R-:W-:Y:S02]  /*da6d0*/  VIADD R46, R8.reuse, 0xce ;  /* 0x000000ce082e7836 */ /* 0x040fe40000000000 */
[C---:B------:R-:W-:Y:S01]  /*da6e0*/  VIADD R45, R8.reuse, 0xcf ;  /* 0x000000cf082d7836 */ /* 0x040fe20000000000 */
[----:B------:R-:W-:Y:S01]  /*da6f0*/  @P5 LOP3.LUT R57, R57, 0x800, RZ, 0xfc, !PT ;  /* 0x0000080039395812 */ /* 0x000fe200078efcff */
[----:B------:R-:W-:Y:S01]  /*da700*/  VIADD R44, R8, 0xd0 ;  /* 0x000000d0082c7836 */ /* 0x000fe20000000000 */
[----:B------:R-:W-:Y:S01]  /*da710*/  ISETP.GE.AND P5, PT, R6, UR36, PT ;  /* 0x0000002406007c0c */ /* 0x000fe2000bfa6270 */
[C---:B------:R-:W-:Y:S01]  /*da720*/  VIADD R53, R8.reuse, 0xd1 ;  /* 0x000000d108357836 */ /* 0x040fe20000000000 */
[----:B------:R-:W-:Y:S01]  /*da730*/  LOP3.LUT R57, R57, 0xffffbfff, RZ, 0xc0, !PT ;  /* 0xffffbfff39397812 */ /* 0x000fe200078ec0ff */
[----:B------:R-:W-:Y:S01]  /*da740*/  VIADD R52, R8, 0xd2 ;  /* 0x000000d208347836 */ /* 0x000fe20000000000 */
[----:B------:R-:W-:Y:S01]  /*da750*/  LOP3.LUT R56, R56, 0xfffffffd, RZ, 0xc0, !PT ;  /* 0xfffffffd38387812 */ /* 0x000fe200078ec0ff */
[C---:B------:R-:W-:Y:S01]  /*da760*/  VIADD R51, R8.reuse, 0xd3 ;  /* 0x000000d308337836 */ /* 0x040fe20000000000 */
[----:B------:R-:W2:Y:S01]  /*da770*/  LDL.LU R7, [R1+0x4394] ;  /* 0x0043940001077983 */ /* 0x000ea20000300800 */
[----:B------:R-:W-:-:S02]  /*da780*/  VIADD R61, R8, 0xd4 ;  /* 0x000000d4083d7836 */ /* 0x000fc40000000000 */
[C---:B------:R-:W-:Y:S01]  /*da790*/  VIADD R0, R8.reuse, 0xd5 ;  /* 0x000000d508007836 */ /* 0x040fe20000000000 */
[----:B------:R-:W2:Y:S03]  /*da7a0*/  LDL.LU R6, [R1+0x4390] ;  /* 0x0043900001067983 */ /* 0x000ea60000300800 */
[----:B------:R-:W-:Y:S02]  /*da7b0*/  @P5 LOP3.LUT R57, R57, 0x4000, RZ, 0xfc, !PT ;  /* 0x0000400039395812 */ /* 0x000fe400078efcff */
[----:B------:R-:W-:Y:S02]  /*da7c0*/  ISETP.GE.AND P5, PT, R5, UR38, PT ;  /* 0x0000002605007c0c */ /* 0x000fe4000bfa6270 */
[----:B------:R-:W-:Y:S01]  /*da7d0*/  LOP3.LUT R57, R57, 0xffff7fff, RZ, 0xc0, !PT ;  /* 0xffff7fff39397812 */ /* 0x000fe200078ec0ff */
[----:B------:R-:W-:Y:S01]  /*da7e0*/  VIADD R2, R8, 0xd6 ;  /* 0x000000d608027836 */ /* 0x000fe20000000000 */
[----:B------:R-:W2:Y:S09]  /*da7f0*/  LDL.LU R5, [R1+0x438c] ;  /* 0x00438c0001057983 */ /* 0x000eb20000300800 */
[----:B------:R-:W-:-:S02]  /*da800*/  @P5 LOP3.LUT R57, R57, 0x8000, RZ, 0xfc, !PT ;  /* 0x0000800039395812 */ /* 0x000fc400078efcff */
        /* <DEDUP_REMOVED lines=8> */
[----:B------:R-:W3:Y:S09]  /*da890*/  LDL.LU R36, [R1+0x4384] ;  /* 0x0043840001247983 */ /* 0x000ef20000300800 */
[----:B------:R-:W-:-:S02]  /*da8a0*/  @P5 LOP3.LUT R57, R57, 0x100000, RZ, 0xfc, !PT ;  /* 0x0010000039395812 */ /* 0x000fc400078efcff */
[----:B------:R-:W-:Y:S02]  /*da8b0*/  ISETP.GE.AND P5, PT, R38, UR44, PT ;  /* 0x0000002c26007c0c */ /* 0x000fe4000bfa6270 */
[----:B------:R-:W-:Y:S01]  /*da8c0*/  LOP3.LUT R57, R57, 0xffbfffff, RZ, 0xc0, !PT ;  /* 0xffbfffff39397812 */ /* 0x000fe200078ec0ff */
[----:B------:R-:W3:Y:S10]  /*da8d0*/  LDL.LU R38, [R1+0x4380] ;  /* 0x0043800001267983 */ /* 0x000ef40000300800 */
[----:B------:R-:W-:-:S02]  /*da8e0*/  @P5 LOP3.LUT R57, R57, 0x400000, RZ, 0xfc, !PT ;  /* 0x0040000039395812 */ /* 0x000fc400078efcff */
[----:B------:R-:W-:Y:S02]  /*da8f0*/  ISETP.GE.AND P5, PT, R37, UR46, PT ;  /* 0x0000002e25007c0c */ /* 0x000fe4000bfa6270 */
[----:B------:R-:W-:Y:S01]  /*da900*/  LOP3.LUT R57, R57, 0xfeffffff, RZ, 0xc0, !PT ;  /* 0xfeffffff39397812 */ /* 0x000fe200078ec0ff */
[----:B------:R-:W3:Y:S10]  /*da910*/  LDL.LU R37, [R1+0x437c] ;  /* 0x00437c0001257983 */ /* 0x000ef40000300800 */
[----:B------:R-:W-:-:S02]  /*da920*/  @P5 LOP3.LUT R57, R57, 0x1000000, RZ, 0xfc, !PT ;  /* 0x0100000039395812 */ /* 0x000fc400078efcff */
[----:B------:R-:W-:Y:S02]  /*da930*/  ISETP.GE.AND P5, PT, R46, UR48, PT ;  /* 0x000000302e007c0c */ /* 0x000fe4000bfa6270 */
[----:B------:R-:W-:Y:S01]  /*da940*/  LOP3.LUT R57, R57, 0xfbffffff, RZ, 0xc0, !PT ;  /* 0xfbffffff39397812 */ /* 0x000fe200078ec0ff */
[----:B------:R-:W4:Y:S10]  /*da950*/  LDL.LU R46, [R1+0x4378] ;  /* 0x00437800012e7983 */ /* 0x000f340000300800 */
        /* <DEDUP_REMOVED lines=10> */
[----:B------:R-:W2:Y:S11]  /*daa00*/  LDL.LU R53, [R1+0x436c] ;  /* 0x00436c0001357983 */ /* 0x000eb60000300800 */
[----:B------:R-:W-:-:S02]  /*daa10*/  @P5 LOP3.LUT R56, R56, 0x2, RZ, 0xfc, !PT ;  /* 0x0000000238385812 */ /* 0x000fc400078efcff */
[----:B------:R-:W-:Y:S02]  /*daa20*/  ISETP.GE.AND P5, PT, R52, UR56, PT ;  /* 0x0000003834007c0c */ /* 0x000fe4000bfa6270 */
[----:B------:R-:W-:Y:S01]  /*daa30*/  LOP3.LUT R56, R56, 0xffffffef, RZ, 0xc0, !PT ;  /* 0xffffffef38387812 */ /* 0x000fe200078ec0ff */
[----:B------:R-:W2:Y:S10]  /*daa40*/  LDL.LU R52, [R1+0x4368] ;  /* 0x0043680001347983 */ /* 0x000eb40000300800 */
        /* <DEDUP_REMOVED lines=8> */
[----:B------:R-:W2:Y:S10]  /*daad0*/  LDL.LU R61, [R1+0x4360] ;  /* 0x00436000013d7983 */ /* 0x000eb40000300800 */
        /* <DEDUP_REMOVED lines=18> */
[----:B------:R-:W2:Y:S01]  /*dac00*/  LDL.LU R50, [R1+0x434c] ;  /* 0x00434c0001327983 */ /* 0x000ea20000300800 */
[----:B------:R-:W-:-:S04]  /*dac10*/  LOP3.LUT R55, R55, 0xffffdfff, RZ, 0xc0, !PT ;  /* 0xffffdfff37377812 */ /* 0x000fc800078ec0ff */
[----:B------:R-:W-:Y:S01]  /*dac20*/  @P2 LOP3.LUT R55, R55, 0x2000, RZ, 0xfc, !PT ;  /* 0x0000200037372812 */ /* 0x000fe200078efcff */
[----:B------:R-:W-:-:S03]  /*dac30*/  VIADD R32, R8, 0xe8 ;  /* 0x000000e808207836 */ /* 0x000fc60000000000 */
[----:B------:R-:W-:-:S04]  /*dac40*/  LOP3.LUT R55, R55, 0xfffeffff, RZ, 0xc0, !PT ;  /* 0xfffeffff37377812 */ /* 0x000fc800078ec0ff */
[----:B------:R-:W-:Y:S02]  /*dac50*/  @P1 LOP3.LUT R55, R55, 0x10000, RZ, 0xfc, !PT ;  /* 0x0001000037371812 */ /* 0x000fe400078efcff */
[----:B------:R-:W-:Y:S02]  /*dac60*/  ISETP.GE.AND P2, PT, R32, UR5, PT ;  /* 0x0000000520007c0c */ /* 0x000fe4000bf46270 */
[----:B------:R-:W-:Y:S01]  /*dac70*/  LOP3.LUT R55, R55, 0xfffdffff, RZ, 0xc0, !PT ;  /* 0xfffdffff37377812 */ /* 0x000fe200078ec0ff */
[----:B------:R-:W-:-:S03]  /*dac80*/  VIADD R31, R8, 0xe9 ;  /* 0x000000e9081f7836 */ /* 0x000fc60000000000 */
        /* <DEDUP_REMOVED lines=12> */
[----:B------:R-:W-:Y:S01]  /*dad50*/  @P0 LOP3.LUT R55, R55, 0x1000000, RZ, 0xfc, !PT ;  /* 0x0100000037370812 */ /* 0x000fe200078efcff */
[----:B------:R-:W-:Y:S01]  /*dad60*/  VIADD R26, R8, 0xee ;  /* 0x000000ee081a7836 */ /* 0x000fe20000000000 */
[----:B------:R-:W-:Y:S02]  /*dad70*/  ISETP.GE.AND P1, PT, R28, UR13, PT ;  /* 0x0000000d1c007c0c */ /* 0x000fe4000bf26270 */
[----:B------:R-:W-:Y:S01]  /*dad80*/  LOP3.LUT R55, R55, 0xfbffffff, RZ, 0xc0, !PT ;  /* 0xfbffffff37377812 */ /* 0x000fe200078ec0ff */
[----:B------:R-:W-:-:S03]  /*dad90*/  VIADD R27, R8, 0xed ;  /* 0x000000ed081b7836 */ /* 0x000fc60000000000 */
[----:B------:R-:W-:Y:S02]  /*dada0*/  @P2 LOP3.LUT R55, R55, 0x4000000, RZ, 0xfc, !PT ;  /* 0x0400000037372812 */ /* 0x000fe400078efcff */
[----:B------:R-:W-:Y:S01]  /*dadb0*/  ISETP.GE.AND P2, PT, R26, UR17, PT ;  /* 0x000000111a007c0c */ /* 0x000fe2000bf46270 */
[----:B------:R-:W-:Y:S01]  /*dadc0*/  VIADD R25, R8, 0xef ;  /* 0x000000ef08197836 */ /* 0x000fe20000000000 */
[----:B------:R-:W-:Y:S02]  /*dadd0*/  ISETP.GE.AND P0, PT, R27, UR15, PT ;  /* 0x0000000f1b007c0c */ /* 0x000fe4000bf06270 */
[----:B------:R-:W-:Y:S02]  /*dade0*/  LOP3.LUT R55, R55, 0xefffffff, RZ, 0xc0, !PT ;  /* 0xefffffff37377812 */ /* 0x000fe400078ec0ff */
[----:B------:R-:W-:Y:S02]  /*dadf0*/  LOP3.LUT R54, R54, 0xfffffffe, RZ, 0xc0, !PT ;  /* 0xfffffffe36367812 */ /* 0x000fe400078ec0ff */
[----:B------:R-:W-:-:S02]  /*dae00*/  @P1 LOP3.LUT R55, R55, 0x10000000, RZ, 0xfc, !PT ;  /* 0x1000000037371812 */ /* 0x000fc400078efcff */
[----:B------:R-:W-:Y:S01]  /*dae10*/  ISETP.GE.AND P1, PT, R25, UR19, PT ;  /* 0x0000001319007c0c */ /* 0x000fe2000bf26270 */
[----:B------:R-:W-:Y:S01]  /*dae20*/  VIADD R24, R8, 0xf0 ;  /* 0x000000f008187836 */ /* 0x000fe20000000000 */
[----:B------:R-:W-:Y:S02]  /*dae30*/  LOP3.LUT R55, R55, 0xbfffffff, RZ, 0xc0, !PT ;  /* 0xbfffffff37377812 */ /* 0x000fe400078ec0ff */
[----:B------:R-:W-:Y:S02]  /*dae40*/  @P2 LOP3.LUT R54, R54, 0x1, RZ, 0xfc, !PT ;  /* 0x0000000136362812 */ /* 0x000fe400078efcff */
        /* <DEDUP_REMOVED lines=33> */
[----:B------:R-:W-:Y:S01]  /*db060*/  ISETP.GE.AND P1, PT, R16, UR37, PT ;  /* 0x0000002510007c0c */ /* 0x000fe2000bf26270 */
[----:B------:R-:W-:Y:S01]  /*db070*/  VIADD R15, R8, 0xf9 ;  /* 0x000000f9080f7836 */ /* 0x000fe20000000000 */
[----:B------:R-:W-:Y:S01]  /*db080*/  LOP3.LUT R54, R54, 0xffefffff, RZ, 0xc0, !PT ;  /* 0xffefffff36367812 */ /* 0x000fe200078ec0ff */
[----:B------:R-:W-:Y:S01]  /*db090*/  VIADD R13, R8, 0xfb ;  /* 0x000000fb080d7836 */ /* 0x000fe20000000000 */
[----:B------:R-:W-:Y:S01]  /*db0a0*/  LOP3.LUT R56, R56, 0xfffbffff, RZ, 0xc0, !PT ;  /* 0xfffbffff38387812 */ /* 0x000fe200078ec0ff */
[C---:B------:R-:W-:Y:S02]  /*db0b0*/  VIADD R12, R8.reuse, 0xfc ;  /* 0x000000fc080c7836 */ /* 0x040fe40000000000 */
[C---:B------:R-:W-:Y:S02]  /*db0c0*/  VIADD R11, R8.reuse, 0xfd ;  /* 0x000000fd080b7836 */ /* 0x040fe40000000000 */
[----:B------:R-:W-:-:S02]  /*db0d0*/  VIADD R10, R8, 0xfe ;  /* 0x000000fe080a7836 */ /* 0x000fc40000000000 */
[C---:B------:R-:W-:Y:S02]  /*db0e0*/  VIADD R9, R8.reuse, 0xff ;  /* 0x000000ff08097836 */ /* 0x040fe40000000000 */
[----:B------:R-:W-:Y:S01]  /*db0f0*/  VIADD R8, R8, 0xda ;  /* 0x000000da08087836 */ /* 0x000fe20000000000 */
[----:B------:R-:W-:Y:S02]  /*db100*/  @P2 LOP3.LUT R54, R54, 0x100000, RZ, 0xfc, !PT ;  /* 0x0010000036362812 */ /* 0x000fe400078efcff */
[----:B------:R-:W-:Y:S02]  /*db110*/  @P5 LOP3.LUT R56, R56, 0x40000, RZ, 0xfc, !PT ;  /* 0x0004000038385812 */ /* 0x000fe400078efcff */
[----:B------:R-:W-:Y:S02]  /*db120*/  ISETP.GE.AND P0, PT, R15, UR39, PT ;  /* 0x000000270f007c0c */ /* 0x000fe4000bf06270 */
[----:B------:R-:W-:Y:S02]  /*db130*/  ISETP.GE.AND P5, PT, R8, UR70, PT ;  /* 0x0000004608007c0c */ /* 0x000fe4000bfa6270 */
[----:B------:R-:W-:-:S04]  /*db140*/  LOP3.LUT R54, R54, 0xffbfffff, RZ, 0xc0, !PT ;  /* 0xffbfffff36367812 */ /* 0x000fc800078ec0ff */
[----:B------:R-:W-:Y:S02]  /*db150*/  @P1 LOP3.LUT R54, R54, 0x400000, RZ, 0xfc, !PT ;  /* 0x0040000036361812 */ /* 0x000fe400078efcff */
[----:B------:R-:W-:Y:S02]  /*db160*/  LOP3.LUT R56, R56, 0xffefffff, RZ, 0xc0, !PT ;  /* 0xffefffff38387812 */ /* 0x000fe400078ec0ff */
[----:B------:R-:W-:Y:S02]  /*db170*/  LOP3.LUT R54, R54, 0xfdffffff, RZ, 0xc0, !PT ;  /* 0xfdffffff36367812 */ /* 0x000fe400078ec0ff */
[----:B------:R-:W-:Y:S02]  /*db180*/  ISETP.GE.AND P4, PT, R13, UR43, PT ;  /* 0x0000002b0d007c0c */ /* 0x000fe4000bf86270 */
[----:B------:R-:W-:Y:S02]  /*db190*/  @P0 LOP3.LUT R54, R54, 0x2000000, RZ, 0xfc, !PT ;  /* 0x0200000036360812 */ /* 0x000fe400078efcff */
[----:B------:R-:W-:-:S02]  /*db1a0*/  @P5 LOP3.LUT R56, R56, 0x100000, RZ, 0xfc, !PT ;  /* 0x0010000038385812 */ /* 0x000fc400078efcff */
[----:B------:R-:W-:Y:S02]  /*db1b0*/  ISETP.GE.AND P3, PT, R12, UR45, PT ;  /* 0x0000002d0c007c0c */ /* 0x000fe4000bf66270 */
[----:B------:R-:W-:Y:S02]  /*db1c0*/  ISETP.GE.AND P2, PT, R11, UR47, PT ;  /* 0x0000002f0b007c0c */ /* 0x000fe4000bf46270 */
[----:B------:R-:W-:Y:S02]  /*db1d0*/  ISETP.GE.AND P1, PT, R10, UR49, PT ;  /* 0x000000310a007c0c */ /* 0x000fe4000bf26270 */
[----:B------:R-:W-:Y:S02]  /*db1e0*/  ISETP.GE.AND P0, PT, R9, UR51, PT ;  /* 0x0000003309007c0c */ /* 0x000fe4000bf06270 */
[C---:B------:R-:W-:Y:S01]  /*db1f0*/  LOP3.LUT P5, RZ, R3.reuse, 0x2000, RZ, 0xc0, !PT ;  /* 0x0000200003ff7812 */ /* 0x040fe200078ac0ff */
[----:B------:R-:W3:Y:S01]  /*db200*/  LDL.LU R28, [R1+0xdc] ;  /* 0x0000dc00011c7983 */ /* 0x000ee20000300800 */
[----:B--2---:R-:W-:Y:S01]  /*db210*/  LOP3.LUT R50, R50, 0xfff7ffff, RZ, 0xc0, !PT ;  /* 0xfff7ffff32327812 */ /* 0x004fe200078ec0ff */
[----:B------:R-:W0:Y:S02]  /*db220*/  LDCU UR5, c[0x0][0x398] ;  /* 0x00007300ff0577ac */ /* 0x000e240008000800 */
[----:B------:R-:W3:Y:S01]  /*db230*/  LDL.LU R39, [R1+0xe0] ;  /* 0x0000e00001277983 */ /* 0x000ee20000300800 */
[----:B------:R-:W-:Y:S01]  /*db240*/  LOP3.LUT R3, R3, 0xffffffef, RZ, 0xc0, !PT ;  /* 0xffffffef03037812 */ /* 0x000fe200078ec0ff */
[----:B------:R-:W1:Y:S02]  /*db250*/  LDCU UR7, c[0x0][0x398] ;  /* 0x00007300ff0777ac */ /* 0x000e640008000800 */
[----:B------:R-:W2:Y:S01]  /*db260*/  LDL.LU R29, [R1+0xe4] ;  /* 0x0000e400011d7983 */ /* 0x000ea20000300800 */
[----:B------:R-:W0:Y:S03]  /*db270*/  LDCU UR8, c[0x0][0x398] ;  /* 0x00007300ff0877ac */ /* 0x000e260008000800 */
[----:B------:R-:W2:Y:S01]  /*db280*/  LDL.LU R30, [R1+0xe8] ;  /* 0x0000e800011e7983 */ /* 0x000ea20000300800 */
[----:B------:R-:W0:Y:S03]  /*db290*/  LDCU UR9, c[0x0][0x398] ;  /* 0x00007300ff0977ac */ /* 0x000e260008000800 */
[----:B------:R-:W4:Y:S01]  /*db2a0*/  LDL.LU R35, [R1+0xec] ;  /* 0x0000ec0001237983 */ /* 0x000f220000300800 */
[----:B------:R-:W0:Y:S03]  /*db2b0*/  LDCU UR10, c[0x0][0x398] ;  /* 0x00007300ff0a77ac */ /* 0x000e260008000800 */
[----:B------:R-:W4:Y:S01]  /*db2c0*/  LDL.LU R40, [R1+0xf0] ;  /* 0x0000f00001287983 */ /* 0x000f220000300800 */
[----:B------:R-:W0:Y:S03]  /*db2d0*/  LDCU UR11, c[0x0][0x398] ;  /* 0x00007300ff0b77ac */ /* 0x000e260008000800 */
        /* <DEDUP_REMOVED lines=8> */
[----:B------:R-:W-:Y:S01]  /*db360*/  @P6 LOP3.LUT R50, R50, 0x80000, RZ, 0xfc, !PT ;  /* 0x0008000032326812 */ /* 0x000fe200078efcff */
[----:B------:R-:W-:Y:S03]  /*db370*/  BAR.SYNC.DEFER_BLOCKING 0x0 ;  /* 0x0000000000007b1d */ /* 0x000fe60000010000 */
[----:B------:R-:W-:-:S02]  /*db380*/  LOP3.LUT R50, R50, 0xfffbffff, RZ, 0xc0, !PT ;  /* 0xfffbffff32327812 */ /* 0x000fc400078ec0ff */
[C---:B------:R-:W-:Y:S02]  /*db390*/  LOP3.LUT P6, RZ, R49.reuse, 0x400000, RZ, 0xc0, !PT ;  /* 0x0040000031ff7812 */ /* 0x040fe400078cc0ff */
[----:B------:R-:W-:Y:S02]  /*db3a0*/  @P5 LOP3.LUT R50, R50, 0x40000, RZ, 0xfc, !PT ;  /* 0x0004000032325812 */ /* 0x000fe400078efcff */
[----:B------:R-:W-:Y:S01]  /*db3b0*/  LOP3.LUT P5, RZ, R49, 0x2000000, RZ, 0xc0, !PT ;  /* 0x0200000031ff7812 */ /* 0x000fe200078ac0ff */
[----:B------:R-:W-:Y:S01]  /*db3c0*/  STL [R1+0x4404], R2 ;  /* 0x0044040201007387 */ /* 0x000fe20000100800 */
[----:B------:R-:W-:-:S03]  /*db3d0*/  LOP3.LUT R50, R50, 0xfffdffff, RZ, 0xc0, !PT ;  /* 0xfffdffff32327812 */ /* 0x000fc600078ec0ff */
[----:B------:R-:W-:Y:S01]  /*db3e0*/  STL [R1+0x43fc], R0 ;  /* 0x0043fc0001007387 */ /* 0x000fe20000100800 */
        /* <DEDUP_REMOVED lines=10> */
[----:B------:R-:W-:-:S03]  /*db490*/  @P0 LOP3.LUT R50, R50, 0x8000, RZ, 0xfc, !PT ;  /* 0x0000800032320812 */ /* 0x000fc600078efcff */
[----:B------:R-:W-:Y:S01]  /*db4a0*/  STL [R1+0x43d0], R53 ;  /* 0x0043d03501007387 */ /* 0x000fe20000100800 */
[----:B------:R-:W-:-:S03]  /*db4b0*/  LOP3.LUT R50, R50, 0xffffbfff, RZ, 0xc0, !PT ;  /* 0xffffbfff32327812 */ /* 0x000fc600078ec0ff */
[----:B------:R-:W-:Y:S01]  /*db4c0*/  STL [R1+0x43c0], R54 ;  /* 0x0043c03601007387 */ /* 0x000fe20000100800 */
[----:B------:R-:W-:-:S03]  /*db4d0*/  @P2 LOP3.LUT R50, R50, 0x4000, RZ, 0xfc, !PT ;  /* 0x0000400032322812 */ /* 0x000fc600078efcff */
[----:B------:R-:W-:Y:S01]  /*db4e0*/  STL [R1+0x43b0], R55 ;  /* 0x0043b03701007387 */ /* 0x000fe20000100800 */
[----:B------:R-:W-:-:S03]  /*db4f0*/  LOP3.LUT R50, R50, 0xffffdfff, RZ, 0xc0, !PT ;  /* 0xffffdfff32327812 */ /* 0x000fc600078ec0ff */
[----:B------:R-:W-:Y:S01]  /*db500*/  STL [R1+0x43a0], R56 ;  /* 0x0043a03801007387 */ /* 0x000fe20000100800 */
[----:B------:R-:W-:Y:S02]  /*db510*/  @P1 LOP3.LUT R50, R50, 0x2000, RZ, 0xfc, !PT ;  /* 0x0000200032321812 */ /* 0x000fe400078efcff */
[----:B------:R-:W-:Y:S01]  /*db520*/  LOP3.LUT P1, RZ, R49, 0x10, RZ, 0xc0, !PT ;  /* 0x0000001031ff7812 */ /* 0x000fe2000782c0ff */
[----:B------:R-:W-:Y:S04]  /*db530*/  STL [R1+0x438c], R57 ;  /* 0x00438c3901007387 */ /* 0x000fe80000100800 */
[----:B------:R-:W-:Y:S04]  /*db540*/  STL [R1+0x4388], R58 ;  /* 0x0043883a01007387 */ /* 0x000fe80000100800 */
[----:B------:R-:W-:Y:S04]  /*db550*/  STL [R1+0x43e4], R48 ;  /* 0x0043e43001007387 */ /* 0x000fe80000100800 */
[----:B------:R-:W-:Y:S01]  /*db560*/  @P1 LOP3.LUT R3, R3, 0x10, RZ, 0xfc, !PT ;  /* 0x0000001003031812 */ /* 0x000fe200078efcff */
[----:B------:R-:W-:Y:S01]  /*db570*/  STL [R1+0x43e0], R50 ;  /* 0x0043e03201007387 */ /* 0x000fe20000100800 */
[----:B------:R-:W-:-:S02]  /*db580*/  LOP3.LUT P1, RZ, R49, 0x40, RZ, 0xc0, !PT ;  /* 0x0000004031ff7812 */ /* 0x000fc4000782c0ff */
[----:B------:R-:W-:Y:S01]  /*db590*/  LOP3.LUT R3, R3, 0xffffffdf, RZ, 0xc0, !PT ;  /* 0xffffffdf03037812 */ /* 0x000fe200078ec0ff */
[----:B------:R-:W0:Y:S10]  /*db5a0*/  S2R R59, SR_TID.X ;  /* 0x00000000003b7919 */ /* 0x000e340000002100 */
[----:B------:R-:W-:-:S02]  /*db5b0*/  @P1 LOP3.LUT R3, R3, 0x20, RZ, 0xfc, !PT ;  /* 0x0000002003031812 */ /* 0x000fc400078efcff */
[----:B------:R-:W-:Y:S02]  /*db5c0*/  LOP3.LUT P1, RZ, R49, 0x200, RZ, 0xc0, !PT ;  /* 0x0000020031ff7812 */ /* 0x000fe4000782c0ff */
[----:B------:R-:W-:-:S11]  /*db5d0*/  LOP3.LUT R3, R3, 0xffffffbf, RZ, 0xc0, !PT ;  /* 0xffffffbf03037812 */ /* 0x000fd600078ec0ff */
[----:B------:R-:W-:Y:S02]  /*db5e0*/  @P1 LOP3.LUT R3, R3, 0x40, RZ, 0xfc, !PT ;  /* 0x0000004003031812 */ /* 0x000fe400078efcff */
[----:B------:R-:W-:Y:S02]  /*db5f0*/  LOP3.LUT P1, RZ, R49, 0x800, RZ, 0xc0, !PT ;  /* 0x0000080031ff7812 */ /* 0x000fe4000782c0ff */
[----:B------:R-:W-:Y:S02]  /*db600*/  LOP3.LUT R3, R3, 0xffffff7f, RZ, 0xc0, !PT ;  /* 0xffffff7f03037812 */ /* 0x000fe400078ec0ff */
[----:B0-----:R-:W-:-:S04]  /*db610*/  LOP3.LUT R59, R59, 0x1f, RZ, 0xc0, !PT ;  /* 0x0000001f3b3b7812 */ /* 0x001fc800078ec0ff */
[----:B------:R-:W-:Y:S01]  /*db620*/  LEA R59, R59, UR4, 0x4 ;  /* 0x000000043b3b7c11 */ /* 0x000fe2000f8e20ff */
[----:B------:R-:W0:Y:S04]  /*db630*/  LDCU UR4, c[0x0][0x398] ;  /* 0x00007300ff0477ac */ /* 0x000e280008000800 */
[----:B------:R-:W-:Y:S02]  /*db640*/  @P1 LOP3.LUT R3, R3, 0x80, RZ, 0xfc, !PT ;  /* 0x0000008003031812 */ /* 0x000fe400078efcff */
[----:B------:R-:W-:Y:S02]  /*db650*/  LOP3.LUT P1, RZ, R49, 0x1000, RZ, 0xc0, !PT ;  /* 0x0000100031ff7812 */ /* 0x000fe4000782c0ff */
[----:B------:R-:W-:-:S11]  /*db660*/  LOP3.LUT R3, R3, 0xfffffeff, RZ, 0xc0, !PT ;  /* 0xfffffeff03037812 */ /* 0x000fd600078ec0ff */
        /* <DEDUP_REMOVED lines=10> */
[----:B------:R-:W-:-:S03]  /*db710*/  LOP3.LUT P1, RZ, R49, 0x100000, RZ, 0xc0, !PT ;  /* 0x0010000031ff7812 */ /* 0x000fc6000782c0ff */
[----:B------:R-:W-:Y:S04]  /*db720*/  STL [R1+0x4400], R3 ;  /* 0x0044000301007387 */ /* 0x000fe80000100800 */
        /* <DEDUP_REMOVED lines=12> */
[----:B------:R0:W-:Y:S01]  /*db7f0*/  STSM.16.M88.4 [R59], R4 ;  /* 0x000000043b007844 */ /* 0x0001e20000000200 */
[----:B------:R-:W-:-:S03]  /*db800*/  NOP ;  /* 0x0000000000007918 */ /* 0x000fc60000000000 */
[----:B------:R-:W0:Y:S01]  /*db810*/  LDS.128 R8, [R59] ;  /* 0x000000003b087984 */ /* 0x000e220000000c00 */
[----:B---3--:R-:W-:-:S03]  /*db820*/  PRMT R39, R39, 0x3340, R28 ;  /* 0x0000334027277816 */ /* 0x008fc6000000001c */
[----:B------:R-:W3:Y:S01]  /*db830*/  LDL.LU R28, [R1+0xc24] ;  /* 0x000c2400011c7983 */ /* 0x000ee20000300800 */
[----:B--2---:R-:W-:-:S03]  /*db840*/  PRMT R49, R30, 0x3340, R29 ;  /* 0x000033401e317816 */ /* 0x004fc6000000001d */
[----:B------:R-:W2:Y:S04]  /*db850*/  LDL.LU R29, [R1+0x11c] ;  /* 0x00011c00011d7983 */ /* 0x000ea80000300800 */
[----:B------:R-:W2:Y:S01]  /*db860*/  LDL.LU R30, [R1+0xc18] ;  /* 0x000c1800011e7983 */ /* 0x000ea20000300800 */
[----:B----4-:R-:W-:-:S03]  /*db870*/  PRMT R2, R40, 0x3340, R35 ;  /* 0x0000334028027816 */ /* 0x010fc60000000023 */
[----:B------:R-:W4:Y:S04]  /*db880*/  LDL.LU R35, [R1+0x118] ;  /* 0x0001180001237983 */ /* 0x000f280000300800 */
[----:B------:R-:W4:Y:S01]  /*db890*/  LDL.LU R40, [R1+0xc10] ;  /* 0x000c100001287983 */ /* 0x000f220000300800 */
[----:B0-----:R-:W-:-:S03]  /*db8a0*/  PRMT R4, R32, 0x5410, R31 ;  /* 0x0000541020047816 */ /* 0x001fc6000000001f */
[----:B------:R-:W-:Y:S04]  /*db8b0*/  STL [R1+0x134], R9 ;  /* 0x0001340901007387 */ /* 0x000fe80000100800 */
[----:B------:R-:W4:Y:S01]  /*db8c0*/  LDL.LU R31, [R1+0x104] ;  /* 0x00010400011f7983 */ /* 0x000f220000300800 */
[----:B------:R-:W-:-:S03]  /*db8d0*/  PRMT R5, R34, 0x5410, R33 ;  /* 0x0000541022057816 */ /* 0x000fc60000000021 */
[----:B------:R-:W4:Y:S04]  /*db8e0*/  LDL.LU R32, [R1+0xc04] ;  /* 0x000c040001207983 */ /* 0x000f280000300800 */
[----:B------:R-:W4:Y:S01]  /*db8f0*/  LDL.LU R33, [R1+0x100] ;  /* 0x0001000001217983 */ /* 0x000f220000300800 */
[----:B------:R-:W-:-:S03]  /*db900*/  PRMT R6, R42, 0x5410, R41 ;  /* 0x000054102a067816 */ /* 0x000fc60000000029 */
[----:B------:R-:W4:Y:S04]  /*db910*/  LDL.LU R34, [R1+0xc00] ;  /* 0x000c000001227983 */ /* 0x000f280000300800 */
[----:B------:R-:W4:Y:S01]  /*db920*/  LDL.LU R41, [R1+0xfc] ;  /* 0x0000fc0001297983 */ /* 0x000f220000300800 */
[----:B------:R-:W-:Y:S01]  /*db930*/  PRMT R7, R47, 0x5410, R43 ;  /* 0x000054102f077816 */ /* 0x000fe2000000002b */
[----:B------:R-:W-:Y:S02]  /*db940*/  NOP ;  /* 0x0000000000007918 */ /* 0x000fe40000000000 */
[----:B------:R-:W4:Y:S04]  /*db950*/  LDL.LU R42, [R1+0xbf8] ;  /* 0x000bf800012a7983 */ /* 0x000f280000300800 */
[----:B------:R-:W4:Y:S04]  /*db960*/  LDL.LU R43, [R1+0xf8] ;  /* 0x0000f800012b7983 */ /* 0x000f280000300800 */
[----:B------:R-:W4:Y:S01]  /*db970*/  LDL.LU R47, [R1+0xbf0] ;  /* 0x000bf000012f7983 */ /* 0x000f220000300800 */
[----:B------:R-:W-:-:S02]  /*db980*/  IMAD.MOV.U32 R3, RZ, RZ, R8 ;  /* 0x000000ffff037224 */ /* 0x000fc400078e0008 */
[----:B------:R-:W-:Y:S01]  /*db990*/  IMAD.MOV.U32 R0, RZ, RZ, R10 ;  /* 0x000000ffff007224 */ /* 0x000fe200078e000a */
[----:B------:R-:W-:Y:S01]  /*db9a0*/  STSM.16.M88.4 [R59], R4 ;  /* 0x000000043b007844 */ /* 0x000fe20000000200 */
[----:B------:R-:W-:Y:S01]  /*db9b0*/  IMAD.MOV.U32 R60, RZ, RZ, R11 ;  /* 0x000000ffff3c7224 */ /* 0x000fe200078e000b */
[----:B------:R-:W-:Y:S02]  /*db9c0*/  NOP ;  /* 0x0000000000007918 */ /* 0x000fe40000000000 */
[----:B------:R-:W0:Y:S04]  /*db9d0*/  LDS.128 R8, [R59] ;  /* 0x000000003b087984 */ /* 0x000e280000000c00 */
[----:B0-----:R-:W-:Y:S04]  /*db9e0*/  STL.64 [R1+0x120], R8 ;  /* 0x0001200801007387 */ /* 0x001fe80000100a00 */
[----:B------:R-:W-:Y:S01]  /*db9f0*/  STL.64 [R1+0x128], R10 ;  /* 0x0001280a01007387 */ /* 0x000fe20000100a00 */
[----:B------:R-:W-:Y:S01]  /*dba00*/  NOP ;  /* 0x0000000000007918 */ /* 0x000fe20000000000 */
[----:B------:R-:W-:-:S02]  /*dba10*/  PRMT R4, R18, 0x5410, R17 ;  /* 0x0000541012047816 */ /* 0x000fc40000000011 */
[----:B------:R-:W-:Y:S02]  /*dba20*/  PRMT R5, R20, 0x5410, R19 ;  /* 0x0000541014057816 */ /* 0x000fe40000000013 */
[----:B------:R-:W-:Y:S02]  /*dba30*/  PRMT R6, R22, 0x5410, R21 ;  /* 0x0000541016067816 */ /* 0x000fe40000000015 */
[----:B------:R-:W-:-:S05]  /*dba40*/  PRMT R7, R24, 0x5410, R23 ;  /* 0x0000541018077816 */ /* 0x000fca0000000017 */
[----:B------:R0:W-:Y:S01]  /*dba50*/  STSM.16.M88.4 [R59], R4 ;  /* 0x000000043b007844 */ /* 0x0001e20000000200 */
[----:B------:R-:W-:-:S03]  /*dba60*/  NOP ;  /* 0x0000000000007918 */ /* 0x000fc60000000000 */
[----:B------:R-:W1:Y:S01]  /*dba70*/  LDS.128 R8, [R59] ;  /* 0x000000003b087984 */ /* 0x000e620000000c00 */
[----:B0-----:R-:W-:Y:S02]  /*dba80*/  PRMT R4, R26, 0x5410, R25 ;  /* 0x000054101a047816 */ /* 0x001fe40000000019 */
[----:B---3--:R-:W-:Y:S01]  /*dba90*/  PRMT R5, R28, 0x5410, R27 ;  /* 0x000054101c057816 */ /* 0x008fe2000000001b */
[----:B-1----:R-:W-:Y:S04]  /*dbaa0*/  STL [R1+0x114], R9 ;  /* 0x0001140901007387 */ /* 0x002fe80000100800 */
[----:B------:R-:W-:Y:S01]  /*dbab0*/  STL.64 [R1+0x118], R10 ;  /* 0x0001180a01007387 */ /* 0x000fe20000100a00 */
[----:B--2---:R-:W-:-:S03]  /*dbac0*/  PRMT R6, R30, 0x5410, R29 ;  /* 0x000054101e067816 */ /* 0x004fc6000000001d */
[----:B------:R-:W2:Y:S04]  /*dbad0*/  LDL.LU R25, [R1+0xf4] ;  /* 0x0000f40001197983 */ /* 0x000ea80000300800 */
[----:B------:R-:W2:Y:S01]  /*dbae0*/  LDL.LU R26, [R1+0xbd8] ;  /* 0x000bd800011a7983 */ /* 0x000ea20000300800 */
[----:B----4-:R-:W-:Y:S01]  /*dbaf0*/  PRMT R7, R40, 0x5410, R35 ;  /* 0x0000541028077816 */ /* 0x010fe20000000023 */
[----:B------:R-:W-:Y:S02]  /*dbb00*/  NOP ;  /* 0x0000000000007918 */ /* 0x000fe40000000000 */
        /* <DEDUP_REMOVED lines=14> */
[----:B------:R0:W-:Y:S02]  /*dbbf0*/  STSM.16.M88.4 [R59], R4 ;  /* 0x000000043b007844 */ /* 0x0001e40000000200 */
[----:B0-----:R-:W-:-:S02]  /*dbc00*/  PRMT R4, R32, 0x5410, R31 ;  /* 0x0000541020047816 */ /* 0x001fc4000000001f */
[----:B------:R-:W4:Y:S01]  /*dbc10*/  LDL.LU R31, [R1+0xcc] ;  /* 0x0000cc00011f7983 */ /* 0x000f220000300800 */
[----:B------:R-:W-:-:S03]  /*dbc20*/  PRMT R5, R34, 0x5410, R33 ;  /* 0x0000541022057816 */ /* 0x000fc60000000021 */
[----:B------:R-:W4:Y:S01]  /*dbc30*/  LDL.LU R32, [R1+0xb84] ;  /* 0x000b840001207983 */ /* 0x000f220000300800 */
[----:B------:R-:W-:-:S03]  /*dbc40*/  PRMT R6, R42, 0x5410, R41 ;  /* 0x000054102a067816 */ /* 0x000fc60000000029 */
[----:B------:R-:W4:Y:S01]  /*dbc50*/  LDL.LU R33, [R1+0xb4] ;  /* 0x0000b40001217983 */ /* 0x000f220000300800 */
[----:B------:R-:W-:Y:S01]  /*dbc60*/  PRMT R7, R47, 0x5410, R43 ;  /* 0x000054102f077816 */ /* 0x000fe2000000002b */
[----:B------:R-:W-:Y:S01]  /*dbc70*/  IMAD.MOV.U32 R61, RZ, RZ, R8 ;  /* 0x000000ffff3d7224 */ /* 0x000fe200078e0008 */
[----:B------:R-:W-:Y:S01]  /*dbc80*/  NOP ;  /* 0x0000000000007918 */ /* 0x000fe20000000000 */
[----:B------:R-:W4:Y:S04]  /*dbc90*/  LDL.LU R34, [R1+0xb78] ;  /* 0x000b780001227983 */ /* 0x000f280000300800 */
[----:B------:R-:W4:Y:S04]  /*dbca0*/  LDL.LU R41, [R1+0xc8] ;  /* 0x0000c80001297983 */ /* 0x000f280000300800 */
[----:B------:R-:W4:Y:S04]  /*dbcb0*/  LDL.LU R42, [R1+0xb74] ;  /* 0x000b7400012a7983 */ /* 0x000f280000300800 */
[----:B------:R-:W4:Y:S04]  /*dbcc0*/  LDL.LU R43, [R1+0xb0] ;  /* 0x0000b000012b7983 */ /* 0x000f280000300800 */
[----:B------:R-:W4:Y:S04]  /*dbcd0*/  LDL.LU R47, [R1+0xb60] ;  /* 0x000b6000012f7983 */ /* 0x000f280000300800 */
[----:B------:R-:W0:Y:S01]  /*dbce0*/  LDS.128 R8, [R59] ;  /* 0x000000003b087984 */ /* 0x000e220000000c00 */
[----:B------:R-:W-:-:S03]  /*dbcf0*/  NOP ;  /* 0x0000000000007918 */ /* 0x000fc60000000000 */
[----:B------:R2:W-:Y:S04]  /*dbd00*/  STSM.16.M88.4 [R59], R4 ;  /* 0x000000043b007844 */ /* 0x0005e80000000200 */
[----:B0-----:R-:W-:Y:S01]  /*dbd10*/  STL [R1+0x100], R8 ;  /* 0x0001000801007387 */ /* 0x001fe20000100800 */
[----:B------:R-:W-:-:S03]  /*dbd20*/  IMAD.MOV.U32 R51, RZ, RZ, R9 ;  /* 0x000000ffff337224 */ /* 0x000fc600078e0009 */
[----:B------:R-:W-:Y:S01]  /*dbd30*/  STL.64 [R1+0x108], R10 ;  /* 0x0001080a01007387 */ /* 0x000fe20000100a00 */
[----:B------:R-:W-:-:S03]  /*dbd40*/  NOP ;  /* 0x0000000000007918 */ /* 0x000fc60000000000 */
[----:B------:R-:W0:Y:S01]  /*dbd50*/  LDS.128 R8, [R59] ;  /* 0x000000003b087984 */ /* 0x000e220000000c00 */
[----:B--2---:R-:W-:-:S03]  /*dbd60*/  PRMT R4, R26, 0x5410, R25 ;  /* 0x000054101a047816 */ /* 0x004fc60000000019 */
[----:B------:R-:W2:Y:S04]  /*dbd70*/  LDL.LU R25, [R1+0xc4] ;  /* 0x0000c40001197983 */ /* 0x000ea80000300800 */
[----:B------:R-:W2:Y:S01]  /*dbd80*/  LDL.LU R26, [R1+0xb3c] ;  /* 0x000b3c00011a7983 */ /* 0x000ea20000300800 */
[----:B---3--:R-:W-:-:S03]  /*dbd90*/  PRMT R5, R28, 0x5410, R27 ;  /* 0x000054101c057816 */ /* 0x008fc6000000001b */
[----:B------:R-:W3:Y:S04]  /*dbda0*/  LDL.LU R27, [R1+0xac] ;  /* 0x0000ac00011b7983 */ /* 0x000ee80000300800 */
[----:B------:R-:W3:Y:S01]  /*dbdb0*/  LDL.LU R28, [R1+0xa18] ;  /* 0x000a1800011c7983 */ /* 0x000ee20000300800 */
[----:B----4-:R-:W-:-:S03]  /*dbdc0*/  PRMT R6, R30, 0x5410, R29 ;  /* 0x000054101e067816 */ /* 0x010fc6000000001d */
[----:B------:R-:W4:Y:S04]  /*dbdd0*/  LDL.LU R29, [R1+0xc0] ;  /* 0x0000c000011d7983 */ /* 0x000f280000300800 */
[----:B------:R-:W4:Y:S01]  /*dbde0*/  LDL.LU R30, [R1+0x5bc] ;  /* 0x0005bc00011e7983 */ /* 0x000f220000300800 */
[----:B------:R-:W-:Y:S01]  /*dbdf0*/  PRMT R7, R40, 0x5410, R35 ;  /* 0x0000541028077816 */ /* 0x000fe20000000023 */
[----:B------:R-:W-:Y:S02]  /*dbe00*/  NOP ;  /* 0x0000000000007918 */ /* 0x000fe40000000000 */
[----:B------:R-:W4:Y:S04]  /*dbe10*/  LDL.LU R35, [R1+0xa8] ;  /* 0x0000a80001237983 */ /* 0x000f280000300800 */
[----:B------:R-:W4:Y:S04]  /*dbe20*/  LDL.LU R40, [R1+0x56c] ;  /* 0x00056c0001287983 */ /* 0x000f280000300800 */
[----:B------:R1:W-:Y:S04]  /*dbe30*/  STSM.16.M88.4 [R59], R4 ;  /* 0x000000043b007844 */ /* 0x0003e80000000200 */
[----:B0-----:R-:W-:Y:S04]  /*dbe40*/  STL.64 [R1+0xf0], R8 ;  /* 0x0000f00801007387 */ /* 0x001fe80000100a00 */
[----:B------:R-:W-:Y:S01]  /*dbe50*/  STL.64 [R1+0xf8], R10 ;  /* 0x0000f80a01007387 */ /* 0x000fe20000100a00 */
[----:B------:R-:W-:-:S03]  /*dbe60*/  NOP ;  /* 0x0000000000007918 */ /* 0x000fc60000000000 */
[----:B------:R-:W0:Y:S01]  /*dbe70*/  LDS.128 R8, [R59] ;  /* 0x000000003b087984 */ /* 0x000e220000000c00 */
[----:B-1----:R-:W-:Y:S02]  /*dbe80*/  PRMT R4, R18, 0x5410, R17 ;  /* 0x0000541012047816 */ /* 0x002fe40000000011 */
[----:B------:R-:W-:Y:S02]  /*dbe90*/  PRMT R5, R20, 0x5410, R19 ;  /* 0x0000541014057816 */ /* 0x000fe40000000013 */
[----:B------:R-:W-:Y:S02]  /*dbea0*/  PRMT R6, R22, 0x5410, R21 ;  /* 0x0000541016067816 */ /* 0x000fe40000000015 */
[----:B------:R-:W-:Y:S01]  /*dbeb0*/  PRMT R7, R24, 0x5410, R23 ;  /* 0x0000541018077816 */ /* 0x000fe20000000017 */
[----:B------:R-:W-:-:S04]  /*dbec0*/  NOP ;  /* 0x0000000000007918 */ /* 0x000fc80000000000 */
[----:B------:R1:W-:Y:S02]  /*dbed0*/  STSM.16.M88.4 [R59], R4 ;  /* 0x000000043b007844 */ /* 0x0003e40000000200 */
[----:B-1----:R-:W-:Y:S02]  /*dbee0*/  PRMT R4, R32, 0x5410, R31 ;  /* 0x0000541020047816 */ /* 0x002fe4000000001f */
[----:B0-----:R-:W-:Y:S01]  /*dbef0*/  STL.64 [R1+0xe0], R8 ;  /* 0x0000e00801007387 */ /* 0x001fe20000100a00 */
[----:B------:R-:W-:-:S03]  /*dbf00*/  PRMT R5, R34, 0x5410, R33 ;  /* 0x0000541022057816 */ /* 0x000fc60000000021 */
[----:B------:R-:W-:Y:S01]  /*dbf10*/  STL.64 [R1+0xe8], R10 ;  /* 0x0000e80a01007387 */ /* 0x000fe20000100a00 */
[----:B------:R-:W-:-:S03]  /*dbf20*/  NOP ;  /* 0x0000000000007918 */ /* 0x000fc60000000000 */
[----:B------:R-:W4:Y:S01]  /*dbf30*/  LDL.LU R31, [R1+0x14c] ;  /* 0x00014c00011f7983 */ /* 0x000f220000300800 */
[----:B------:R-:W-:-:S03]  /*dbf40*/  PRMT R6, R42, 0x5410, R41 ;  /* 0x000054102a067816 */ /* 0x000fc60000000029 */
[----:B------:R-:W4:Y:S04]  /*dbf50*/  LDL.LU R32, [R1+0xb5c] ;  /* 0x000b5c0001207983 */ /* 0x000f280000300800 */
[----:B------:R-:W4:Y:S01]  /*dbf60*/  LDL.LU R33, [R1+0x148] ;  /* 0x0001480001217983 */ /* 0x000f220000300800 */
[----:B------:R-:W-:-:S03]  /*dbf70*/  PRMT R7, R47, 0x5410, R43 ;  /* 0x000054102f077816 */ /* 0x000fc6000000002b */
[----:B------:R-:W4:Y:S04]  /*dbf80*/  LDL.LU R34, [R1+0xb54] ;  /* 0x000b540001227983 */ /* 0x000f280000300800 */
[----:B------:R-:W4:Y:S04]  /*dbf90*/  LDL.LU R41, [R1+0x144] ;  /* 0x0001440001297983 */ /* 0x000f280000300800 */
[----:B------:R-:W4:Y:S04]  /*dbfa0*/  LDL.LU R42, [R1+0x5b8] ;  /* 0x0005b800012a7983 */ /* 0x000f280000300800 */
[----:B------:R-:W4:Y:S04]  /*dbfb0*/  LDL.LU R43, [R1+0x140] ;  /* 0x00014000012b7983 */ /* 0x000f280000300800 */
[----:B------:R-:W4:Y:S04]  /*dbfc0*/  LDL.LU R47, [R1+0x568] ;  /* 0x00056800012f7983 */ /* 0x000f280000300800 */
[----:B------:R-:W0:Y:S01]  /*dbfd0*/  LDS.128 R8, [R59] ;  /* 0x000000003b087984 */ /* 0x000e220000000c00 */
[----:B------:R-:W-:-:S03]  /*dbfe0*/  NOP ;  /* 0x0000000000007918 */ /* 0x000fc60000000000 */
[----:B------:R-:W-:Y:S04]  /*dbff0*/  STSM.16.M88.4 [R59], R4 ;  /* 0x000000043b007844 */ /* 0x000fe80000000200 */
[----:B0-----:R-:W-:Y:S04]  /*dc000*/  STL.64 [R1+0xd0], R8 ;  /* 0x0000d00801007387 */ /* 0x001fe80000100a00 */
[----:B------:R-:W-:Y:S01]  /*dc010*/  STL.64 [R1+0xd8], R10 ;  /* 0x0000d80a01007387 */ /* 0x000fe20000100a00 */
[----:B------:R-:W-:-:S03]  /*dc020*/  NOP ;  /* 0x0000000000007918 */ /* 0x000fc60000000000 */
[----:B------:R-:W0:Y:S04]  /*dc030*/  LDS.128 R8, [R59] ;  /* 0x000000003b087984 */ /* 0x000e280000000c00 */
[----:B------:R-:W4:Y:S04]  /*dc040*/  LDL.LU R17, [R1+0x44c] ;  /* 0x00044c0001117983 */ /* 0x000f280000300800 */
[----:B------:R-:W4:Y:S04]  /*dc050*/  LDL.LU R18, [R1+0xb9c] ;  /* 0x000b9c0001127983 */ /* 0x000f280000300800 */
[----:B0-----:R-:W-:Y:S04]  /*dc060*/  STL.64 [R1+0xc0], R8 ;  /* 0x0000c00801007387 */ /* 0x001fe80000100a00 */
[----:B------:R-:W-:Y:S01]  /*dc070*/  STL.64 [R1+0xc8], R10 ;  /* 0x0000c80a01007387 */ /* 0x000fe20000100a00 */
[----:B------:R-:W-:-:S03]  /*dc080*/  NOP ;  /* 0x0000000000007918 */ /* 0x000fc60000000000 */
[----:B------:R-:W4:Y:S04]  /*dc090*/  LDL.LU R19, [R1+0x448] ;  /* 0x0004480001137983 */ /* 0x000f280000300800 */
[----:B------:R-:W4:Y:S04]  /*dc0a0*/  LDL.LU R20, [R1+0xb80] ;  /* 0x000b800001147983 */ /* 0x000f280000300800 */
[----:B------:R-:W4:Y:S04]  /*dc0b0*/  LDL.LU R21, [R1+0x444] ;  /* 0x0004440001157983 */ /* 0x000f280000300800 */
[----:B------:R-:W4:Y:S04]  /*dc0c0*/  LDL.LU R22, [R1+0xb6c] ;  /* 0x000b6c0001167983 */ /* 0x000f280000300800 */
[----:B------:R-:W4:Y:S04]  /*dc0d0*/  LDL.LU R23, [R1+0x440] ;  /* 0x0004400001177983 */ /* 0x000f280000300800 */
[----:B------:R-:W4:Y:S01]  /*dc0e0*/  LDL.LU R24, [R1+0x5b0] ;  /* 0x0005b00001187983 */ /* 0x000f220000300800 */
        /* <DEDUP_REMOVED lines=9> */
[----:B------:R-:W-:-:S03]  /*dc180*/  PRMT R7, R40, 0x5410, R35 ;  /* 0x0000541028077816 */ /* 0x000fc60000000023 */
[----:B------:R-:W4:Y:S04]  /*dc190*/  LDL.LU R35, [R1+0x4e8] ;  /* 0x0004e80001237983 */ /* 0x000f280000300800 */
[----:B------:R-:W-:Y:S01]  /*dc1a0*/  STSM.16.M88.4 [R59], R4 ;  /* 0x000000043b007844 */ /* 0x000fe20000000200 */
[----:B------:R-:W-:-:S03]  /*dc1b0*/  NOP ;  /* 0x0000000000007918 */ /* 0x000fc60000000000 */
[----:B------:R-:W0:Y:S04]  /*dc1c0*/  LDS.128 R8, [R59] ;  /* 0x000000003b087984 */ /* 0x000e280000000c00 */
[----:B------:R-:W4:Y:S04]  /*dc1d0*/  LDL.LU R40, [R1+0xbac] ;  /* 0x000bac0001287983 */ /* 0x000f280000300800 */
[----:B0-----:R-:W-:Y:S04]  /*dc1e0*/  STL [R1+0xb4], R9 ;  /* 0x0000b40901007387 */ /* 0x001fe80000100800 */
[----:B------:R-:W-:Y:S01]  /*dc1f0*/  STL.64 [R1+0xb8], R10 ;  /* 0x0000b80a01007387 */ /* 0x000fe20000100a00 */
[----:B------:R-:W-:-:S03]  /*dc200*/  PRMT R6, R42, 0x5410, R41 ;  /* 0x000054102a067816 */ /* 0x000fc60000000029 */
[----:B------:R-:W4:Y:S01]  /*dc210*/  LDL.LU R41, [R1+0x530] ;  /* 0x0005300001297983 */ /* 0x000f220000300800 */
[----:B------:R-:W-:-:S03]  /*dc220*/  PRMT R7, R47, 0x5410, R43 ;  /* 0x000054102f077816 */ /* 0x000fc6000000002b */
[----:B------:R-:W4:Y:S01]  /*dc230*/  LDL.LU R47, [R1+0xbf4] ;  /* 0x000bf400012f7983 */ /* 0x000f220000300800 */
[----:B------:R-:W-:Y:S02]  /*dc240*/  PRMT R4, R32, 0x5410, R31 ;  /* 0x0000541020047816 */ /* 0x000fe4000000001f */
[----:B------:R-:W-:Y:S01]  /*dc250*/  PRMT R5, R34, 0x5410, R33 ;  /* 0x0000541022057816 */ /* 0x000fe20000000021 */
[----:B------:R-:W-:-:S04]  /*dc260*/  NOP ;  /* 0x0000000000007918 */ /* 0x000fc80000000000 */
[----:B------:R0:W-:Y:S01]  /*dc270*/  STSM.16.M88.4 [R59], R4 ;  /* 0x000000043b007844 */ /* 0x0001e20000000200 */
[----:B------:R-:W-:Y:S01]  /*dc280*/  IMAD.MOV.U32 R48, RZ, RZ, R8 ;  /* 0x000000ffff307224 */ /* 0x000fe200078e0008 */
[----:B------:R-:W-:Y:S02]  /*dc290*/  NOP ;  /* 0x0000000000007918 */ /* 0x000fe40000000000 */
[----:B------:R-:W1:Y:S04]  /*dc2a0*/  LDS.128 R8, [R59] ;  /* 0x000000003b087984 */ /* 0x000e680000000c00 */
[----:B------:R-:W4:Y:S04]  /*dc2b0*/  LDL.LU R31, [R1+0x51c] ;  /* 0x00051c00011f7983 */ /* 0x000f280000300800 */
[----:B------:R-:W4:Y:S04]  /*dc2c0*/  LDL.LU R32, [R1+0xbe8] ;  /* 0x000be80001207983 */ /* 0x000f280000300800 */
[----:B------:R-:W4:Y:S04]  /*dc2d0*/  LDL.LU R33, [R1+0x518] ;  /* 0x0005180001217983 */ /* 0x000f280000300800 */
[----:B------:R-:W4:Y:S04]  /*dc2e0*/  LDL.LU R34, [R1+0xbe4] ;  /* 0x000be40001227983 */ /* 0x000f280000300800 */
[----:B------:R-:W4:Y:S04]  /*dc2f0*/  LDL.LU R42, [R1+0x450] ;  /* 0x00045000012a7983 */ /* 0x000f280000300800 */
[----:B------:R-:W4:Y:S01]  /*dc300*/  LDL.LU R43, [R1+0x5b4] ;  /* 0x0005b400012b7983 */ /* 0x000f220000300800 */
[----:B0-----:R-:W-:-:S03]  /*dc310*/  PRMT R4, R18, 0x5410, R17 ;  /* 0x0000541012047816 */ /* 0x001fc60000000011 */
[----:B-1----:R-:W-:Y:S01]  /*dc320*/  STL [R1+0xa0], R8 ;  /* 0x0000a00801007387 */ /* 0x002fe20000100800 */
[----:B------:R-:W-:-:S03]  /*dc330*/  IMAD.MOV.U32 R50, RZ, RZ, R9 ;  /* 0x000000ffff327224 */ /* 0x000fc600078e0009 */
[----:B------:R-:W-:Y:S01]  /*dc340*/  STL.64 [R1+0xa8], R10 ;  /* 0x0000a80a01007387 */ /* 0x000fe20000100a00 */
[----:B------:R-:W-:-:S03]  /*dc350*/  NOP ;  /* 0x0000000000007918 */ /* 0x000fc60000000000 */
[----:B------:R-:W4:Y:S04]  /*dc360*/  LDL.LU R17, [R1+0xb30] ;  /* 0x000b300001117983 */ /* 0x000f280000300800 */
[----:B------:R-:W4:Y:S01]  /*dc370*/  LDL.LU R18, [R1+0xc3c] ;  /* 0x000c3c0001127983 */ /* 0x000f220000300800 */
[----:B------:R-:W-:Y:S02]  /*dc380*/  PRMT R5, R20, 0x5410, R19 ;  /* 0x0000541014057816 */ /* 0x000fe40000000013 */
[----:B------:R-:W-:Y:S02]  /*dc390*/  PRMT R6, R22, 0x5410, R21 ;  /* 0x0000541016067816 */ /* 0x000fe40000000015 */
[----:B------:R-:W-:-:S05]  /*dc3a0*/  PRMT R7, R24, 0x5410, R23 ;  /* 0x0000541018077816 */ /* 0x000fca0000000017 */
[----:B------:R2:W-:Y:S01]  /*dc3b0*/  STSM.16.M88.4 [R59], R4 ;  /* 0x000000043b007844 */ /* 0x0005e20000000200 */
[----:B------:R-:W-:-:S03]  /*dc3c0*/  NOP ;  /* 0x0000000000007918 */ /* 0x000fc60000000000 */
[----:B------:R-:W0:Y:S01]  /*dc3d0*/  LDS.128 R8, [R59] ;  /* 0x000000003b087984 */ /* 0x000e220000000c00 */
[----:B--2---:R-:W-:-:S03]  /*dc3e0*/  PRMT R4, R26, 0x5410, R25 ;  /* 0x000054101a047816 */ /* 0x004fc60000000019 */
[----:B0-----:R-:W-:Y:S04]  /*dc3f0*/  STL.64 [R1+0x90], R8 ;  /* 0x0000900801007387 */ /* 0x001fe80000100a00 */
[----:B------:R-:W-:Y:S01]  /*dc400*/  STL.64 [R1+0x98], R10 ;  /* 0x0000980a01007387 */ /* 0x000fe20000100a00 */
[----:B------:R-:W-:-:S03]  /*dc410*/  NOP ;  /* 0x0000000000007918 */ /* 0x000fc60000000000 */
[----:B------:R-:W2:Y:S01]  /*dc420*/  LDL.LU R25, [R1+0x53c] ;  /* 0x00053c0001197983 */ /* 0x000ea20000300800 */
[----:B---3--:R-:W-:-:S03]  /*dc430*/  PRMT R5, R28, 0x5410, R27 ;  /* 0x000054101c057816 */ /* 0x008fc6000000001b */
[----:B------:R-:W2:Y:S01]  /*dc440*/  LDL.LU R26, [R1+0xc20] ;  /* 0x000c2000011a7983 */ /* 0x000ea20000300800 */
[----:B----4-:R-:W-:-:S03]  /*dc450*/  PRMT R6, R30, 0x5410, R29 ;  /* 0x000054101e067816 */ /* 0x010fc6000000001d */
[----:B------:R-:W3:Y:S04]  /*dc460*/  LDL.LU R29, [R1+0x538] ;  /* 0x00053800011d7983 */ /* 0x000ee80000300800 */
[----:B------:R-:W3:Y:S01]  /*dc470*/  LDL.LU R30, [R1+0xc1c] ;  /* 0x000c1c00011e7983 */ /* 0x000ee20000300800 */
[----:B------:R-:W-:-:S03]  /*dc480*/  PRMT R7, R40, 0x5410, R35 ;  /* 0x0000541028077816 */ /* 0x000fc60000000023 */
[----:B------:R-:W4:Y:S04]  /*dc490*/  LDL.LU R35, [R1+0x534] ;  /* 0x0005340001237983 */ /* 0x000f280000300800 */
[----:B------:R-:W4:Y:S04]  /*dc4a0*/  LDL.LU R40, [R1+0xc0c] ;  /* 0x000c0c0001287983 */ /* 0x000f280000300800 */
[----:B------:R0:W-:Y:S01]  /*dc4b0*/  STSM.16.M88.4 [R59], R4 ;  /* 0x000000043b007844 */ /* 0x0001e20000000200 */
[----:B------:R-:W-:-:S03]  /*dc4c0*/  NOP ;  /* 0x0000000000007918 */ /* 0x000fc60000000000 */
[----:B------:R-:W1:Y:S01]  /*dc4d0*/  LDS.128 R8, [R59] ;  /* 0x000000003b087984 */ /* 0x000e620000000c00 */
[----:B0-----:R-:W-:-:S03]  /*dc4e0*/  PRMT R4, R47, 0x5410, R41 ;  /* 0x000054102f047816 */ /* 0x001fc60000000029 */
[----:B------:R-:W4:Y:S04]  /*dc4f0*/  LDL.LU R41, [R1+0xb50] ;  /* 0x000b500001297983 */ /* 0x000f280000300800 */
[----:B------:R-:W4:Y:S04]  /*dc500*/  LDL.LU R47, [R1+0xe58] ;  /* 0x000e5800012f7983 */ /* 0x000f280000300800 */
[----:B------:R-:W4:Y:S04]  /*dc510*/  LDL.LU R19, [R1+0xb4c] ;  /* 0x000b4c0001137983 */ /* 0x000f280000300800 */
[----:B------:R-:W4:Y:S04]  /*dc520*/  LDL.LU R20, [R1+0xe54] ;  /* 0x000e540001147983 */ /* 0x000f280000300800 */
[----:B------:R-:W4:Y:S04]  /*dc530*/  LDL.LU R21, [R1+0xb40] ;  /* 0x000b400001157983 */ /* 0x000f280000300800 */
[----:B------:R-:W4:Y:S04]  /*dc540*/  LDL.LU R22, [R1+0xc40] ;  /* 0x000c400001167983 */ /* 0x000f280000300800 */
[----:B------:R-:W4:Y:S01]  /*dc550*/  LDL.LU R23, [R1+0x454] ;  /* 0x0004540001177983 */ /* 0x000f220000300800 */
[----:B------:R-:W-:-:S03]  /*dc560*/  PRMT R5, R32, 0x5410, R31 ;  /* 0x0000541020057816 */ /* 0x000fc6000000001f */
[----:B------:R-:W4:Y:S01]  /*dc570*/  LDL.LU R24, [R1+0xb34] ;  /* 0x000b340001187983 */ /* 0x000f220000300800 */
[----:B------:R-:W-:-:S03]  /*dc580*/  PRMT R6, R34, 0x5410, R33 ;  /* 0x0000541022067816 */ /* 0x000fc60000000021 */
[----:B-1----:R-:W-:Y:S01]  /*dc590*/  STL.64 [R1+0x80], R8 ;  /* 0x0000800801007387 */ /* 0x002fe20000100a00 */
[----:B------:R-:W-:Y:S01]  /*dc5a0*/  IMAD.MOV.U32 R52, RZ, RZ, R10 ;  /* 0x000000ffff347224 */ /* 0x000fe200078e000a */
[----:B------:R-:W-:Y:S01]  /*dc5b0*/  PRMT R7, R43, 0x5410, R42 ;  /* 0x000054102b077816 */ /* 0x000fe2000000002a */
[----:B------:R-:W-:-:S04]  /*dc5c0*/  NOP ;  /* 0x0000000000007918 */ /* 0x000fc80000000000 */
[----:B------:R0:W-:Y:S04]  /*dc5d0*/  STSM.16.M88.4 [R59], R4 ;  /* 0x000000043b007844 */ /* 0x0001e80000000200 */
[----:B------:R-:W-:Y:S01]  /*dc5e0*/  STL [R1+0x8c], R11 ;  /* 0x00008c0b01007387 */ /* 0x000fe20000100800 */
[----:B------:R-:W-:-:S03]  /*dc5f0*/  NOP ;  /* 0x0000000000007918 */ /* 0x000fc60000000000 */
        /* <DEDUP_REMOVED lines=8> */
[----:B------:R-:W4:Y:S04]  /*dc680*/  LDL.LU R33, [R1+0xb88] ;  /* 0x000b880001217983 */ /* 0x000f280000300800 */
[----:B------:R-:W4:Y:S04]  /*dc690*/  LDL.LU R34, [R1+0xe84] ;  /* 0x000e840001227983 */ /* 0x000f280000300800 */
[----:B-1----:R-:W-:Y:S04]  /*dc6a0*/  STL.64 [R1+0x70], R8 ;  /* 0x0000700801007387 */ /* 0x002fe80000100a00 */
[----:B------:R-:W-:Y:S01]  /*dc6b0*/  STL.64 [R1+0x78], R10 ;  /* 0x0000780a01007387 */ /* 0x000fe20000100a00 */
[----:B------:R-:W-:Y:S01]  /*dc6c0*/  NOP ;  /* 0x0000000000007918 */ /* 0x000fe20000000000 */
[----:B--2---:R-:W-:-:S02]  /*dc6d0*/  PRMT R5, R26, 0x5410, R25 ;  /* 0x000054101a057816 */ /* 0x004fc40000000019 */
[----:B---3--:R-:W-:Y:S02]  /*dc6e0*/  PRMT R6, R30, 0x5410, R29 ;  /* 0x000054101e067816 */ /* 0x008fe4000000001d */
[----:B----4-:R-:W-:Y:S02]  /*dc6f0*/  PRMT R7, R40, 0x5410, R35 ;  /* 0x0000541028077816 */ /* 0x010fe40000000023 */
[----:B------:R-:W2:Y:S04]  /*dc700*/  LDL.LU R35, [R1+0xbbc] ;  /* 0x000bbc0001237983 */ /* 0x000ea80000300800 */
[----:B------:R0:W-:Y:S01]  /*dc710*/  STSM.16.M88.4 [R59], R4 ;  /* 0x000000043b007844 */ /* 0x0001e20000000200 */
[----:B------:R-:W-:-:S03]  /*dc720*/  NOP ;  /* 0x0000000000007918 */ /* 0x000fc60000000000 */
[----:B------:R-:W1:Y:S01]  /*dc730*/  LDS.128 R8, [R59] ;  /* 0x000000003b087984 */ /* 0x000e620000000c00 */
[----:B0-----:R-:W-:-:S03]  /*dc740*/  PRMT R4, R47, 0x5410, R41 ;  /* 0x000054102f047816 */ /* 0x001fc60000000029 */
[----:B------:R-:W2:Y:S04]  /*dc750*/  LDL.LU R47, [R1+0x137c] ;  /* 0x00137c00012f7983 */ /* 0x000ea80000300800 */
[----:B------:R-:W3:Y:S04]  /*dc760*/  LDL.LU R25, [R1+0xbb8] ;  /* 0x000bb80001197983 */ /* 0x000ee80000300800 */
[----:B------:R-:W3:Y:S04]  /*dc770*/  LDL.LU R26, [R1+0xecc] ;  /* 0x000ecc00011a7983 */ /* 0x000ee80000300800 */
[----:B------:R-:W4:Y:S04]  /*dc780*/  LDL.LU R29, [R1+0xbb4] ;  /* 0x000bb400011d7983 */ /* 0x000f280000300800 */
[----:B------:R-:W4:Y:S04]  /*dc790*/  LDL.LU R30, [R1+0xec8] ;  /* 0x000ec800011e7983 */ /* 0x000f280000300800 */
[----:B------:R-:W3:Y:S01]  /*dc7a0*/  LDL.LU R40, [R1+0x458] ;  /* 0x0004580001287983 */ /* 0x000ee20000300800 */
[----:B------:R-:W-:-:S03]  /*dc7b0*/  PRMT R5, R20, 0x5410, R19 ;  /* 0x0000541014057816 */ /* 0x000fc60000000013 */
[----:B------:R-:W3:Y:S01]  /*dc7c0*/  LDL.LU R41, [R1+0xb38] ;  /* 0x000b380001297983 */ /* 0x000ee20000300800 */
[----:B------:R-:W-:Y:S02]  /*dc7d0*/  PRMT R6, R22, 0x5410, R21 ;  /* 0x0000541016067816 */ /* 0x000fe40000000015 */
[----:B------:R-:W-:Y:S01]  /*dc7e0*/  PRMT R7, R24, 0x5410, R23 ;  /* 0x0000541018077816 */ /* 0x000fe20000000017 */
[----:B------:R-:W-:-:S04]  /*dc7f0*/  NOP ;  /* 0x0000000000007918 */ /* 0x000fc80000000000 */
[----:B------:R0:W-:Y:S04]  /*dc800*/  STSM.16.M88.4 [R59], R4 ;  /* 0x000000043b007844 */ /* 0x0001e80000000200 */
[----:B-1----:R-:W-:Y:S04]  /*dc810*/  STL.64 [R1+0x60], R8 ;  /* 0x0000600801007387 */ /* 0x002fe80000100a00 */
[----:B------:R-:W-:Y:S01]  /*dc820*/  STL.64 [R1+0x68], R10 ;  /* 0x0000680a01007387 */ /* 0x000fe20000100a00 */
[----:B------:R-:W-:-:S03]  /*dc830*/  NOP ;  /* 0x0000000000007918 */ /* 0x000fc60000000000 */
[----:B------:R-:W1:Y:S01]  /*dc840*/  LDS.128 R8, [R59] ;  /* 0x000000003b087984 */ /* 0x000e620000000c00 */
[----:B0-----:R-:W-:Y:S02]  /*dc850*/  PRMT R4, R28, 0x5410, R27 ;  /* 0x000054101c047816 */ /* 0x001fe4000000001b */
[----:B------:R-:W-:Y:S02]  /*dc860*/  PRMT R5, R43, 0x5410, R42 ;  /* 0x000054102b057816 */ /* 0x000fe4000000002a */
[----:B------:R-:W3:Y:S04]  /*dc870*/  LDL.LU R42, [R1+0xbec] ;  /* 0x000bec00012a7983 */ /* 0x000ee80000300800 */
[----:B------:R-:W3:Y:S01]  /*dc880*/  LDL.LU R43, [R1+0x13ac] ;  /* 0x0013ac00012b7983 */ /* 0x000ee20000300800 */
[----:B------:R-:W-:-:S03]  /*dc890*/  PRMT R6, R32, 0x5410, R31 ;  /* 0x0000541020067816 */ /* 0x000fc6000000001f */
[----:B------:R-:W3:Y:S04]  /*dc8a0*/  LDL.LU R27, [R1+0xbe0] ;  /* 0x000be000011b7983 */ /* 0x000ee80000300800 */
[----:B------:R-:W3:Y:S04]  /*dc8b0*/  LDL.LU R28, [R1+0x13a4] ;  /* 0x0013a400011c7983 */ /* 0x000ee80000300800 */
[----:B------:R-:W3:Y:S04]  /*dc8c0*/  LDL.LU R31, [R1+0xbdc] ;  /* 0x000bdc00011f7983 */ /* 0x000ee80000300800 */
[----:B------:R-:W3:Y:S01]  /*dc8d0*/  LDL.LU R32, [R1+0x13a0] ;  /* 0x0013a00001207983 */ /* 0x000ee20000300800 */
[----:B------:R-:W-:Y:S01]  /*dc8e0*/  PRMT R7, R34, 0x5410, R33 ;  /* 0x0000541022077816 */ /* 0x000fe20000000021 */
[----:B-1----:R-:W-:Y:S01]  /*dc8f0*/  IMAD.MOV.U32 R53, RZ, RZ, R8 ;  /* 0x000000ffff357224 */ /* 0x002fe200078e0008 */
[----:B------:R-:W-:Y:S01]  /*dc900*/  NOP ;  /* 0x0000000000007918 */ /* 0x000fe20000000000 */
[----:B------:R-:W3:Y:S04]  /*dc910*/  LDL.LU R33, [R1+0xbc0] ;  /* 0x000bc00001217983 */ /* 0x000ee80000300800 */
[----:B------:R-:W3:Y:S04]  /*dc920*/  LDL.LU R34, [R1+0x1388] ;  /* 0x0013880001227983 */ /* 0x000ee80000300800 */
[----:B------:R-:W-:Y:S04]  /*dc930*/  STL [R1+0x54], R9 ;  /* 0x0000540901007387 */ /* 0x000fe80000100800 */
[----:B------:R-:W-:Y:S04]  /*dc940*/  STL.64 [R1+0x58], R10 ;  /* 0x0000580a01007387 */ /* 0x000fe80000100a00 */
[----:B------:R2:W-:Y:S01]  /*dc950*/  STSM.16.M88.4 [R59], R4 ;  /* 0x000000043b007844 */ /* 0x0005e20000000200 */
[----:B------:R-:W-:-:S03]  /*dc960*/  NOP ;  /* 0x0000000000007918 */ /* 0x000fc60000000000 */
[----:B------:R-:W-:Y:S04]  /*dc970*/  STL.64 [R1+0x43d8], R52 ;  /* 0x0043d83401007387 */ /* 0x000fe80000100a00 */
[----:B------:R-:W0:Y:S01]  /*dc980*/  LDS.128 R8, [R59] ;  /* 0x000000003b087984 */ /* 0x000e220000000c00 */
[----:B--2---:R-:W-:-:S03]  /*dc990*/  PRMT R4, R47, 0x5410, R35 ;  /* 0x000054102f047816 */ /* 0x004fc60000000023 */
[----:B------:R-:W2:Y:S04]  /*dc9a0*/  LDL.LU R35, [R1+0xc14] ;  /* 0x000c140001237983 */ /* 0x000ea80000300800 */
[----:B------:R-:W2:Y:S04]  /*dc9b0*/  LDL.LU R47, [R1+0x13c0] ;  /* 0x0013c000012f7983 */ /* 0x000ea80000300800 */
[----:B------:R-:W2:Y:S04]  /*dc9c0*/  LDL.LU R21, [R1+0xc08] ;  /* 0x000c080001157983 */ /* 0x000ea80000300800 */
[----:B------:R-:W2:Y:S01]  /*dc9d0*/  LDL.LU R22, [R1+0x13bc] ;  /* 0x0013bc0001167983 */ /* 0x000ea20000300800 */
[----:B----4-:R-:W-:-:S03]  /*dc9e0*/  PRMT R6, R30, 0x5410, R29 ;  /* 0x000054101e067816 */ /* 0x010fc6000000001d */
[----:B------:R-:W4:Y:S04]  /*dc9f0*/  LDL.LU R23, [R1+0xbfc] ;  /* 0x000bfc0001177983 */ /* 0x000f280000300800 */
[----:B------:R-:W4:Y:S04]  /*dca00*/  LDL.LU R24, [R1+0x13b4] ;  /* 0x0013b40001187983 */ /* 0x000f280000300800 */
[----:B------:R-:W4:Y:S04]  /*dca10*/  LDL.LU R29, [R1+0x45c] ;  /* 0x00045c00011d7983 */ /* 0x000f280000300800 */
[----:B------:R-:W4:Y:S01]  /*dca20*/  LDL.LU R30, [R1+0xb44] ;  /* 0x000b4400011e7983 */ /* 0x000f220000300800 */
[----:B---3--:R-:W-:-:S02]  /*dca30*/  PRMT R5, R26, 0x5410, R25 ;  /* 0x000054101a057816 */ /* 0x008fc40000000019 */
[----:B------:R-:W-:Y:S01]  /*dca40*/  PRMT R7, R41, 0x5410, R40 ;  /* 0x0000541029077816 */ /* 0x000fe20000000028 */
[----:B------:R-:W-:-:S04]  /*dca50*/  NOP ;  /* 0x0000000000007918 */ /* 0x000fc80000000000 */
[----:B------:R1:W-:Y:S04]  /*dca60*/  STSM.16.M88.4 [R59], R4 ;  /* 0x000000043b007844 */ /* 0x0003e80000000200 */
[----:B0-----:R-:W-:Y:S04]  /*dca70*/  STL.64 [R1+0x40], R8 ;  /* 0x0000400801007387 */ /* 0x001fe80000100a00 */
[----:B------:R-:W-:Y:S01]  /*dca80*/  STL.64 [R1+0x48], R10 ;  /* 0x0000480a01007387 */ /* 0x000fe20000100a00 */
[----:B------:R-:W-:-:S03]  /*dca90*/  NOP ;  /* 0x0000000000007918 */ /* 0x000fc60000000000 */
[----:B------:R-:W0:Y:S04]  /*dcaa0*/  LDS.128 R8, [R59] ;  /* 0x000000003b087984 */ /* 0x000e280000000c00 */
[----:B------:R-:W3:Y:S04]  /*dcab0*/  LDL.LU R25, [R1+0xc38] ;  /* 0x000c380001197983 */ /* 0x000ee80000300800 */
[----:B------:R-:W3:Y:S04]  /*dcac0*/  LDL.LU R26, [R1+0x13d4] ;  /* 0x0013d400011a7983 */ /* 0x000ee80000300800 */
[----:B------:R-:W3:Y:S04]  /*dcad0*/  LDL.LU R40, [R1+0xc34] ;  /* 0x000c340001287983 */ /* 0x000ee80000300800 */
[----:B------:R-:W3:Y:S01]  /*dcae0*/  LDL.LU R41, [R1+0x13d0] ;  /* 0x0013d00001297983 */ /* 0x000ee20000300800 */
[----:B-1----:R-:W-:-:S03]  /*dcaf0*/  PRMT R4, R43, 0x5410, R42 ;  /* 0x000054102b047816 */ /* 0x002fc6000000002a */
[----:B------:R-:W3:Y:S04]  /*dcb00*/  LDL.LU R42, [R1+0xc30] ;  /* 0x000c3000012a7983 */ /* 0x000ee80000300800 */
[----:B------:R-:W3:Y:S01]  /*dcb10*/  LDL.LU R43, [R1+0x13c8] ;  /* 0x0013c800012b7983 */ /* 0x000ee20000300800 */
[----:B------:R-:W-:Y:S02]  /*dcb20*/  PRMT R5, R28, 0x5410, R27 ;  /* 0x000054101c057816 */ /* 0x000fe4000000001b */
[----:B------:R-:W-:Y:S02]  /*dcb30*/  PRMT R6, R32, 0x5410, R31 ;  /* 0x0000541020067816 */ /* 0x000fe4000000001f */
[----:B------:R-:W3:Y:S04]  /*dcb40*/  LDL.LU R31, [R1+0xc2c] ;  /* 0x000c2c00011f7983 */ /* 0x000ee80000300800 */
[----:B------:R-:W3:Y:S04]  /*dcb50*/  LDL.LU R32, [R1+0x13c4] ;  /* 0x0013c40001207983 */ /* 0x000ee80000300800 */
[----:B0-----:R-:W-:Y:S04]  /*dcb60*/  STL [R1+0x30], R8 ;  /* 0x0000300801007387 */ /* 0x001fe80000100800 */
[----:B------:R-:W-:Y:S01]  /*dcb70*/  STL.64 [R1+0x38], R10 ;  /* 0x0000380a01007387 */ /* 0x000fe20000100a00 */
[----:B------:R-:W-:Y:S01]  /*dcb80*/  PRMT R7, R34, 0x5410, R33 ;  /* 0x0000541022077816 */ /* 0x000fe20000000021 */
[----:B------:R-:W-:-:S02]  /*dcb90*/  NOP ;  /* 0x0000000000007918 */ /* 0x000fc40000000000 */
[----:B------:R-:W3:Y:S04]  /*dcba0*/  LDL.LU R27, [R1+0xe64] ;  /* 0x000e6400011b7983 */ /* 0x000ee80000300800 */
[----:B------:R-:W3:Y:S04]  /*dcbb0*/  LDL.LU R28, [R1+0x13e4] ;  /* 0x0013e400011c7983 */ /* 0x000ee80000300800 */
[----:B------:R-:W3:Y:S04]  /*dcbc0*/  LDL.LU R33, [R1+0xe50] ;  /* 0x000e500001217983 */ /* 0x000ee80000300800 */
[----:B------:R-:W3:Y:S04]  /*dcbd0*/  LDL.LU R34, [R1+0x13e0] ;  /* 0x0013e00001227983 */ /* 0x000ee80000300800 */
[----:B------:R2:W-:Y:S02]  /*dcbe0*/  STSM.16.M88.4 [R59], R4 ;  /* 0x000000043b007844 */ /* 0x0005e40000000200 */
[----:B--2---:R-:W-:-:S02]  /*dcbf0*/  PRMT R4, R47, 0x5410, R35 ;  /* 0x000054102f047816 */ /* 0x004fc40000000023 */
[----:B------:R-:W2:Y:S04]  /*dcc00*/  LDL.LU R35, [R1+0xc4c] ;  /* 0x000c4c0001237983 */ /* 0x000ea80000300800 */
[----:B------:R-:W2:Y:S01]  /*dcc10*/  LDL.LU R47, [R1+0x13dc] ;  /* 0x0013dc00012f7983 */ /* 0x000ea20000300800 */
[----:B------:R-:W-:Y:S01]  /*dcc20*/  IMAD.MOV.U32 R54, RZ, RZ, R9 ;  /* 0x000000ffff367224 */ /* 0x000fe200078e0009 */
[----:B------:R-:W-:Y:S02]  /*dcc30*/  NOP ;  /* 0x0000000000007918 */ /* 0x000fe40000000000 */
[----:B------:R-:W0:Y:S01]  /*dcc40*/  LDS.128 R8, [R59] ;  /* 0x000000003b087984 */ /* 0x000e220000000c00 */
[----:B------:R-:W-:Y:S02]  /*dcc50*/  PRMT R5, R22, 0x5410, R21 ;  /* 0x0000541016057816 */ /* 0x000fe40000000015 */
[----:B----4-:R-:W-:-:S02]  /*dcc60*/  PRMT R6, R24, 0x5410, R23 ;  /* 0x0000541018067816 */ /* 0x010fc40000000017 */
[----:B------:R-:W-:Y:S01]  /*dcc70*/  PRMT R7, R30, 0x5410, R29 ;  /* 0x000054101e077816 */ /* 0x000fe2000000001d */
[----:B------:R-:W-:Y:S01]  /*dcc80*/  NOP ;  /* 0x0000000000007918 */ /* 0x000fe20000000000 */
[----:B------:R-:W4:Y:S04]  /*dcc90*/  LDL.LU R29, [R1+0x4b8] ;  /* 0x0004b800011d7983 */ /* 0x000f280000300800 */
[----:B------:R-:W4:Y:S04]  /*dcca0*/  LDL.LU R30, [R1+0xb48] ;  /* 0x000b4800011e7983 */ /* 0x000f280000300800 */
[----:B------:R3:W-:Y:S04]  /*dccb0*/  STSM.16.M88.4 [R59], R4 ;  /* 0x000000043b007844 */ /* 0x0007e80000000200 */
[----:B0-----:R-:W-:Y:S01]  /*dccc0*/  STL.64 [R1+0x20], R8 ;  /* 0x0000200801007387 */ /* 0x001fe20000100a00 */
[----:B------:R-:W-:-:S03]  /*dccd0*/  IMAD.MOV.U32 R55, RZ, RZ, R10 ;  /* 0x000000ffff377224 */ /* 0x000fc600078e000a */
[----:B------:R-:W-:Y:S01]  /*dcce0*/  STL [R1+0x2c], R11 ;  /* 0x00002c0b01007387 */ /* 0x000fe20000100800 */
[----:B------:R-:W-:-:S03]  /*dccf0*/  NOP ;  /* 0x0000000000007918 */ /* 0x000fc60000000000 */
[----:B------:R-:W0:Y:S01]  /*dcd00*/  LDS.128 R8, [R59] ;  /* 0x000000003b087984 */ /* 0x000e220000000c00 */
[----:B---3--:R-:W-:-:S03]  /*dcd10*/  PRMT R5, R41, 0x5410, R40 ;  /* 0x0000541029057816 */ /* 0x008fc60000000028 */
[----:B------:R-:W-:Y:S04]  /*dcd20*/  STL.64 [R1+0x43c8], R54 ;  /* 0x0043c83601007387 */ /* 0x000fe80000100a00 */
[----:B------:R-:W3:Y:S01]  /*dcd30*/  LDL.LU R40, [R1+0xe74] ;  /* 0x000e740001287983 */ /* 0x000ee20000300800 */
[----:B------:R-:W-:-:S03]  /*dcd40*/  PRMT R6, R43, 0x5410, R42 ;  /* 0x000054102b067816 */ /* 0x000fc6000000002a */
[----:B------:R-:W3:Y:S04]  /*dcd50*/  LDL.LU R41, [R1+0x1404] ;  /* 0x0014040001297983 */ /* 0x000ee80000300800 */
[----:B------:R-:W3:Y:S04]  /*dcd60*/  LDL.LU R42, [R1+0xe70] ;  /* 0x000e7000012a7983 */ /* 0x000ee80000300800 */
[----:B------:R-:W3:Y:S01]  /*dcd70*/  LDL.LU R43, [R1+0x1400] ;  /* 0x00140000012b7983 */ /* 0x000ee20000300800 */
[----:B------:R-:W-:Y:S02]  /*dcd80*/  PRMT R4, R26, 0x5410, R25 ;  /* 0x000054101a047816 */ /* 0x000fe40000000019 */
[----:B------:R-:W-:Y:S01]  /*dcd90*/  PRMT R7, R32, 0x5410, R31 ;  /* 0x0000541020077816 */ /* 0x000fe2000000001f */
[----:B------:R-:W-:Y:S01]  /*dcda0*/  NOP ;  /* 0x0000000000007918 */ /* 0x000fe20000000000 */
[----:B0-----:R0:W-:Y:S04]  /*dcdb0*/  STL.64 [R1+0x10], R8 ;  /* 0x0000100801007387 */ /* 0x0011e80000100a00 */
[----:B------:R2:W-:Y:S04]  /*dcdc0*/  STL [R1+0x18], R10 ;  /* 0x0000180a01007387 */ /* 0x0005e80000100800 */
[----:B------:R-:W3:Y:S04]  /*dcdd0*/  LDL.LU R23, [R1+0xe6c] ;  /* 0x000e6c0001177983 */ /* 0x000ee80000300800 */
[----:B------:R-:W3:Y:S04]  /*dcde0*/  LDL.LU R24, [R1+0x13f0] ;  /* 0x0013f00001187983 */ /* 0x000ee80000300800 */
[----:B------:R-:W3:Y:S01]  /*dcdf0*/  LDL.LU R31, [R1+0xe68] ;  /* 0x000e6800011f7983 */ /* 0x000ee20000300800 */
[----:B0-----:R-:W-:-:S03]  /*dce00*/  PRMT R8, R28, 0x5410, R27 ;  /* 0x000054101c087816 */ /* 0x001fc6000000001b */
[----:B------:R-:W3:Y:S01]  /*dce10*/  LDL.LU R32, [R1+0x13ec] ;  /* 0x0013ec0001207983 */ /* 0x000ee20000300800 */
[----:B------:R-:W-:-:S03]  /*dce20*/  PRMT R9, R34, 0x5410, R33 ;  /* 0x0000541022097816 */ /* 0x000fc60000000021 */
[----:B------:R-:W3:Y:S04]  /*dce30*/  LDL.LU R26, [R1+0xe90] ;  /* 0x000e9000011a7983 */ /* 0x000ee80000300800 */
[----:B------:R-:W3:Y:S04]  /*dce40*/  LDL.LU R27, [R1+0x1414] ;  /* 0x00141400011b7983 */ /* 0x000ee80000300800 */
[----:B------:R-:W3:Y:S04]  /*dce50*/  LDL.LU R33, [R1+0xe8c] ;  /* 0x000e8c0001217983 */ /* 0x000ee80000300800 */
[----:B------:R-:W3:Y:S01]  /*dce60*/  LDL.LU R34, [R1+0x1410] ;  /* 0x0014100001227983 */ /* 0x000ee20000300800 */
[----:B--2---:R-:W-:-:S03]  /*dce70*/  PRMT R10, R47, 0x5410, R35 ;  /* 0x000054102f0a7816 */ /* 0x004fc60000000023 */
[----:B------:R-:W2:Y:S04]  /*dce80*/  LDL.LU R35, [R1+0xe7c] ;  /* 0x000e7c0001237983 */ /* 0x000ea80000300800 */
[----:B------:R-:W2:Y:S04]  /*dce90*/  LDL.LU R47, [R1+0x140c] ;  /* 0x00140c00012f7983 */ /* 0x000ea80000300800 */
[----:B------:R-:W-:Y:S01]  /*dcea0*/  STSM.16.M88.4 [R59], R4 ;  /* 0x000000043b007844 */ /* 0x000fe20000000200 */
[----:B------:R-:W-:-:S03]  /*dceb0*/  NOP ;  /* 0x0000000000007918 */ /* 0x000fc60000000000 */
[----:B------:R-:W0:Y:S01]  /*dcec0*/  LDS.128 R4, [R59] ;  /* 0x000000003b047984 */ /* 0x000e220000000c00 */
[----:B------:R-:W-:-:S03]  /*dced0*/  IMAD.MOV.U32 R56, RZ, RZ, R11 ;  /* 0x000000ffff387224 */ /* 0x000fc600078e000b */
[----:B------:R-:W2:Y:S01]  /*dcee0*/  LDL.LU R28, [R1+0x4bc] ;  /* 0x0004bc00011c7983 */ /* 0x000ea20000300800 */
[----:B----4-:R-:W-:Y:S01]  /*dcef0*/  PRMT R11, R30, 0x5410, R29 ;  /* 0x000054101e0b7816 */ /* 0x010fe2000000001d */
[----:B------:R-:W-:Y:S02]  /*dcf00*/  NOP ;  /* 0x0000000000007918 */ /* 0x000fe40000000000 */
[----:B------:R-:W4:Y:S04]  /*dcf10*/  LDL.LU R29, [R1+0xb58] ;  /* 0x000b5800011d7983 */ /* 0x000f280000300800 */
[----:B------:R-:W-:Y:S01]  /*dcf20*/  STSM.16.M88.4 [R59], R8 ;  /* 0x000000083b007844 */ /* 0x000fe20000000200 */
[----:B------:R-:W-:Y:S01]  /*dcf30*/  NOP ;  /* 0x0000000000007918 */ /* 0x000fe20000000000 */
[----:B0-----:R-:W-:-:S02]  /*dcf40*/  IMAD.MOV.U32 R57, RZ, RZ, R6 ;  /* 0x000000ffff397224 */ /* 0x001fc400078e0006 */
[----:B------:R-:W-:Y:S01]  /*dcf50*/  STL.64 [R1], R4 ;  /* 0x0000000401007387 */ /* 0x000fe20000100a00 */
[----:B------:R-:W-:-:S03]  /*dcf60*/  IMAD.MOV.U32 R58, RZ, RZ, R7 ;  /* 0x000000ffff3a7224 */ /* 0x000fc600078e0007 */
[----:B------:R-:W0:Y:S04]  /*dcf70*/  LDS.128 R4, [R59] ;  /* 0x000000003b047984 */ /* 0x000e280000000c00 */
[----:B------:R-:W-:Y:S04]  /*dcf80*/  STL.64 [R1+0x43a8], R56 ;  /* 0x0043a83801007387 */ /* 0x000fe80000100a00 */
[----:B------:R-:W4:Y:S01]  /*dcf90*/  LDL.LU R25, [R1+0xeb8] ;  /* 0x000eb80001197983 */ /* 0x000f220000300800 */
[----:B---3--:R-:W-:-:S03]  /*dcfa0*/  PRMT R12, R41, 0x5410, R40 ;  /* 0x00005410290c7816 */ /* 0x008fc60000000028 */
[----:B------:R-:W3:Y:S04]  /*dcfb0*/  LDL.LU R30, [R1+0x1430] ;  /* 0x00143000011e7983 */ /* 0x000ee80000300800 */
[----:B------:R-:W3:Y:S01]  /*dcfc0*/  LDL.LU R40, [R1+0xeac] ;  /* 0x000eac0001287983 */ /* 0x000ee20000300800 */
[----:B------:R-:W-:-:S03]  /*dcfd0*/  PRMT R13, R43, 0x5410, R42 ;  /* 0x000054102b0d7816 */ /* 0x000fc6000000002a */
[----:B------:R-:W3:Y:S04]  /*dcfe0*/  LDL.LU R41, [R1+0x142c] ;  /* 0x00142c0001297983 */ /* 0x000ee80000300800 */
[----:B------:R-:W3:Y:S04]  /*dcff0*/  LDL.LU R42, [R1+0xea8] ;  /* 0x000ea800012a7983 */ /* 0x000ee80000300800 */
[----:B------:R-:W3:Y:S01]  /*dd000*/  LDL.LU R43, [R1+0x1424] ;  /* 0x00142400012b7983 */ /* 0x000ee20000300800 */
[----:B------:R-:W-:-:S03]  /*dd010*/  PRMT R15, R32, 0x5410, R31 ;  /* 0x00005410200f7816 */ /* 0x000fc6000000001f */
[----:B------:R-:W3:Y:S04]  /*dd020*/  LDL.LU R31, [R1+0xea4] ;  /* 0x000ea400011f7983 */ /* 0x000ee80000300800 */
[----:B------:R-:W3:Y:S04]  /*dd030*/  LDL.LU R32, [R1+0x1420] ;  /* 0x0014200001207983 */ /* 0x000ee80000300800 */
[----:B0-----:R-:W-:Y:S04]  /*dd040*/  STL.64 [R1+0x4398], R4 ;  /* 0x0043980401007387 */ /* 0x001fe80000100a00 */
[----:B------:R-:W-:Y:S01]  /*dd050*/  STL.64 [R1+0x4390], R6 ;  /* 0x0043900601007387 */ /* 0x000fe20000100a00 */
[----:B------:R-:W-:-:S03]  /*dd060*/  PRMT R17, R34, 0x5410, R33 ;  /* 0x0000541022117816 */ /* 0x000fc60000000021 */
[----:B------:R-:W3:Y:S04]  /*dd070*/  LDL.LU R33, [R1+0xec4] ;  /* 0x000ec40001217983 */ /* 0x000ee80000300800 */
[----:B------:R-:W3:Y:S01]  /*dd080*/  LDL.LU R34, [R1+0x1448] ;  /* 0x0014480001227983 */ /* 0x000ee20000300800 */
[----:B--2---:R-:W-:-:S03]  /*dd090*/  PRMT R18, R47, 0x5410, R35 ;  /* 0x000054102f127816 */ /* 0x004fc60000000023 */
[----:B------:R-:W2:Y:S04]  /*dd0a0*/  LDL.LU R35, [R1+0xec0] ;  /* 0x000ec00001237983 */ /* 0x000ea80000300800 */
[----:B------:R-:W2:Y:S01]  /*dd0b0*/  LDL.LU R47, [R1+0x143c] ;  /* 0x00143c00012f7983 */ /* 0x000ea20000300800 */
[----:B------:R-:W-:Y:S01]  /*dd0c0*/  PRMT R14, R24, 0x5410, R23 ;  /* 0x00005410180e7816 */ /* 0x000fe20000000017 */
[----:B------:R-:W-:-:S04]  /*dd0d0*/  NOP ;  /* 0x0000000000007918 */ /* 0x000fc80000000000 */
[----:B------:R-:W-:Y:S01]  /*dd0e0*/  STSM.16.M88.4 [R59], R12 ;  /* 0x0000000c3b007844 */ /* 0x000fe20000000200 */
[----:B------:R-:W-:-:S03]  /*dd0f0*/  NOP ;  /* 0x0000000000007918 */ /* 0x000fc60000000000 */
[----:B------:R-:W0:Y:S01]  /*dd100*/  LDS.128 R8, [R59] ;  /* 0x000000003b087984 */ /* 0x000e220000000c00 */
[----:B------:R-:W-:-:S03]  /*dd110*/  PRMT R16, R27, 0x5410, R26 ;  /* 0x000054101b107816 */ /* 0x000fc6000000001a */
[----:B------:R-:W2:Y:S04]  /*dd120*/  LDL.LU R26, [R1+0xebc] ;  /* 0x000ebc00011a7983 */ /* 0x000ea80000300800 */
[----:B------:R-:W2:Y:S01]  /*dd130*/  LDL.LU R27, [R1+0x1438] ;  /* 0x00143800011b7983 */ /* 0x000ea20000300800 */
[----:B----4-:R-:W-:Y:S01]  /*dd140*/  PRMT R19, R29, 0x5410, R28 ;  /* 0x000054101d137816 */ /* 0x010fe2000000001c */
[----:B------:R-:W-:Y:S02]  /*dd150*/  NOP ;  /* 0x0000000000007918 */ /* 0x000fe40000000000 */
[----:B------:R-:W4:Y:S04]  /*dd160*/  LDL.LU R28, [R1+0x4e0] ;  /* 0x0004e000011c7983 */ /* 0x000f280000300800 */
[----:B------:R-:W-:Y:S01]  /*dd170*/  STSM.16.M88.4 [R59], R16 ;  /* 0x000000103b007844 */ /* 0x000fe20000000200 */
[----:B------:R-:W-:-:S03]  /*dd180*/  NOP ;  /* 0x0000000000007918 */ /* 0x000fc60000000000 */
[----:B------:R-:W4:Y:S04]  /*dd190*/  LDL.LU R29, [R1+0xb64] ;  /* 0x000b6400011d7983 */ /* 0x000f280000300800 */
[----:B------:R-:W1:Y:S04]  /*dd1a0*/  LDS.128 R12, [R59] ;  /* 0x000000003b0c7984 */ /* 0x000e680000000c00 */
[----:B0-----:R-:W-:Y:S04]  /*dd1b0*/  STL.64 [R1+0x4368], R8 ;  /* 0x0043680801007387 */ /* 0x001fe80000100a00 */
[----:B------:R-:W-:Y:S01]  /*dd1c0*/  STL.64 [R1+0x4360], R10 ;  /* 0x0043600a01007387 */ /* 0x000fe20000100a00 */
[----:B---3--:R-:W-:-:S02]  /*dd1d0*/  PRMT R20, R30, 0x5410, R25 ;  /* 0x000054101e147816 */ /* 0x008fc40000000019 */
[----:B------:R-:W-:Y:S02]  /*dd1e0*/  PRMT R21, R41, 0x5410, R40 ;  /* 0x0000541029157816 */ /* 0x000fe40000000028 */
[----:B------:R-:W3:Y:S04]  /*dd1f0*/  LDL.LU R40, [R1+0x138c] ;  /* 0x00138c0001287983 */ /* 0x000ee80000300800 */
[----:B------:R-:W3:Y:S01]  /*dd200*/  LDL.LU R41, [R1+0x1684] ;  /* 0x0016840001297983 */ /* 0x000ee20000300800 */
[----:B------:R-:W-:-:S03]  /*dd210*/  PRMT R22, R43, 0x5410, R42 ;  /* 0x000054102b167816 */ /* 0x000fc6000000002a */
[----:B------:R-:W3:Y:S04]  /*dd220*/  LDL.LU R42, [R1+0x1384] ;  /* 0x00138400012a7983 */ /* 0x000ee80000300800 */
[----:B------:R-:W3:Y:S04]  /*dd230*/  LDL.LU R43, [R1+0x1680] ;  /* 0x00168000012b7983 */ /* 0x000ee80000300800 */
[----:B------:R-:W3:Y:S04]  /*dd240*/  LDL.LU R7, [R1+0x1380] ;  /* 0x0013800001077983 */ /* 0x000ee80000300800 */
[----:B------:R-:W3:Y:S04]  /*dd250*/  LDL.LU R30, [R1+0x167c] ;  /* 0x00167c00011e7983 */ /* 0x000ee80000300800 */
[----:B------:R-:W3:Y:S01]  /*dd260*/  LDL.LU R4, [R1+0x1378] ;  /* 0x0013780001047983 */ /* 0x000ee20000300800 */
[----:B------:R-:W-:Y:S01]  /*dd270*/  PRMT R23, R32, 0x5410, R31 ;  /* 0x0000541020177816 */ /* 0x000fe2000000001f */
[----:B------:R-:W-:-:S02]  /*dd280*/  NOP ;  /* 0x0000000000007918 */ /* 0x000fc40000000000 */
[----:B------:R-:W3:Y:S04]  /*dd290*/  LDL.LU R31, [R1+0x1454] ;  /* 0x00145400011f7983 */ /* 0x000ee80000300800 */
[----:B-1----:R-:W-:Y:S04]  /*dd2a0*/  STL.64 [R1+0x4370], R12 ;  /* 0x0043700c01007387 */ /* 0x002fe80000100a00 */
[----:B------:R-:W-:Y:S01]  /*dd2b0*/  STL.64 [R1+0x4350], R14 ;  /* 0x0043500e01007387 */ /* 0x000fe20000100a00 */
[----:B------:R-:W-:-:S03]  /*dd2c0*/  PRMT R24, R34, 0x5410, R33 ;  /* 0x0000541022187816 */ /* 0x000fc60000000021 */
[----:B------:R-:W3:Y:S04]  /*dd2d0*/  LDL.LU R5, [R1+0x1398] ;  /* 0x0013980001057983 */ /* 0x000ee80000300800 */
[----:B------:R-:W3:Y:S04]  /*dd2e0*/  LDL.LU R32, [R1+0x1690] ;  /* 0x0016900001207983 */ /* 0x000ee80000300800 */
        /* <DEDUP_REMOVED lines=10> */
[----:B------:R-:W-:Y:S02]  /*dd390*/  PRMT R26, R27, 0x5410, R26 ;  /* 0x000054101b1a7816 */ /* 0x000fe4000000001a */
[----:B----4-:R-:W-:Y:S01]  /*dd3a0*/  PRMT R27, R29, 0x5410, R28 ;  /* 0x000054101d1b7816 */ /* 0x010fe2000000001c */
[----:B------:R-:W-:-:S04]  /*dd3b0*/  NOP ;  /* 0x0000000000007918 */ /* 0x000fc80000000000 */
[----:B------:R-:W-:Y:S01]  /*dd3c0*/  STSM.16.M88.4 [R59], R24 ;  /* 0x000000183b007844 */ /* 0x000fe20000000200 */
[----:B------:R-:W-:-:S03]  /*dd3d0*/  NOP ;  /* 0x0000000000007918 */ /* 0x000fc60000000000 */
[----:B------:R-:W1:Y:S04]  /*dd3e0*/  LDS.128 R20, [R59] ;  /* 0x000000003b147984 */ /* 0x000e680000000c00 */
[----:B0-----:R-:W-:Y:S04]  /*dd3f0*/  STL.64 [R1+0x4378], R16 ;  /* 0x0043781001007387 */ /* 0x001fe80000100a00 */
[----:B------:R-:W-:Y:S04]  /*dd400*/  STL.64 [R1+0x4358], R18 ;  /* 0x0043581201007387 */ /* 0x000fe80000100a00 */
[----:B------:R-:W4:Y:S01]  /*dd410*/  LDL.LU R57, [R1+0x13b8] ;  /* 0x0013b80001397983 */ /* 0x000f220000300800 */
[----:B---3--:R-:W-:-:S03]  /*dd420*/  PRMT R28, R41, 0x5410, R40 ;  /* 0x00005410291c7816 */ /* 0x008fc60000000028 */
[----:B------:R-:W4:Y:S04]  /*dd430*/  LDL.LU R40, [R1+0x16a0] ;  /* 0x0016a00001287983 */ /* 0x000f280000300800 */
[----:B------:R-:W3:Y:S01]  /*dd440*/  LDL.LU R54, [R1+0x13b0] ;  /* 0x0013b00001367983 */ /* 0x000ee20000300800 */
[----:B------:R-:W-:-:S03]  /*dd450*/  PRMT R29, R43, 0x5410, R42 ;  /* 0x000054102b1d7816 */ /* 0x000fc6000000002a */
[----:B------:R-:W3:Y:S04]  /*dd460*/  LDL.LU R41, [R1+0x169c] ;  /* 0x00169c0001297983 */ /* 0x000ee80000300800 */
[----:B------:R-:W3:Y:S04]  /*dd470*/  LDL.LU R55, [R1+0x13a8] ;  /* 0x0013a80001377983 */ /* 0x000ee80000300800 */
[----:B------:R-:W3:Y:S04]  /*dd480*/  LDL.LU R42, [R1+0x1698] ;  /* 0x00169800012a7983 */ /* 0x000ee80000300800 */
[----:B------:R-:W3:Y:S04]  /*dd490*/  LDL.LU R52, [R1+0x139c] ;  /* 0x00139c0001347983 */ /* 0x000ee80000300800 */
[----:B------:R-:W3:Y:S04]  /*dd4a0*/  LDL.LU R43, [R1+0x1694] ;  /* 0x00169400012b7983 */ /* 0x000ee80000300800 */
[----:B-1----:R-:W-:Y:S04]  /*dd4b0*/  STL.64 [R1+0x43b8], R20 ;  /* 0x0043b81401007387 */ /* 0x002fe80000100a00 */
[----:B------:R-:W-:Y:S01]  /*dd4c0*/  STL.64 [R1+0x4380], R22 ;  /* 0x0043801601007387 */ /* 0x000fe20000100a00 */
[----:B------:R-:W-:-:S03]  /*dd4d0*/  PRMT R34, R34, 0x5410, R53 ;  /* 0x0000541022227816 */ /* 0x000fc60000000035 */
[----:B------:R-:W3:Y:S04]  /*dd4e0*/  LDL.LU R53, [R1+0xa1c] ;  /* 0x000a1c0001357983 */ /* 0x000ee80000300800 */
[----:B------:R-:W3:Y:S01]  /*dd4f0*/  LDL.LU R13, [R1+0x13cc] ;  /* 0x0013cc00010d7983 */ /* 0x000ee20000300800 */
[----:B--2---:R-:W-:-:S03]  /*dd500*/  PRMT R35, R47, 0x5410, R35 ;  /* 0x000054102f237816 */ /* 0x004fc60000000023 */
[----:B------:R-:W2:Y:S04]  /*dd510*/  LDL.LU R47, [R1+0x16a4] ;  /* 0x0016a400012f7983 */ /* 0x000ea80000300800 */
[----:B------:R-:W2:Y:S04]  /*dd520*/  LDL.LU R14, [R1+0x13f8] ;  /* 0x0013f800010e7983 */ /* 0x000ea80000300800 */
[----:B------:R-:W2:Y:S04]  /*dd530*/  LDL.LU R15, [R1+0x16b4] ;  /* 0x0016b400010f7983 */ /* 0x000ea80000300800 */
[----:B------:R-:W2:Y:S04]  /*dd540*/  LDL.LU R10, [R1+0x13f4] ;  /* 0x0013f400010a7983 */ /* 0x000ea80000300800 */
[----:B------:R-:W2:Y:S01]  /*dd550*/  LDL.LU R11, [R1+0x16b0] ;  /* 0x0016b000010b7983 */ /* 0x000ea20000300800 */
[----:B------:R-:W-:-:S02]  /*dd560*/  PRMT R30, R30, 0x5410, R7 ;  /* 0x000054101e1e7816 */ /* 0x000fc40000000007 */
        /* <DEDUP_REMOVED lines=8> */
[----:B------:R-:W-:Y:S01]  /*dd5f0*/  PRMT R32, R32, 0x5410, R5 ;  /* 0x0000541020207816 */ /* 0x000fe20000000005 */
[----:B------:R-:W-:-:S04]  /*dd600*/  NOP ;  /* 0x0000000000007918 */ /* 0x000fc80000000000 */
[----:B------:R-:W-:Y:S01]  /*dd610*/  STSM.16.M88.4 [R59], R32 ;  /* 0x000000203b007844 */ /* 0x000fe20000000200 */
[----:B------:R-:W-:-:S03]  /*dd620*/  NOP ;  /* 0x0000000000007918 */ /* 0x000fc60000000000 */
[----:B------:R-:W1:Y:S04]  /*dd630*/  LDS.128 R28, [R59] ;  /* 0x000000003b1c7984 */ /* 0x000e680000000c00 */
[----:B0-----:R-:W-:Y:S04]  /*dd640*/  STL.64 [R1+0x43e8], R26 ;  /* 0x0043e81a01007387 */ /* 0x001fe80000100a00 */
[----:B------:R-:W2:Y:S01]  /*dd650*/  LDL.LU R56, [R1+0xb70] ;  /* 0x000b700001387983 */ /* 0x000ea20000300800 */
[----:B----4-:R-:W-:-:S03]  /*dd660*/  PRMT R40, R40, 0x5410, R57 ;  /* 0x0000541028287816 */ /* 0x010fc60000000039 */
[----:B------:R-:W4:Y:S01]  /*dd670*/  LDL.LU R6, [R1+0x1678] ;  /* 0x0016780001067983 */ /* 0x000f220000300800 */
[----:B---3--:R-:W-:-:S03]  /*dd680*/  PRMT R41, R41, 0x5410, R54 ;  /* 0x0000541029297816 */ /* 0x008fc60000000036 */
[----:B------:R-:W4:Y:S01]  /*dd690*/  LDL.LU R7, [R1+0x16bc] ;  /* 0x0016bc0001077983 */ /* 0x000f220000300800 */
[----:B------:R-:W-:-:S03]  /*dd6a0*/  PRMT R42, R42, 0x5410, R55 ;  /* 0x000054102a2a7816 */ /* 0x000fc60000000037 */
[----:B------:R-:W3:Y:S04]  /*dd6b0*/  LDL.LU R4, [R1+0x1674] ;  /* 0x0016740001047983 */ /* 0x000ee80000300800 */
[----:B------:R-:W3:Y:S04]  /*dd6c0*/  LDL.LU R5, [R1+0x16b8] ;  /* 0x0016b80001057983 */ /* 0x000ee80000300800 */
[----:B------:R-:W3:Y:S04]  /*dd6d0*/  LDL.LU R57, [R1+0x13e8] ;  /* 0x0013e80001397983 */ /* 0x000ee80000300800 */
[----:B------:R-:W3:Y:S04]  /*dd6e0*/  LDL.LU R54, [R1+0x16ac] ;  /* 0x0016ac0001367983 */ /* 0x000ee80000300800 */
[----:B------:R-:W3:Y:S01]  /*dd6f0*/  LDL.LU R55, [R1+0xb7c] ;  /* 0x000b7c0001377983 */ /* 0x000ee20000300800 */
[----:B------:R-:W-:Y:S01]  /*dd700*/  PRMT R43, R43, 0x5410, R52 ;  /* 0x000054102b2b7816 */ /* 0x000fe20000000034 */
[----:B------:R-:W-:-:S04]  /*dd710*/  NOP ;  /* 0x0000000000007918 */ /* 0x000fc80000000000 */
[----:B------:R-:W-:Y:S01]  /*dd720*/  STSM.16.M88.4 [R59], R40 ;  /* 0x000000283b007844 */ /* 0x000fe20000000200 */
[----:B------:R-:W-:-:S03]  /*dd730*/  NOP ;  /* 0x0000000000007918 */ /* 0x000fc60000000000 */
[----:B------:R-:W0:Y:S01]  /*dd740*/  LDS.128 R32, [R59] ;  /* 0x000000003b207984 */ /* 0x000e220000000c00 */
[----:B------:R-:W-:Y:S01]  /*dd750*/  PRMT R39, R53, 0x5410, R39 ;  /* 0x0000541035277816 */ /* 0x000fe20000000027 */
[----:B------:R-:W-:Y:S02]  /*dd760*/  NOP ;  /* 0x0000000000007918 */ /* 0x000fe40000000000 */
[----:B------:R-:W3:Y:S04]  /*dd770*/  LDL.LU.64 R52, [R1+0x1370] ;  /* 0x0013700001347983 */ /* 0x000ee80000300a00 */
[----:B------:R-:W-:Y:S01]  /*dd780*/  STSM.16.M88.4 [R59], R36 ;  /* 0x000000243b007844 */ /* 0x000fe20000000200 */
[----:B------:R-:W-:-:S03]  /*dd790*/  NOP ;  /* 0x0000000000007918 */ /* 0x000fc60000000000 */
[----:B------:R-:W0:Y:S01]  /*dd7a0*/  LDS.128 R36, [R59] ;  /* 0x000000003b247984 */ /* 0x000e220000000c00 */
[----:B--2---:R-:W-:Y:S01]  /*dd7b0*/  PRMT R47, R47, 0x5410, R13 ;  /* 0x000054102f2f7816 */ /* 0x004fe2000000000d */
[----:B------:R-:W-:Y:S02]  /*dd7c0*/  NOP ;  /* 0x0000000000007918 */ /* 0x000fe40000000000 */
[----:B------:R-:W2:Y:S04]  /*dd7d0*/  LDL.LU.64 R12, [R1+0x1368] ;  /* 0x00136800010c7983 */ /* 0x000ea80000300a00 */
[----:B------:R0:W-:Y:S01]  /*dd7e0*/  STSM.16.M88.4 [R59], R44 ;  /* 0x0000002c3b007844 */ /* 0x0001e20000000200 */
[----:B------:R-:W-:-:S03]  /*dd7f0*/  NOP ;  /* 0x0000000000007918 */ /* 0x000fc60000000000 */
[----:B------:R-:W1:Y:S01]  /*dd800*/  LDS.128 R40, [R59] ;  /* 0x000000003b287984 */ /* 0x000e620000000c00 */
[----:B0-----:R-:W-:-:S03]  /*dd810*/  PRMT R46, R11, 0x5410, R10 ;  /* 0x000054100b2e7816 */ /* 0x001fc6000000000a */
[----:B------:R-:W2:Y:S01]  /*dd820*/  LDL.LU.64 R10, [R1+0x1360] ;  /* 0x00136000010a7983 */ /* 0x000ea20000300a00 */
[----:B------:R-:W-:Y:S02]  /*dd830*/  PRMT R45, R15, 0x5410, R14 ;  /* 0x000054100f2d7816 */ /* 0x000fe4000000000e */
[----:B------:R-:W-:Y:S02]  /*dd840*/  PRMT R44, R9, 0x5410, R8 ;  /* 0x00005410092c7816 */ /* 0x000fe40000000008 */
[----:B------:R-:W-:Y:S01]  /*dd850*/  PRMT R47, R56, 0x5410, R49 ;  /* 0x00005410382f7816 */ /* 0x000fe20000000031 */
[----:B------:R-:W-:-:S04]  /*dd860*/  NOP ;  /* 0x0000000000007918 */ /* 0x000fc80000000000 */
[----:B------:R-:W-:Y:S01]  /*dd870*/  STSM.16.M88.4 [R59], R44 ;  /* 0x0000002c3b007844 */ /* 0x000fe20000000200 */
[----:B----4-:R-:W-:Y:S01]  /*dd880*/  PRMT R17, R7, 0x5410, R6 ;  /* 0x0000541007117816 */ /* 0x010fe20000000006 */
[----:B------:R-:W-:Y:S02]  /*dd890*/  NOP ;  /* 0x0000000000007918 */ /* 0x000fe40000000000 */
[----:B------:R-:W0:Y:S01]  /*dd8a0*/  LDS.128 R44, [R59] ;  /* 0x000000003b2c7984 */ /* 0x000e220000000c00 */
[----:B---3--:R-:W-:Y:S02]  /*dd8b0*/  PRMT R18, R5, 0x5410, R4 ;  /* 0x0000541005127816 */ /* 0x008fe40000000004 */
[----:B------:R-:W-:Y:S01]  /*dd8c0*/  PRMT R4, R3, 0x7770, RZ ;  /* 0x0000777003047816 */ /* 0x000fe200000000ff */
[----:B------:R-:W-:Y:S01]  /*dd8d0*/  NOP ;  /* 0x0000000000007918 */ /* 0x000fe20000000000 */
[----:B------:R-:W-:Y:S01]  /*dd8e0*/  PRMT R16, R54, 0x5410, R57 ;  /* 0x0000541036107816 */ /* 0x000fe20000000039 */
[----:B------:R-:W3:Y:S01]  /*dd8f0*/  LDL.LU R49, [R1+0x4408] ;  /* 0x0044080001317983 */ /* 0x000ee20000300800 */
[----:B------:R-:W-:-:S03]  /*dd900*/  PRMT R19, R55, 0x5410, R2 ;  /* 0x0000541037137816 */ /* 0x000fc60000000002 */
[----:B------:R-:W4:Y:S04]  /*dd910*/  LDL.LU.64 R8, [R1+0x1358] ;  /* 0x0013580001087983 */ /* 0x000f280000300a00 */
[----:B------:R-:W-:Y:S01]  /*dd920*/  STSM.16.M88.4 [R59], R16 ;  /* 0x000000103b007844 */ /* 0x000fe20000000200 */
[----:B------:R-:W-:-:S03]  /*dd930*/  NOP ;  /* 0x0000000000007918 */ /* 0x000fc60000000000 */
[----:B------:R-:W3:Y:S04]  /*dd940*/  LDL.LU R56, [R1+0x134] ;  /* 0x0001340001387983 */ /* 0x000ee80000300800 */
[----:B------:R-:W3:Y:S04]  /*dd950*/  LDL.LU.64 R6, [R1+0x1350] ;  /* 0x0013500001067983 */ /* 0x000ee80000300a00 */
[----:B------:R-:W3:Y:S04]  /*dd960*/  LDL.LU R2, [R1+0x4404] ;  /* 0x0044040001027983 */ /* 0x000ee80000300800 */
[----:B------:R-:W3:Y:S04]  /*dd970*/  LDL.LU.64 R54, [R1+0x1348] ;  /* 0x0013480001367983 */ /* 0x000ee80000300a00 */
[----:B------:R0:W-:Y:S02]  /*dd980*/  @P3 STG.E.U8 desc[UR54][R52.64], R4 ;  /* 0x0000000434003986 */ /* 0x0001e4000c101136 */
[----:B0-----:R-:W-:-:S02]  /*dd990*/  PRMT R4, R3, 0x7771, RZ ;  /* 0x0000777103047816 */ /* 0x001fc400000000ff */
[----:B------:R-:W3:Y:S04]  /*dd9a0*/  LDL.LU.64 R52, [R1+0x1340] ;  /* 0x0013400001347983 */ /* 0x000ee80000300a00 */
[----:B------:R-:W3:Y:S04]  /*dd9b0*/  LDL.LU.64 R26, [R1+0x1338] ;  /* 0x00133800011a7983 */ /* 0x000ee80000300a00 */
[----:B------:R-:W3:Y:S04]  /*dd9c0*/  LDL.LU.64 R22, [R1+0x1330] ;  /* 0x0013300001167983 */ /* 0x000ee80000300a00 */
[----:B------:R-:W3:Y:S04]  /*dd9d0*/  LDL.LU.64 R20, [R1+0x1328] ;  /* 0x0013280001147983 */ /* 0x000ee80000300a00 */
[----:B------:R-:W3:Y:S04]  /*dd9e0*/  LDL.LU.64 R18, [R1+0x1320] ;  /* 0x0013200001127983 */ /* 0x000ee80000300a00 */
[----:B--2---:R0:W-:Y:S02]  /*dd9f0*/  @P4 STG.E.U8 desc[UR54][R12.64], R4 ;  /* 0x000000040c004986 */ /* 0x0041e4000c101136 */
[----:B0-----:R-:W-:-:S05]  /*dda00*/  PRMT R4, R3, 0x7772, RZ ;  /* 0x0000777203047816 */ /* 0x001fca00000000ff */
[----:B------:R0:W-:Y:S02]  /*dda10*/  @P5 STG.E.U8 desc[UR54][R10.64], R4 ;  /* 0x000000040a005986 */ /* 0x0001e4000c101136 */
[----:B0-----:R-:W-:Y:S02]  /*dda20*/  PRMT R4, R3, 0x7773, RZ ;  /* 0x0000777303047816 */ /* 0x001fe400000000ff */
[----:B------:R-:W2:Y:S04]  /*dda30*/  LDL.LU R3, [R1+0x4400] ;  /* 0x0044000001037983 */ /* 0x000ea80000300800 */
[----:B------:R-:W2:Y:S04]  /*dda40*/  LDL.LU.64 R16, [R1+0x1318] ;  /* 0x0013180001107983 */ /* 0x000ea80000300a00 */
[----:B------:R-:W2:Y:S04]  /*dda50*/  LDL.LU.64 R14, [R1+0x1310] ;  /* 0x00131000010e7983 */ /* 0x000ea80000300a00 */
[----:B------:R-:W2:Y:S04]  /*dda60*/  LDL.LU.64 R12, [R1+0x1308] ;  /* 0x00130800010c7983 */ /* 0x000ea80000300a00 */
[----:B------:R-:W2:Y:S04]  /*dda70*/  LDL.LU.64 R10, [R1+0x1300] ;  /* 0x00130000010a7983 */ /* 0x000ea80000300a00 */
[----:B----4-:R3:W-:Y:S02]  /*dda80*/  @P6 STG.E.U8 desc[UR54][R8.64], R4 ;  /* 0x0000000408006986 */ /* 0x0107e4000c101136 */
[----:B---3--:R-:W-:-:S02]  /*dda90*/  PRMT R4, R56, 0x7770, RZ ;  /* 0x0000777038047816 */ /* 0x008fc400000000ff */
[----:B------:R-:W3:Y:S04]  /*ddaa0*/  LDL.LU.64 R8, [R1+0x12f8] ;  /* 0x0012f80001087983 */ /* 0x000ee80000300a00 */
[----:B------:R0:W-:Y:S04]  /*ddab0*/  @P1 STG.E.U8 desc[UR54][R6.64], R4 ;  /* 0x0000000406001986 */ /* 0x0001e8000c101136 */
[----:B------:R-:W4:Y:S01]  /*ddac0*/  LDL.LU R57, [R1+0x120] ;  /* 0x0001200001397983 */ /* 0x000f220000300800 */
[----:B0-----:R-:W-:-:S03]  /*ddad0*/  PRMT R4, R56, 0x7771, RZ ;  /* 0x0000777138047816 */ /* 0x001fc600000000ff */
[----:B------:R-:W3:Y:S01]  /*ddae0*/  LDL.LU.64 R6, [R1+0x12f0] ;  /* 0x0012f00001067983 */ /* 0x000ee20000300a00 */
[----:B--2---:R-:W-:-:S13]  /*ddaf0*/  LOP3.LUT P1, RZ, R3, 0x800, RZ, 0xc0, !PT ;  /* 0x0000080003ff7812 */ /* 0x004fda000782c0ff */
[----:B------:R0:W-:Y:S01]  /*ddb00*/  @P1 STG.E.U8 desc[UR54][R54.64], R4 ;  /* 0x0000000436001986 */ /* 0x0001e2000c101136 */
[----:B------:R-:W-:-:S03]  /*ddb10*/  LOP3.LUT P1, RZ, R3, 0x400, RZ, 0xc0, !PT ;  /* 0x0000040003ff7812 */ /* 0x000fc6000782c0ff */
[----:B0-----:R-:W2:Y:S01]  /*ddb20*/  LDL.LU.64 R54, [R1+0x12e8] ;  /* 0x0012e80001367983 */ /* 0x001ea20000300a00 */
[----:B------:R-:W-:-:S09]  /*ddb30*/  PRMT R4, R56, 0x7772, RZ ;  /* 0x0000777238047816 */ /* 0x000fd200000000ff */
[----:B------:R0:W-:Y:S04]  /*ddb40*/  @P1 STG.E.U8 desc[UR54][R52.64], R4 ;  /* 0x0000000434001986 */ /* 0x0001e8000c101136 */
[----:B0-----:R-:W2:Y:S01]  /*ddb50*/  LDL.LU.64 R52, [R1+0x12e0] ;  /* 0x0012e00001347983 */ /* 0x001ea20000300a00 */
[----:B------:R-:W-:Y:S02]  /*ddb60*/  LOP3.LUT P1, RZ, R3, 0x200, RZ, 0xc0, !PT ;  /* 0x0000020003ff7812 */ /* 0x000fe4000782c0ff */
[----:B------:R-:W-:-:S11]  /*ddb70*/  PRMT R4, R56, 0x7773, RZ ;  /* 0x0000777338047816 */ /* 0x000fd600000000ff */
[----:B------:R0:W-:Y:S01]  /*ddb80*/  @P1 STG.E.U8 desc[UR54][R26.64], R4 ;  /* 0x000000041a001986 */ /* 0x0001e2000c101136 */
[----:B------:R-:W-:Y:S02]  /*ddb90*/  LOP3.LUT P1, RZ, R3, 0x100, RZ, 0xc0, !PT ;  /* 0x0000010003ff7812 */ /* 0x000fe4000782c0ff */
[----:B0-----:R-:W-:-:S11]  /*ddba0*/  PRMT R4, R0, 0x7770, RZ ;  /* 0x0000777000047816 */ /* 0x001fd600000000ff */
        /* <DEDUP_REMOVED lines=8> */
[----:B0-----:R-:W-:Y:S02]  /*ddc30*/  PRMT R4, R0, 0x7773, RZ ;  /* 0x0000777300047816 */ /* 0x001fe400000000ff */
[----:B------:R-:W-:Y:S01]  /*ddc40*/  LOP3.LUT P2, RZ, R49, 0x8, RZ, 0xc0, !PT ;  /* 0x0000000831ff7812 */ /* 0x000fe2000784c0ff */
[----:B------:R-:W2:Y:S08]  /*ddc50*/  LDL.LU R0, [R1+0x43fc] ;  /* 0x0043fc0001007983 */ /* 0x000eb00000300800 */
[----:B------:R0:W-:Y:S01]  /*ddc60*/  @P1 STG.E.U8 desc[UR54][R16.64], R4 ;  /* 0x0000000410001986 */ /* 0x0001e2000c101136 */
[----:B------:R-:W-:-:S02]  /*ddc70*/  LOP3.LUT P1, RZ, R3, 0x10, RZ, 0xc0, !PT ;  /* 0x0000001003ff7812 */ /* 0x000fc4000782c0ff */
[----:B------:R-:W-:Y:S02]  /*ddc80*/  LOP3.LUT P0, RZ, R49, 0x2, RZ, 0xc0, !PT ;  /* 0x0000000231ff7812 */ /* 0x000fe4000780c0ff */
[----:B0-----:R-:W-:-:S09]  /*ddc90*/  PRMT R4, R60, 0x7770, RZ ;  /* 0x000077703c047816 */ /* 0x001fd200000000ff */
[----:B------:R0:W-:Y:S01]  /*ddca0*/  @P1 STG.E.U8 desc[UR54][R14.64], R4 ;  /* 0x000000040e001986 */ /* 0x0001e2000c101136 */
[----:B------:R-:W-:Y:S02]  /*ddcb0*/  LOP3.LUT P3, RZ, R2, 0x40000000, RZ, 0xc0, !PT ;  /* 0x4000000002ff7812 */ /* 0x000fe4000786c0ff */
[----:B0-----:R-:W-:-:S05]  /*ddcc0*/  PRMT R4, R60, 0x7771, RZ ;  /* 0x000077713c047816 */ /* 0x001fca00000000ff */
[----:B------:R0:W-:Y:S01]  /*ddcd0*/  @P2 STG.E.U8 desc[UR54][R12.64], R4 ;  /* 0x000000040c002986 */ /* 0x0001e2000c101136 */
[----:B------:R-:W-:Y:S02]  /*ddce0*/  LOP3.LUT P4, RZ, R2, 0x10000000, RZ, 0xc0, !PT ;  /* 0x1000000002ff7812 */ /* 0x000fe4000788c0ff */
[----:B0-----:R-:W-:-:S05]  /*ddcf0*/  PRMT R4, R60, 0x7772, RZ ;  /* 0x000077723c047816 */ /* 0x001fca00000000ff */
[----:B------:R0:W-:Y:S01]  /*ddd00*/  @P0 STG.E.U8 desc[UR54][R10.64], R4 ;  /* 0x000000040a000986 */ /* 0x0001e2000c101136 */
[----:B------:R-:W-:Y:S02]  /*ddd10*/  LOP3.LUT P5, RZ, R2, 0x8000000, RZ, 0xc0, !PT ;  /* 0x0800000002ff7812 */ /* 0x000fe400078ac0ff */
[----:B0-----:R-:W-:Y:S02]  /*ddd20*/  PRMT R4, R60, 0x7773, RZ ;  /* 0x000077733c047816 */ /* 0x001fe400000000ff */
[----:B------:R-:W-:Y:S01]  /*ddd30*/  LOP3.LUT P6, RZ, R2, 0x2000000, RZ, 0xc0, !PT ;  /* 0x0200000002ff7812 */ /* 0x000fe200078cc0ff */
[----:B------:R-:W2:Y:S04]  /*ddd40*/  LDL.LU R60, [R1+0x43f8] ;  /* 0x0043f800013c7983 */ /* 0x000ea80000300800 */
[----:B---3--:R4:W-:Y:S02]  /*ddd50*/  @P3 STG.E.U8 desc[UR54][R8.64], R4 ;  /* 0x0000000408003986 */ /* 0x0089e4000c101136 */
[----:B----4-:R-:W-:-:S05]  /*ddd60*/  PRMT R4, R57, 0x7770, RZ ;  /* 0x0000777039047816 */ /* 0x010fca00000000ff */
[----:B------:R0:W-:Y:S02]  /*ddd70*/  @P4 STG.E.U8 desc[UR54][R6.64], R4 ;  /* 0x0000000406004986 */ /* 0x0001e4000c101136 */
[----:B0-----:R-:W-:-:S05]  /*ddd80*/  PRMT R4, R57, 0x7771, RZ ;  /* 0x0000777139047816 */ /* 0x001fca00000000ff */
[----:B--2---:R0:W-:Y:S02]  /*ddd90*/  @P5 STG.E.U8 desc[UR54][R54.64], R4 ;  /* 0x0000000436005986 */ /* 0x0041e4000c101136 */
[----:B0-----:R-:W-:-:S05]  /*ddda0*/  PRMT R4, R57, 0x7772, RZ ;  /* 0x0000777239047816 */ /* 0x001fca00000000ff */
[----:B------:R0:W-:Y:S04]  /*dddb0*/  @P6 STG.E.U8 desc[UR54][R52.64], R4 ;  /* 0x0000000434006986 */ /* 0x0001e8000c101136 */
[----:B0-----:R-:W2:Y:S04]  /*dddc0*/  LDL.LU.64 R52, [R1+0x12d8] ;  /* 0x0012d80001347983 */ /* 0x001ea80000300a00 */
[----:B------:R-:W3:Y:S04]  /*dddd0*/  LDL.LU.64 R12, [R1+0x12d0] ;  /* 0x0012d000010c7983 */ /* 0x000ee80000300a00 */
[----:B------:R-:W4:Y:S04]  /*ddde0*/  LDL.LU.64 R10, [R1+0x12c8] ;  /* 0x0012c800010a7983 */ /* 0x000f280000300a00 */
[----:B------:R-:W3:Y:S04]  /*dddf0*/  LDL.LU.64 R8, [R1+0x12c0] ;  /* 0x0012c00001087983 */ /* 0x000ee80000300a00 */
[----:B------:R-:W3:Y:S04]  /*dde00*/  LDL.LU R56, [R1+0x124] ;  /* 0x0001240001387983 */ /* 0x000ee80000300800 */
[----:B------:R-:W3:Y:S04]  /*dde10*/  LDL.LU.64 R6, [R1+0x12b8] ;  /* 0x0012b80001067983 */ /* 0x000ee80000300a00 */
[----:B------:R-:W3:Y:S04]  /*dde20*/  LDL.LU.64 R54, [R1+0x12b0] ;  /* 0x0012b00001367983 */ /* 0x000ee80000300a00 */
[----:B------:R-:W3:Y:S01]  /*dde30*/  LDL.LU R23, [R1+0x128] ;  /* 0x0001280001177983 */ /* 0x000ee20000300800 */
[----:B------:R-:W-:-:S02]  /*dde40*/  LOP3.LUT P3, RZ, R2, 0x400000, RZ, 0xc0, !PT ;  /* 0x0040000002ff7812 */ /* 0x000fc4000786c0ff */
[----:B------:R-:W-:Y:S02]  /*dde50*/  PRMT R4, R57, 0x7773, RZ ;  /* 0x0000777339047816 */ /* 0x000fe400000000ff */
[----:B------:R-:W-:Y:S02]  /*dde60*/  LOP3.LUT P1, RZ, R0, 0x40000000, RZ, 0xc0, !PT ;  /* 0x4000000000ff7812 */ /* 0x000fe4000782c0ff */
[----:B------:R-:W-:Y:S02]  /*dde70*/  LOP3.LUT R3, R3, 0xfffffffe, RZ, 0xc0, !PT ;  /* 0xfffffffe03037812 */ /* 0x000fe400078ec0ff */
[----:B------:R-:W-:-:S05]  /*dde80*/  LOP3.LUT R60, R60, 0xefffffff, RZ, 0xc0, !PT ;  /* 0xefffffff3c3c7812 */ /* 0x000fca00078ec0ff */
[----:B--2---:R0:W-:Y:S04]  /*dde90*/  @P3 STG.E.U8 desc[UR54][R52.64], R4 ;  /* 0x0000000434003986 */ /* 0x0041e8000c101136 */
[----:B0-----:R-:W2:Y:S01]  /*ddea0*/  LDL.LU.64 R52, [R1+0x12a8] ;  /* 0x0012a80001347983 */ /* 0x001ea20000300a00 */
[----:B------:R-:W-:Y:S02]  /*ddeb0*/  @P1 LOP3.LUT R60, R60, 0x10000000, RZ, 0xfc, !PT ;  /* 0x100000003c3c1812 */ /* 0x000fe400078efcff */
[----:B------:R-:W-:Y:S01]  /*ddec0*/  LOP3.LUT P1, RZ, R2, 0x2, RZ, 0xc0, !PT ;  /* 0x0000000202ff7812 */ /* 0x000fe2000782c0ff */
[----:B------:R-:W2:Y:S01]  /*dded0*/  LDL.LU.64 R26, [R1+0x12a0] ;  /* 0x0012a000011a7983 */ /* 0x000ea20000300a00 */
[----:B------:R-:W-:-:S03]  /*ddee0*/  LOP3.LUT R60, R60, 0xdfffffff, RZ, 0xc0, !PT ;  /* 0xdfffffff3c3c7812 */ /* 0x000fc600078ec0ff */
[----:B------:R-:W2:Y:S04]  /*ddef0*/  LDL.LU.64 R20, [R1+0x1298] ;  /* 0x0012980001147983 */ /* 0x000ea80000300a00 */
[----:B------:R-:W2:Y:S04]  /*ddf00*/  LDL.LU R57, [R1+0x12c] ;  /* 0x00012c0001397983 */ /* 0x000ea80000300800 */
[----:B------:R-:W-:Y:S01]  /*ddf10*/  @P1 LOP3.LUT R60, R60, 0x20000000, RZ, 0xfc, !PT ;  /* 0x200000003c3c1812 */ /* 0x000fe200078efcff */
[----:B------:R-:W2:Y:S01]  /*ddf20*/  LDL.LU.64 R18, [R1+0x1290] ;  /* 0x0012900001127983 */ /* 0x000ea20000300a00 */
[----:B------:R-:W-:-:S02]  /*ddf30*/  LOP3.LUT P1, RZ, R2, 0x8, RZ, 0xc0, !PT ;  /* 0x0000000802ff7812 */ /* 0x000fc4000782c0ff */
[----:B------:R-:W-:Y:S01]  /*ddf40*/  LOP3.LUT R60, R60, 0xbfffffff, RZ, 0xc0, !PT ;  /* 0xbfffffff3c3c7812 */ /* 0x000fe200078ec0ff */
[----:B------:R-:W2:Y:S01]  /*ddf50*/  LDL.LU.64 R16, [R1+0x1288] ;  /* 0x0012880001107983 */ /* 0x000ea20000300a00 */
[C---:B------:R-:W-:Y:S02]  /*ddf60*/  LOP3.LUT P4, RZ, R2.reuse, 0x100000, RZ, 0xc0, !PT ;  /* 0x0010000002ff7812 */ /* 0x040fe4000788c0ff */
[----:B------:R-:W-:Y:S01]  /*ddf70*/  LOP3.LUT P5, RZ, R2, 0x80000, RZ, 0xc0, !PT ;  /* 0x0008000002ff7812 */ /* 0x000fe200078ac0ff */
[----:B------:R-:W2:Y:S06]  /*ddf80*/  LDL.LU.64 R14, [R1+0x1280] ;  /* 0x00128000010e7983 */ /* 0x000eac0000300a00 */
[----:B------:R-:W-:-:S02]  /*ddf90*/  @P1 LOP3.LUT R60, R60, 0x40000000, RZ, 0xfc, !PT ;  /* 0x400000003c3c1812 */ /* 0x000fc400078efcff */
[----:B------:R-:W-:Y:S02]  /*ddfa0*/  LOP3.LUT P1, RZ, R2, 0x10, RZ, 0xc0, !PT ;  /* 0x0000001002ff7812 */ /* 0x000fe4000782c0ff */
[----:B------:R-:W-:-:S11]  /*ddfb0*/  LOP3.LUT R60, R60, 0x7fffffff, RZ, 0xc0, !PT ;  /* 0x7fffffff3c3c7812 */ /* 0x000fd600078ec0ff */
[----:B------:R-:W-:Y:S02]  /*ddfc0*/  @P1 LOP3.LUT R60, R60, 0x80000000, RZ, 0xfc, !PT ;  /* 0x800000003c3c1812 */ /* 0x000fe400078efcff */
[----:B------:R-:W-:-:S13]  /*ddfd0*/  LOP3.LUT P1, RZ, R2, 0x40, RZ, 0xc0, !PT ;  /* 0x0000004002ff7812 */ /* 0x000fda000782c0ff */
[----:B------:R-:W-:Y:S02]  /*ddfe0*/  @P1 LOP3.LUT R3, R3, 0x1, RZ, 0xfc, !PT ;  /* 0x0000000103031812 */ /* 0x000fe400078efcff */
[----:B------:R-:W-:Y:S02]  /*ddff0*/  LOP3.LUT P1, RZ, R2, 0x200, RZ, 0xc0, !PT ;  /* 0x0000020002ff7812 */ /* 0x000fe4000782c0ff */
[----:B------:R-:W-:-:S11]  /*de000*/  LOP3.LUT R3, R3, 0xfffffffd, RZ, 0xc0, !PT ;  /* 0xfffffffd03037812 */ /* 0x000fd600078ec0ff */
[----:B------:R-:W-:Y:S02]  /*de010*/  @P1 LOP3.LUT R3, R3, 0x2, RZ, 0xfc, !PT ;  /* 0x0000000203031812 */ /* 0x000fe400078efcff */
[----:B------:R-:W-:Y:S02]  /*de020*/  LOP3.LUT P1, RZ, R2, 0x800, RZ, 0xc0, !PT ;  /* 0x0000080002ff7812 */ /* 0x000fe4000782c0ff */
[----:B------:R-:W-:Y:S02]  /*de030*/  LOP3.LUT R3, R3, 0xfffffffb, RZ, 0xc0, !PT ;  /* 0xfffffffb03037812 */ /* 0x000fe400078ec0ff */
[----:B---3--:R-:W-:-:S09]  /*de040*/  PRMT R4, R56, 0x7770, RZ ;  /* 0x0000777038047816 */ /* 0x008fd200000000ff */
[----:B------:R-:W-:Y:S02]  /*de050*/  @P1 LOP3.LUT R3, R3, 0x4, RZ, 0xfc, !PT ;  /* 0x0000000403031812 */ /* 0x000fe400078efcff */
[C---:B------:R-:W-:Y:S01]  /*de060*/  LOP3.LUT P1, RZ, R2.reuse, 0x1000, RZ, 0xc0, !PT ;  /* 0x0000100002ff7812 */ /* 0x040fe2000782c0ff */
[----:B------:R0:W-:Y:S01]  /*de070*/  @P4 STG.E.U8 desc[UR54][R12.64], R4 ;  /* 0x000000040c004986 */ /* 0x0001e2000c101136 */
[----:B------:R-:W-:Y:S02]  /*de080*/  LOP3.LUT P6, RZ, R2, 0x20000, RZ, 0xc0, !PT ;  /* 0x0002000002ff7812 */ /* 0x000fe400078cc0ff */
[----:B------:R-:W-:Y:S02]  /*de090*/  LOP3.LUT R3, R3, 0xfffffff7, RZ, 0xc0, !PT ;  /* 0xfffffff703037812 */ /* 0x000fe400078ec0ff */
[----:B0-----:R-:W-:Y:S01]  /*de0a0*/  PRMT R4, R56, 0x7771, RZ ;  /* 0x0000777138047816 */ /* 0x001fe200000000ff */
[----:B------:R-:W3:Y:S06]  /*de0b0*/  LDL.LU.64 R12, [R1+0x1278] ;  /* 0x00127800010c7983 */ /* 0x000eec0000300a00 */
[----:B------:R-:W-:-:S02]  /*de0c0*/  @P1 LOP3.LUT R3, R3, 0x8, RZ, 0xfc, !PT ;  /* 0x0000000803031812 */ /* 0x000fc400078efcff */
[----:B------:R-:W-:Y:S01]  /*de0d0*/  LOP3.LUT P1, RZ, R2, 0x4000, RZ, 0xc0, !PT ;  /* 0x0000400002ff7812 */ /* 0x000fe2000782c0ff */
[----:B----4-:R0:W-:Y:S02]  /*de0e0*/  @P5 STG.E.U8 desc[UR54][R10.64], R4 ;  /* 0x000000040a005986 */ /* 0x0101e4000c101136 */
[C---:B0-----:R-:W-:Y:S02]  /*de0f0*/  PRMT R4, R56.reuse, 0x7772, RZ ;  /* 0x0000777238047816 */ /* 0x041fe400000000ff */
[----:B------:R-:W4:Y:S04]  /*de100*/  LDL.LU.64 R10, [R1+0x1270] ;  /* 0x00127000010a7983 */ /* 0x000f280000300a00 */
[----:B------:R0:W-:Y:S02]  /*de110*/  @P6 STG.E.U8 desc[UR54][R8.64], R4 ;  /* 0x0000000408006986 */ /* 0x0001e4000c101136 */
[----:B0-----:R-:W-:-:S02]  /*de120*/  PRMT R4, R56, 0x7773, RZ ;  /* 0x0000777338047816 */ /* 0x001fc400000000ff */
[----:B------:R-:W4:Y:S04]  /*de130*/  LDL.LU.64 R8, [R1+0x1268] ;  /* 0x0012680001087983 */ /* 0x000f280000300a00 */
[----:B------:R0:W-:Y:S01]  /*de140*/  @P1 STG.E.U8 desc[UR54][R6.64], R4 ;  /* 0x0000000406001986 */ /* 0x0001e2000c101136 */
[----:B------:R-:W-:Y:S02]  /*de150*/  LOP3.LUT P1, RZ, R3, 0x8, RZ, 0xc0, !PT ;  /* 0x0000000803ff7812 */ /* 0x000fe4000782c0ff */
[----:B0-----:R-:W-:Y:S01]  /*de160*/  PRMT R4, R23, 0x7770, RZ ;  /* 0x0000777017047816 */ /* 0x001fe200000000ff */
[----:B------:R-:W4:Y:S10]  /*de170*/  LDL.LU.64 R6, [R1+0x1260] ;  /* 0x0012600001067983 */ /* 0x000f340000300a00 */
[----:B------:R0:W-:Y:S01]  /*de180*/  @P1 STG.E.U8 desc[UR54][R54.64], R4 ;  /* 0x0000000436001986 */ /* 0x0001e2000c101136 */
[----:B------:R-:W-:-:S03]  /*de190*/  LOP3.LUT P1, RZ, R3, 0x4, RZ, 0xc0, !PT ;  /* 0x0000000403ff7812 */ /* 0x000fc6000782c0ff */
[----:B------:R-:W4:Y:S01]  /*de1a0*/  LDL.LU R56, [R1+0x114] ;  /* 0x0001140001387983 */ /* 0x000f220000300800 */
[----:B------:R-:W-:-:S03]  /*de1b0*/  PRMT R22, R23, 0x7771, RZ ;  /* 0x0000777117167816 */ /* 0x000fc600000000ff */
[----:B0-----:R-:W4:Y:S04]  /*de1c0*/  LDL.LU.64 R4, [R1+0x1258] ;  /* 0x0012580001047983 */ /* 0x001f280000300a00 */
[----:B------:R-:W4:Y:S04]  /*de1d0*/  LDL.LU.64 R54, [R1+0x1250] ;  /* 0x0012500001367983 */ /* 0x000f280000300a00 */
[----:B--2---:R0:W-:Y:S04]  /*de1e0*/  @P1 STG.E.U8 desc[UR54][R52.64], R22 ;  /* 0x0000001634001986 */ /* 0x0041e8000c101136 */
[----:B0-----:R-:W2:Y:S01]  /*de1f0*/  LDL.LU.64 R52, [R1+0x1248] ;  /* 0x0012480001347983 */ /* 0x001ea20000300a00 */
[----:B------:R-:W-:-:S02]  /*de200*/  LOP3.LUT P1, RZ, R3, 0x2, RZ, 0xc0, !PT ;  /* 0x0000000203ff7812 */ /* 0x000fc4000782c0ff */
[----:B------:R-:W-:-:S11]  /*de210*/  PRMT R22, R23, 0x7772, RZ ;  /* 0x0000777217167816 */ /* 0x000fd600000000ff */
[----:B------:R-:W-:Y:S01]  /*de220*/  @P1 STG.E.U8 desc[UR54][R26.64], R22 ;  /* 0x000000161a001986 */ /* 0x000fe2000c101136 */
        /* <DEDUP_REMOVED lines=13> */
[C---:B------:R-:W-:Y:S02]  /*de300*/  LOP3.LUT P2, RZ, R0.reuse, 0x10000000, RZ, 0xc0, !PT ;  /* 0x1000000000ff7812 */ /* 0x040fe4000784c0ff */
[----:B------:R-:W-:Y:S02]  /*de310*/  LOP3.LUT P0, RZ, R0, 0x8000000, RZ, 0xc0, !PT ;  /* 0x0800000000ff7812 */ /* 0x000fe4000780c0ff */
[----:B0-----:R-:W-:-:S07]  /*de320*/  PRMT R3, R57, 0x7773, RZ ;  /* 0x0000777339037816 */ /* 0x001fce00000000ff */
[----:B---3--:R0:W-:Y:S01]  /*de330*/  @P1 STG.E.U8 desc[UR54][R12.64], R3 ;  /* 0x000000030c001986 */ /* 0x0081e2000c101136 */
[----:B------:R-:W-:Y:S02]  /*de340*/  LOP3.LUT P3, RZ, R0, 0x2000000, RZ, 0xc0, !PT ;  /* 0x0200000000ff7812 */ /* 0x000fe4000786c0ff */
[----:B0-----:R-:W-:-:S05]  /*de350*/  PRMT R3, R61, 0x7770, RZ ;  /* 0x000077703d037816 */ /* 0x001fca00000000ff */
[----:B----4-:R0:W-:Y:S01]  /*de360*/  @P2 STG.E.U8 desc[UR54][R10.64], R3 ;  /* 0x000000030a002986 */ /* 0x0101e2000c101136 */
        /* <DEDUP_REMOVED lines=8> */
[----:B------:R-:W3:Y:S04]  /*de3f0*/  LDL.LU R61, [R1+0x43f4] ;  /* 0x0043f400013d7983 */ /* 0x000ee80000300800 */
[----:B------:R0:W-:Y:S02]  /*de400*/  @P4 STG.E.U8 desc[UR54][R4.64], R3 ;  /* 0x0000000304004986 */ /* 0x0001e4000c101136 */
[----:B0-----:R-:W-:-:S05]  /*de410*/  PRMT R3, R56, 0x7770, RZ ;  /* 0x0000777038037816 */ /* 0x001fca00000000ff */
[----:B------:R0:W-:Y:S02]  /*de420*/  @P5 STG.E.U8 desc[UR54][R54.64], R3 ;  /* 0x0000000336005986 */ /* 0x0001e4000c101136 */
[----:B0-----:R-:W-:-:S05]  /*de430*/  PRMT R3, R56, 0x7771, RZ ;  /* 0x0000777138037816 */ /* 0x001fca00000000ff */
[----:B--2---:R0:W-:Y:S04]  /*de440*/  @P6 STG.E.U8 desc[UR54][R52.64], R3 ;  /* 0x0000000334006986 */ /* 0x0041e8000c101136 */
[----:B0-----:R-:W2:Y:S04]  /*de450*/  LDL.LU.64 R52, [R1+0x1240] ;  /* 0x0012400001347983 */ /* 0x001ea80000300a00 */
[----:B------:R-:W4:Y:S04]  /*de460*/  LDL.LU.64 R8, [R1+0x1238] ;  /* 0x0012380001087983 */ /* 0x000f280000300a00 */
[----:B------:R-:W4:Y:S04]  /*de470*/  LDL.LU.64 R10, [R1+0x1230] ;  /* 0x00123000010a7983 */ /* 0x000f280000300a00 */
[----:B------:R-:W4:Y:S04]  /*de480*/  LDL.LU.64 R6, [R1+0x1228] ;  /* 0x0012280001067983 */ /* 0x000f280000300a00 */
[----:B------:R-:W4:Y:S04]  /*de490*/  LDL.LU.64 R4, [R1+0x1220] ;  /* 0x0012200001047983 */ /* 0x000f280000300a00 */
[----:B------:R-:W4:Y:S01]  /*de4a0*/  LDL.LU R57, [R1+0x118] ;  /* 0x0001180001397983 */ /* 0x000f220000300800 */
[----:B------:R-:W-:-:S03]  /*de4b0*/  LOP3.LUT P3, RZ, R0, 0x20000, RZ, 0xc0, !PT ;  /* 0x0002000000ff7812 */ /* 0x000fc6000786c0ff */
[----:B------:R-:W4:Y:S01]  /*de4c0*/  LDL.LU.64 R54, [R1+0x1218] ;  /* 0x0012180001367983 */ /* 0x000f220000300a00 */
[----:B------:R-:W-:-:S03]  /*de4d0*/  PRMT R3, R56, 0x7772, RZ ;  /* 0x0000777238037816 */ /* 0x000fc600000000ff */
[----:B------:R-:W4:Y:S01]  /*de4e0*/  LDL.LU R21, [R1+0x11c] ;  /* 0x00011c0001157983 */ /* 0x000f220000300800 */
[----:B------:R-:W-:Y:S02]  /*de4f0*/  LOP3.LUT R60, R60, 0xffefffff, RZ, 0xc0, !PT ;  /* 0xffefffff3c3c7812 */ /* 0x000fe400078ec0ff */
[C---:B------:R-:W-:Y:S02]  /*de500*/  LOP3.LUT P4, RZ, R0.reuse, 0x4000, RZ, 0xc0, !PT ;  /* 0x0000400000ff7812 */ /* 0x040fe4000788c0ff */
[C---:B------:R-:W-:Y:S02]  /*de510*/  LOP3.LUT P5, RZ, R0.reuse, 0x1000, RZ, 0xc0, !PT ;  /* 0x0000100000ff7812 */ /* 0x040fe400078ac0ff */
[----:B------:R-:W-:Y:S02]  /*de520*/  LOP3.LUT P6, RZ, R0, 0x800, RZ, 0xc0, !PT ;  /* 0x0000080000ff7812 */ /* 0x000fe400078cc0ff */
[----:B---3--:R-:W-:Y:S01]  /*de530*/  LOP3.LUT P1, RZ, R61, 0x2000000, RZ, 0xc0, !PT ;  /* 0x020000003dff7812 */ /* 0x008fe2000782c0ff */
[----:B--2---:R0:W-:Y:S04]  /*de540*/  @P3 STG.E.U8 desc[UR54][R52.64], R3 ;  /* 0x0000000334003986 */ /* 0x0041e8000c101136 */
[----:B0-----:R-:W2:Y:S08]  /*de550*/  LDL.LU.64 R52, [R1+0x1210] ;  /* 0x0012100001347983 */ /* 0x001eb00000300a00 */
[----:B------:R-:W-:-:S02]  /*de560*/  @P1 LOP3.LUT R60, R60, 0x100000, RZ, 0xfc, !PT ;  /* 0x001000003c3c1812 */ /* 0x000fc400078efcff */
[----:B------:R-:W-:Y:S01]  /*de570*/  LOP3.LUT P1, RZ, R61, 0x8000000, RZ, 0xc0, !PT ;  /* 0x080000003dff7812 */ /* 0x000fe2000782c0ff */
[----:B------:R-:W3:Y:S01]  /*de580*/  LDL.LU.64 R26, [R1+0x1208] ;  /* 0x00120800011a7983 */ /* 0x000ee20000300a00 */
[----:B------:R-:W-:-:S03]  /*de590*/  LOP3.LUT R60, R60, 0xffdfffff, RZ, 0xc0, !PT ;  /* 0xffdfffff3c3c7812 */ /* 0x000fc600078ec0ff */
[----:B------:R-:W3:Y:S08]  /*de5a0*/  LDL.LU.64 R22, [R1+0x1200] ;  /* 0x0012000001167983 */ /* 0x000ef00000300a00 */
[----:B------:R-:W-:Y:S02]  /*de5b0*/  @P1 LOP3.LUT R60, R60, 0x200000, RZ, 0xfc, !PT ;  /* 0x002000003c3c1812 */ /* 0x000fe400078efcff */
[----:B------:R-:W-:-:S02]  /*de5c0*/  LOP3.LUT P1, RZ, R61, 0x10000000, RZ, 0xc0, !PT ;  /* 0x100000003dff7812 */ /* 0x000fc4000782c0ff */
[----:B------:R-:W-:-:S11]  /*de5d0*/  LOP3.LUT R60, R60, 0xffbfffff, RZ, 0xc0, !PT ;  /* 0xffbfffff3c3c7812 */ /* 0x000fd600078ec0ff */
[----:B------:R-:W-:Y:S02]  /*de5e0*/  @P1 LOP3.LUT R60, R60, 0x400000, RZ, 0xfc, !PT ;  /* 0x004000003c3c1812 */ /* 0x000fe400078efcff */
[----:B------:R-:W-:Y:S02]  /*de5f0*/  LOP3.LUT P1, RZ, R61, 0x40000000, RZ, 0xc0, !PT ;  /* 0x400000003dff7812 */ /* 0x000fe4000782c0ff */
[----:B------:R-:W-:-:S11]  /*de600*/  LOP3.LUT R60, R60, 0xff7fffff, RZ, 0xc0, !PT ;  /* 0xff7fffff3c3c7812 */ /* 0x000fd600078ec0ff */
[----:B------:R-:W-:Y:S02]  /*de610*/  @P1 LOP3.LUT R60, R60, 0x800000, RZ, 0xfc, !PT ;  /* 0x008000003c3c1812 */ /* 0x000fe400078efcff */
[----:B------:R-:W-:Y:S02]  /*de620*/  LOP3.LUT P1, RZ, R0, 0x2, RZ, 0xc0, !PT ;  /* 0x0000000200ff7812 */ /* 0x000fe4000782c0ff */
[----:B------:R-:W-:Y:S02]  /*de630*/  LOP3.LUT R60, R60, 0xfeffffff, RZ, 0xc0, !PT ;  /* 0xfeffffff3c3c7812 */ /* 0x000fe400078ec0ff */
[----:B------:R-:W-:-:S09]  /*de640*/  PRMT R3, R56, 0x7773, RZ ;  /* 0x0000777338037816 */ /* 0x000fd200000000ff */
[----:B------:R-:W-:Y:S02]  /*de650*/  @P1 LOP3.LUT R60, R60, 0x1000000, RZ, 0xfc, !PT ;  /* 0x010000003c3c1812 */ /* 0x000fe400078efcff */
[----:B------:R-:W-:Y:S01]  /*de660*/  LOP3.LUT P1, RZ, R0, 0x8, RZ, 0xc0, !PT ;  /* 0x0000000800ff7812 */ /* 0x000fe2000782c0ff */
[----:B----4-:R0:W-:Y:S01]  /*de670*/  @P4 STG.E.U8 desc[UR54][R8.64], R3 ;  /* 0x0000000308004986 */ /* 0x0101e2000c101136 */
[----:B------:R-:W-:-:S03]  /*de680*/  LOP3.LUT R60, R60, 0xfdffffff, RZ, 0xc0, !PT ;  /* 0xfdffffff3c3c7812 */ /* 0x000fc600078ec0ff */
[----:B0-----:R-:W4:Y:S04]  /*de690*/  LDL.LU R8, [R1+0x100] ;  /* 0x0001000001087983 */ /* 0x001f280000300800 */
[----:B------:R-:W4:Y:S04]  /*de6a0*/  LDL.LU.64 R18, [R1+0x11f8] ;  /* 0x0011f80001127983 */ /* 0x000f280000300a00 */
[----:B------:R-:W-:Y:S02]  /*de6b0*/  @P1 LOP3.LUT R60, R60, 0x2000000, RZ, 0xfc, !PT ;  /* 0x020000003c3c1812 */ /* 0x000fe400078efcff */
[----:B------:R-:W-:Y:S01]  /*de6c0*/  LOP3.LUT P1, RZ, R0, 0x10, RZ, 0xc0, !PT ;  /* 0x0000001000ff7812 */ /* 0x000fe2000782c0ff */
[----:B------:R-:W4:Y:S01]  /*de6d0*/  LDL.LU.64 R16, [R1+0x11f0] ;  /* 0x0011f00001107983 */ /* 0x000f220000300a00 */
[----:B------:R-:W-:-:S03]  /*de6e0*/  LOP3.LUT R60, R60, 0xfbffffff, RZ, 0xc0, !PT ;  /* 0xfbffffff3c3c7812 */ /* 0x000fc600078ec0ff */
[----:B------:R-:W4:Y:S01]  /*de6f0*/  LDL.LU.64 R14, [R1+0x11e8] ;  /* 0x0011e800010e7983 */ /* 0x000f220000300a00 */
[----:B------:R-:W-:-:S03]  /*de700*/  PRMT R3, R57, 0x7770, RZ ;  /* 0x0000777039037816 */ /* 0x000fc600000000ff */
[----:B------:R-:W4:Y:S04]  /*de710*/  LDL.LU.64 R12, [R1+0x11e0] ;  /* 0x0011e000010c7983 */ /* 0x000f280000300a00 */
[----:B------:R-:W-:Y:S02]  /*de720*/  @P1 LOP3.LUT R60, R60, 0x4000000, RZ, 0xfc, !PT ;  /* 0x040000003c3c1812 */ /* 0x000fe400078efcff */
[----:B------:R-:W-:Y:S02]  /*de730*/  LOP3.LUT P1, RZ, R0, 0x40, RZ, 0xc0, !PT ;  /* 0x0000004000ff7812 */ /* 0x000fe4000782c0ff */
[----:B------:R-:W-:Y:S01]  /*de740*/  LOP3.LUT R60, R60, 0xf7ffffff, RZ, 0xc0, !PT ;  /* 0xf7ffffff3c3c7812 */ /* 0x000fe200078ec0ff */
[----:B------:R0:W-:Y:S10]  /*de750*/  @P5 STG.E.U8 desc[UR54][R10.64], R3 ;  /* 0x000000030a005986 */ /* 0x0001f4000c101136 */
[----:B------:R-:W-:-:S02]  /*de760*/  @P1 LOP3.LUT R60, R60, 0x8000000, RZ, 0xfc, !PT ;  /* 0x080000003c3c1812 */ /* 0x000fc400078efcff */
[----:B------:R-:W-:Y:S01]  /*de770*/  LOP3.LUT P1, RZ, R0, 0x200, RZ, 0xc0, !PT ;  /* 0x0000020000ff7812 */ /* 0x000fe2000782c0ff */
[----:B0-----:R-:W4:Y:S01]  /*de780*/  LDL.LU.64 R10, [R1+0x11d8] ;  /* 0x0011d800010a7983 */ /* 0x001f220000300a00 */
[----:B------:R-:W-:-:S05]  /*de790*/  PRMT R3, R57, 0x7771, RZ ;  /* 0x0000777139037816 */ /* 0x000fca00000000ff */
[----:B------:R0:W-:Y:S02]  /*de7a0*/  @P6 STG.E.U8 desc[UR54][R6.64], R3 ;  /* 0x0000000306006986 */ /* 0x0001e4000c101136 */
[C---:B0-----:R-:W-:Y:S02]  /*de7b0*/  PRMT R3, R57.reuse, 0x7772, RZ ;  /* 0x0000777239037816 */ /* 0x041fe400000000ff */
[----:B------:R-:W4:Y:S04]  /*de7c0*/  LDL.LU.64 R6, [R1+0x11d0] ;  /* 0x0011d00001067983 */ /* 0x000f280000300a00 */
[----:B------:R0:W-:Y:S01]  /*de7d0*/  @P1 STG.E.U8 desc[UR54][R4.64], R3 ;  /* 0x0000000304001986 */ /* 0x0001e2000c101136 */
[C---:B------:R-:W-:Y:S02]  /*de7e0*/  LOP3.LUT P1, RZ, R60.reuse, 0x8000000, RZ, 0xc0, !PT ;  /* 0x080000003cff7812 */ /* 0x040fe4000782c0ff */
[----:B0-----:R-:W-:Y:S01]  /*de7f0*/  PRMT R3, R57, 0x7773, RZ ;  /* 0x0000777339037816 */ /* 0x001fe200000000ff */
[----:B------:R-:W4:Y:S10]  /*de800*/  LDL.LU.64 R4, [R1+0x11c8] ;  /* 0x0011c80001047983 */ /* 0x000f340000300a00 */
[----:B------:R0:W-:Y:S01]  /*de810*/  @P1 STG.E.U8 desc[UR54][R54.64], R3 ;  /* 0x0000000336001986 */ /* 0x0001e2000c101136 */
[----:B------:R-:W-:-:S03]  /*de820*/  LOP3.LUT P1, RZ, R60, 0x4000000, RZ, 0xc0, !PT ;  /* 0x040000003cff7812 */ /* 0x000fc6000782c0ff */
[----:B------:R-:W4:Y:S04]  /*de830*/  LDL.LU.64 R56, [R1+0x11c0] ;  /* 0x0011c00001387983 */ /* 0x000f280000300a00 */
[----:B0-----:R-:W4:Y:S01]  /*de840*/  LDL.LU.64 R54, [R1+0x11b8] ;  /* 0x0011b80001367983 */ /* 0x001f220000300a00 */
[----:B------:R-:W-:-:S03]  /*de850*/  PRMT R3, R21, 0x7770, RZ ;  /* 0x0000777015037816 */ /* 0x000fc600000000ff */
[----:B------:R-:W4:Y:S04]  /*de860*/  LDL.LU R9, [R1+0x108] ;  /* 0x0001080001097983 */ /* 0x000f280000300800 */
[----:B--2---:R0:W-:Y:S04]  /*de870*/  @P1 STG.E.U8 desc[UR54][R52.64], R3 ;  /* 0x0000000334001986 */ /* 0x0041e8000c101136 */
[----:B0-----:R-:W2:Y:S01]  /*de880*/  LDL.LU.64 R52, [R1+0x11b0] ;  /* 0x0011b00001347983 */ /* 0x001ea20000300a00 */
[----:B------:R-:W-:Y:S02]  /*de890*/  LOP3.LUT P1, RZ, R60, 0x2000000, RZ, 0xc0, !PT ;  /* 0x020000003cff7812 */ /* 0x000fe4000782c0ff */
[----:B------:R-:W-:-:S11]  /*de8a0*/  PRMT R3, R21, 0x7771, RZ ;  /* 0x0000777115037816 */ /* 0x000fd600000000ff */
[----:B---3--:R0:W-:Y:S01]  /*de8b0*/  @P1 STG.E.U8 desc[UR54][R26.64], R3 ;  /* 0x000000031a001986 */ /* 0x0081e2000c101136 */
[----:B------:R-:W-:Y:S02]  /*de8c0*/  LOP3.LUT P1, RZ, R60, 0x1000000, RZ, 0xc0, !PT ;  /* 0x010000003cff7812 */ /* 0x000fe4000782c0ff */
[----:B0-----:R-:W-:-:S11]  /*de8d0*/  PRMT R3, R21, 0x7772, RZ ;  /* 0x0000777215037816 */ /* 0x001fd600000000ff */
[----:B------:R0:W-:Y:S01]  /*de8e0*/  @P1 STG.E.U8 desc[UR54][R22.64], R3 ;  /* 0x0000000316001986 */ /* 0x0001e2000c101136 */
[----:B------:R-:W-:Y:S02]  /*de8f0*/  LOP3.LUT P1, RZ, R60, 0x800000, RZ, 0xc0, !PT ;  /* 0x008000003cff7812 */ /* 0x000fe4000782c0ff */
[----:B0-----:R-:W-:-:S11]  /*de900*/  PRMT R3, R21, 0x7773, RZ ;  /* 0x0000777315037816 */ /* 0x001fd600000000ff */
[----:B----4-:R0:W-:Y:S01]  /*de910*/  @P1 STG.E.U8 desc[UR54][R18.64], R3 ;  /* 0x0000000312001986 */ /* 0x0101e2000c101136 */
        /* <DEDUP_REMOVED lines=22> */
[----:B------:R0:W-:Y:S02]  /*dea80*/  @P4 STG.E.U8 desc[UR54][R56.64], R3 ;  /* 0x0000000338004986 */ /* 0x0001e4000c101136 */
[----:B0-----:R-:W-:Y:S02]  /*dea90*/  PRMT R3, R51, 0x7773, RZ ;  /* 0x0000777333037816 */ /* 0x001fe400000000ff */
[----:B------:R-:W3:Y:S04]  /*deaa0*/  LDL.LU R51, [R1+0x43f0] ;  /* 0x0043f00001337983 */ /* 0x000ee80000300800 */
[----:B------:R0:W-:Y:S02]  /*deab0*/  @P5 STG.E.U8 desc[UR54][R54.64], R3 ;  /* 0x0000000336005986 */ /* 0x0001e4000c101136 */
[----:B0-----:R-:W-:-:S05]  /*deac0*/  PRMT R3, R9, 0x7770, RZ ;  /* 0x0000777009037816 */ /* 0x001fca00000000ff */
[----:B--2---:R0:W-:Y:S04]  /*dead0*/  @P6 STG.E.U8 desc[UR54][R52.64], R3 ;  /* 0x0000000334006986 */ /* 0x0041e8000c101136 */
[----:B0-----:R-:W2:Y:S04]  /*deae0*/  LDL.LU.64 R52, [R1+0x11a8] ;  /* 0x0011a80001347983 */ /* 0x001ea80000300a00 */
[----:B------:R-:W4:Y:S04]  /*deaf0*/  LDL.LU.64 R10, [R1+0x11a0] ;  /* 0x0011a000010a7983 */ /* 0x000f280000300a00 */
[----:B------:R-:W3:Y:S04]  /*deb00*/  LDL.LU.64 R54, [R1+0x1198] ;  /* 0x0011980001367983 */ /* 0x000ee80000300a00 */
[----:B------:R-:W3:Y:S04]  /*deb10*/  LDL.LU.64 R6, [R1+0x1190] ;  /* 0x0011900001067983 */ /* 0x000ee80000300a00 */
[----:B------:R-:W4:Y:S04]  /*deb20*/  LDL.LU.64 R4, [R1+0x1188] ;  /* 0x0011880001047983 */ /* 0x000f280000300a00 */
[----:B------:R-:W4:Y:S04]  /*deb30*/  LDL.LU.64 R56, [R1+0x1180] ;  /* 0x0011800001387983 */ /* 0x000f280000300a00 */
[----:B------:R-:W4:Y:S01]  /*deb40*/  LDL.LU R18, [R1+0x10c] ;  /* 0x00010c0001127983 */ /* 0x000f220000300800 */
[----:B------:R-:W-:-:S02]  /*deb50*/  LOP3.LUT P3, RZ, R61, 0x800, RZ, 0xc0, !PT ;  /* 0x000008003dff7812 */ /* 0x000fc4000786c0ff */
[----:B------:R-:W-:Y:S02]  /*deb60*/  PRMT R3, R9, 0x7771, RZ ;  /* 0x0000777109037816 */ /* 0x000fe400000000ff */
[----:B------:R-:W-:Y:S02]  /*deb70*/  LOP3.LUT P1, RZ, R61, 0x4, RZ, 0xc0, !PT ;  /* 0x000000043dff7812 */ /* 0x000fe4000782c0ff */
[----:B------:R-:W-:-:S11]  /*deb80*/  LOP3.LUT R60, R60, 0xffffefff, RZ, 0xc0, !PT ;  /* 0xffffefff3c3c7812 */ /* 0x000fd600078ec0ff */
[----:B------:R-:W-:Y:S02]  /*deb90*/  @P1 LOP3.LUT R60, R60, 0x1000, RZ, 0xfc, !PT ;  /* 0x000010003c3c1812 */ /* 0x000fe400078efcff */
[----:B------:R-:W-:Y:S02]  /*deba0*/  LOP3.LUT P1, RZ, R61, 0x1, RZ, 0xc0, !PT ;  /* 0x000000013dff7812 */ /* 0x000fe4000782c0ff */
[----:B------:R-:W-:-:S11]  /*debb0*/  LOP3.LUT R60, R60, 0xffffdfff, RZ, 0xc0, !PT ;  /* 0xffffdfff3c3c7812 */ /* 0x000fd600078ec0ff */
[----:B------:R-:W-:-:S04]  /*debc0*/  @P1 LOP3.LUT R60, R60, 0x2000, RZ, 0xfc, !PT ;  /* 0x000020003c3c1812 */ /* 0x000fc800078efcff */
[----:B------:R-:W-:Y:S02]  /*debd0*/  LOP3.LUT R60, R60, 0xffffbfff, RZ, 0xc0, !PT ;  /* 0xffffbfff3c3c7812 */ /* 0x000fe400078ec0ff */
[C---:B------:R-:W-:Y:S02]  /*debe0*/  LOP3.LUT P4, RZ, R61.reuse, 0x200, RZ, 0xc0, !PT ;  /* 0x000002003dff7812 */ /* 0x040fe4000788c0ff */
[----:B------:R-:W-:Y:S01]  /*debf0*/  LOP3.LUT P5, RZ, R61, 0x40, RZ, 0xc0, !PT ;  /* 0x000000403dff7812 */ /* 0x000fe200078ac0ff */
[----:B--2---:R0:W-:Y:S04]  /*dec00*/  @P3 STG.E.U8 desc[UR54][R52.64], R3 ;  /* 0x0000000334003986 */ /* 0x0041e8000c101136 */
[----:B0-----:R-:W2:Y:S01]  /*dec10*/  LDL.LU.64 R52, [R1+0x1178] ;  /* 0x0011780001347983 */ /* 0x001ea20000300a00 */
[----:B---3--:R-:W-:-:S03]  /*dec20*/  LOP3.LUT P1, RZ, R51, 0x80000000, RZ, 0xc0, !PT ;  /* 0x8000000033ff7812 */ /* 0x008fc6000782c0ff */
[----:B------:R-:W3:Y:S04]  /*dec30*/  LDL.LU R19, [R1+0xf0] ;  /* 0x0000f00001137983 */ /* 0x000ee80000300800 */
[----:B------:R-:W3:Y:S04]  /*dec40*/  LDL.LU.64 R26, [R1+0x1170] ;  /* 0x00117000011a7983 */ /* 0x000ee80000300a00 */
[----:B------:R-:W3:Y:S02]  /*dec50*/  LDL.LU.64 R22, [R1+0x1168] ;  /* 0x0011680001167983 */ /* 0x000ee40000300a00 */
[----:B------:R-:W-:-:S02]  /*dec60*/  @P1 LOP3.LUT R60, R60, 0x4000, RZ, 0xfc, !PT ;  /* 0x000040003c3c1812 */ /* 0x000fc400078efcff */
[----:B------:R-:W-:Y:S01]  /*dec70*/  LOP3.LUT P1, RZ, R51, 0x20000000, RZ, 0xc0, !PT ;  /* 0x2000000033ff7812 */ /* 0x000fe2000782c0ff */
[----:B------:R-:W3:Y:S01]  /*dec80*/  LDL.LU.64 R20, [R1+0x1160] ;  /* 0x0011600001147983 */ /* 0x000ee20000300a00 */
[----:B------:R-:W-:Y:S02]  /*dec90*/  LOP3.LUT R60, R60, 0xffff7fff, RZ, 0xc0, !PT ;  /* 0xffff7fff3c3c7812 */ /* 0x000fe400078ec0ff */
[----:B------:R-:W-:Y:S01]  /*deca0*/  PRMT R3, R9, 0x7772, RZ ;  /* 0x0000777209037816 */ /* 0x000fe200000000ff */
[----:B------:R-:W3:Y:S08]  /*decb0*/  LDL.LU.64 R16, [R1+0x1158] ;  /* 0x0011580001107983 */ /* 0x000ef00000300a00 */
[----:B------:R-:W-:-:S02]  /*decc0*/  @P1 LOP3.LUT R60, R60, 0x8000, RZ, 0xfc, !PT ;  /* 0x000080003c3c1812 */ /* 0x000fc400078efcff */
[----:B------:R-:W-:Y:S02]  /*decd0*/  LOP3.LUT P1, RZ, R51, 0x8000000, RZ, 0xc0, !PT ;  /* 0x0800000033ff7812 */ /* 0x000fe4000782c0ff */
[----:B------:R-:W-:-:S11]  /*dece0*/  LOP3.LUT R60, R60, 0xfffeffff, RZ, 0xc0, !PT ;  /* 0xfffeffff3c3c7812 */ /* 0x000fd600078ec0ff */
[----:B------:R-:W-:Y:S02]  /*decf0*/  @P1 LOP3.LUT R60, R60, 0x10000, RZ, 0xfc, !PT ;  /* 0x000100003c3c1812 */ /* 0x000fe400078efcff */
[----:B------:R-:W-:Y:S02]  /*ded00*/  LOP3.LUT P1, RZ, R51, 0x10000000, RZ, 0xc0, !PT ;  /* 0x1000000033ff7812 */ /* 0x000fe4000782c0ff */
[----:B------:R-:W-:Y:S01]  /*ded10*/  LOP3.LUT R60, R60, 0xfffdffff, RZ, 0xc0, !PT ;  /* 0xfffdffff3c3c7812 */ /* 0x000fe200078ec0ff */
[----:B----4-:R0:W-:Y:S10]  /*ded20*/  @P4 STG.E.U8 desc[UR54][R10.64], R3 ;  /* 0x000000030a004986 */ /* 0x0101f4000c101136 */
[----:B------:R-:W-:-:S02]  /*ded30*/  @P1 LOP3.LUT R60, R60, 0x20000, RZ, 0xfc, !PT ;  /* 0x000200003c3c1812 */ /* 0x000fc400078efcff */
[----:B------:R-:W-:Y:S02]  /*ded40*/  LOP3.LUT P1, RZ, R51, 0x40000000, RZ, 0xc0, !PT ;  /* 0x4000000033ff7812 */ /* 0x000fe4000782c0ff */
[----:B------:R-:W-:Y:S02]  /*ded50*/  LOP3.LUT R60, R60, 0xfffbffff, RZ, 0xc0, !PT ;  /* 0xfffbffff3c3c7812 */ /* 0x000fe400078ec0ff */
[----:B0-----:R-:W-:-:S05]  /*ded60*/  PRMT R3, R9, 0x7773, RZ ;  /* 0x0000777309037816 */ /* 0x001fca00000000ff */
[----:B------:R0:W-:Y:S04]  /*ded70*/  @P5 STG.E.U8 desc[UR54][R54.64], R3 ;  /* 0x0000000336005986 */ /* 0x0001e8000c101136 */
[----:B------:R-:W-:Y:S02]  /*ded80*/  @P1 LOP3.LUT R60, R60, 0x40000, RZ, 0xfc, !PT ;  /* 0x000400003c3c1812 */ /* 0x000fe400078efcff */
[C---:B------:R-:W-:Y:S01]  /*ded90*/  LOP3.LUT P1, RZ, R61.reuse, 0x2, RZ, 0xc0, !PT ;  /* 0x000000023dff7812 */ /* 0x040fe2000782c0ff */
[----:B0-----:R-:W4:Y:S01]  /*deda0*/  LDL.LU R54, [R1+0xf4] ;  /* 0x0000f40001367983 */ /* 0x001f220000300800 */
[----:B------:R-:W-:-:S03]  /*dedb0*/  LOP3.LUT P6, RZ, R61, 0x10, RZ, 0xc0, !PT ;  /* 0x000000103dff7812 */ /* 0x000fc600078cc0ff */
[----:B------:R-:W4:Y:S01]  /*dedc0*/  LDL.LU.64 R14, [R1+0x1150] ;  /* 0x00115000010e7983 */ /* 0x000f220000300a00 */
[----:B------:R-:W-:Y:S02]  /*dedd0*/  LOP3.LUT R60, R60, 0xfff7ffff, RZ, 0xc0, !PT ;  /* 0xfff7ffff3c3c7812 */ /* 0x000fe400078ec0ff */
[----:B------:R-:W-:Y:S01]  /*dede0*/  PRMT R3, R18, 0x7770, RZ ;  /* 0x0000777012037816 */ /* 0x000fe200000000ff */
[----:B------:R-:W4:Y:S04]  /*dedf0*/  LDL.LU.64 R12, [R1+0x1148] ;  /* 0x00114800010c7983 */ /* 0x000f280000300a00 */
[----:B------:R-:W-:Y:S02]  /*dee00*/  @P1 LOP3.LUT R60, R60, 0x80000, RZ, 0xfc, !PT ;  /* 0x000800003c3c1812 */ /* 0x000fe400078efcff */
[----:B------:R-:W-:Y:S01]  /*dee10*/  LOP3.LUT P1, RZ, R61, 0x8, RZ, 0xc0, !PT ;  /* 0x000000083dff7812 */ /* 0x000fe2000782c0ff */
[----:B------:R-:W4:Y:S04]  /*dee20*/  LDL.LU R55, [R1+0xf8] ;  /* 0x0000f80001377983 */ /* 0x000f280000300800 */
[----:B------:R0:W-:Y:S04]  /*dee30*/  @P6 STG.E.U8 desc[UR54][R6.64], R3 ;  /* 0x0000000306006986 */ /* 0x0001e8000c101136 */
[----:B------:R-:W4:Y:S04]  /*dee40*/  LDL.LU.64 R10, [R1+0x1140] ;  /* 0x00114000010a7983 */ /* 0x000f280000300a00 */
[----:B------:R-:W4:Y:S01]  /*dee50*/  LDL.LU.64 R8, [R1+0x1138] ;  /* 0x0011380001087983 */ /* 0x000f220000300a00 */
[----:B0-----:R-:W-:-:S03]  /*dee60*/  PRMT R3, R18, 0x7771, RZ ;  /* 0x0000777112037816 */ /* 0x001fc600000000ff */
[----:B------:R-:W4:Y:S04]  /*dee70*/  LDL.LU.64 R6, [R1+0x1130] ;  /* 0x0011300001067983 */ /* 0x000f280000300a00 */
[----:B------:R0:W-:Y:S01]  /*dee80*/  @P1 STG.E.U8 desc[UR54][R4.64], R3 ;  /* 0x0000000304001986 */ /* 0x0001e2000c101136 */
[----:B------:R-:W-:Y:S02]  /*dee90*/  LOP3.LUT P1, RZ, R60, 0x80000, RZ, 0xc0, !PT ;  /* 0x000800003cff7812 */ /* 0x000fe4000782c0ff */
[----:B0-----:R-:W-:Y:S01]  /*deea0*/  PRMT R3, R18, 0x7772, RZ ;  /* 0x0000777212037816 */ /* 0x001fe200000000ff */
[----:B------:R-:W4:Y:S10]  /*deeb0*/  LDL.LU.64 R4, [R1+0x1128] ;  /* 0x0011280001047983 */ /* 0x000f340000300a00 */
[----:B------:R0:W-:Y:S01]  /*deec0*/  @P1 STG.E.U8 desc[UR54][R56.64], R3 ;  /* 0x0000000338001986 */ /* 0x0001e2000c101136 */
[----:B------:R-:W-:-:S03]  /*deed0*/  LOP3.LUT P1, RZ, R60, 0x40000, RZ, 0xc0, !PT ;  /* 0x000400003cff7812 */ /* 0x000fc6000782c0ff */
[----:B0-----:R-:W4:Y:S01]  /*deee0*/  LDL.LU.64 R56, [R1+0x1120] ;  /* 0x0011200001387983 */ /* 0x001f220000300a00 */
[----:B------:R-:W-:-:S09]  /*deef0*/  PRMT R3, R18, 0x7773, RZ ;  /* 0x0000777312037816 */ /* 0x000fd200000000ff */
[----:B--2---:R0:W-:Y:S04]  /*def00*/  @P1 STG.E.U8 desc[UR54][R52.64], R3 ;  /* 0x0000000334001986 */ /* 0x0041e8000c101136 */
[----:B0-----:R-:W2:Y:S01]  /*def10*/  LDL.LU.64 R52, [R1+0x1118] ;  /* 0x0011180001347983 */ /* 0x001ea20000300a00 */
[----:B------:R-:W-:Y:S02]  /*def20*/  LOP3.LUT P1, RZ, R60, 0x20000, RZ, 0xc0, !PT ;  /* 0x000200003cff7812 */ /* 0x000fe4000782c0ff */
[----:B---3--:R-:W-:-:S11]  /*def30*/  PRMT R3, R19, 0x7770, RZ ;  /* 0x0000777013037816 */ /* 0x008fd600000000ff */
        /* <DEDUP_REMOVED lines=11> */
[----:B----4-:R-:W-:-:S11]  /*deff0*/  PRMT R3, R54, 0x7770, RZ ;  /* 0x0000777036037816 */ /* 0x010fd600000000ff */
        /* <DEDUP_REMOVED lines=18> */
[----:B0-----:R-:W-:-:S05]  /*df120*/  PRMT R3, R55, 0x7772, RZ ;  /* 0x0000777237037816 */ /* 0x001fca00000000ff */
[----:B------:R0:W-:Y:S02]  /*df130*/  @P5 STG.E.U8 desc[UR54][R56.64], R3 ;  /* 0x0000000338005986 */ /* 0x0001e4000c101136 */
[----:B0-----:R-:W-:-:S05]  /*df140*/  PRMT R3, R55, 0x7773, RZ ;  /* 0x0000777337037816 */ /* 0x001fca00000000ff */
[----:B--2---:R0:W-:Y:S04]  /*df150*/  @P6 STG.E.U8 desc[UR54][R52.64], R3 ;  /* 0x0000000334006986 */ /* 0x0041e8000c101136 */
[----:B0-----:R-:W2:Y:S04]  /*df160*/  LDL.LU.64 R52, [R1+0x1110] ;  /* 0x0011100001347983 */ /* 0x001ea80000300a00 */
[----:B------:R-:W3:Y:S04]  /*df170*/  LDL.LU.64 R10, [R1+0x1108] ;  /* 0x00110800010a7983 */ /* 0x000ee80000300a00 */
[----:B------:R-:W4:Y:S04]  /*df180*/  LDL.LU.64 R8, [R1+0x1100] ;  /* 0x0011000001087983 */ /* 0x000f280000300a00 */
[----:B------:R-:W2:Y:S04]  /*df190*/  LDL.LU R7, [R1+0xfc] ;  /* 0x0000fc0001077983 */ /* 0x000ea80000300800 */
[----:B------:R-:W3:Y:S04]  /*df1a0*/  LDL.LU.64 R54, [R1+0x10f8] ;  /* 0x0010f80001367983 */ /* 0x000ee80000300a00 */
[----:B------:R-:W3:Y:S04]  /*df1b0*/  LDL.LU.64 R4, [R1+0x10f0] ;  /* 0x0010f00001047983 */ /* 0x000ee80000300a00 */
[----:B------:R-:W3:Y:S04]  /*df1c0*/  LDL.LU.64 R56, [R1+0x10e8] ;  /* 0x0010e80001387983 */ /* 0x000ee80000300a00 */
[----:B------:R-:W3:Y:S01]  /*df1d0*/  LDL.LU R16, [R1+0xe0] ;  /* 0x0000e00001107983 */ /* 0x000ee20000300800 */
[----:B------:R-:W-:-:S02]  /*df1e0*/  LOP3.LUT P3, RZ, R61, 0x10000, RZ, 0xc0, !PT ;  /* 0x000100003dff7812 */ /* 0x000fc4000786c0ff */
        /* <DEDUP_REMOVED lines=13> */
[----:B------:R-:W-:Y:S02]  /*df2c0*/  LOP3.LUT R60, R60, 0xfffffeff, RZ, 0xc0, !PT ;  /* 0xfffffeff3c3c7812 */ /* 0x000fe400078ec0ff */
[----:B--2---:R-:W-:-:S05]  /*df2d0*/  PRMT R3, R7, 0x7770, RZ ;  /* 0x0000777007037816 */ /* 0x004fca00000000ff */
[----:B------:R0:W-:Y:S04]  /*df2e0*/  @P3 STG.E.U8 desc[UR54][R52.64], R3 ;  /* 0x0000000334003986 */ /* 0x0001e8000c101136 */
[----:B0-----:R-:W2:Y:S04]  /*df2f0*/  LDL.LU.64 R52, [R1+0x10e0] ;  /* 0x0010e00001347983 */ /* 0x001ea80000300a00 */
[----:B------:R-:W2:Y:S04]  /*df300*/  LDL.LU.64 R26, [R1+0x10d8] ;  /* 0x0010d800011a7983 */ /* 0x000ea80000300a00 */
[----:B------:R-:W2:Y:S04]  /*df310*/  LDL.LU.64 R22, [R1+0x10d0] ;  /* 0x0010d00001167983 */ /* 0x000ea80000300a00 */
[----:B------:R-:W2:Y:S01]  /*df320*/  LDL.LU R17, [R1+0xe4] ;  /* 0x0000e40001117983 */ /* 0x000ea20000300800 */
[----:B------:R-:W-:-:S02]  /*df330*/  @P1 LOP3.LUT R60, R60, 0x100, RZ, 0xfc, !PT ;  /* 0x000001003c3c1812 */ /* 0x000fc400078efcff */
[C---:B------:R-:W-:Y:S01]  /*df340*/  LOP3.LUT P1, RZ, R61.reuse, 0x80000000, RZ, 0xc0, !PT ;  /* 0x800000003dff7812 */ /* 0x040fe2000782c0ff */
[----:B------:R-:W2:Y:S01]  /*df350*/  LDL.LU.64 R20, [R1+0x10c8] ;  /* 0x0010c80001147983 */ /* 0x000ea20000300a00 */
[----:B------:R-:W-:Y:S02]  /*df360*/  LOP3.LUT R60, R60, 0xfffffdff, RZ, 0xc0, !PT ;  /* 0xfffffdff3c3c7812 */ /* 0x000fe400078ec0ff */
[C---:B------:R-:W-:Y:S01]  /*df370*/  LOP3.LUT P4, RZ, R61.reuse, 0x40000, RZ, 0xc0, !PT ;  /* 0x000400003dff7812 */ /* 0x040fe2000788c0ff */
[----:B------:R-:W2:Y:S01]  /*df380*/  LDL.LU.64 R18, [R1+0x10c0] ;  /* 0x0010c00001127983 */ /* 0x000ea20000300a00 */
[----:B------:R-:W-:Y:S02]  /*df390*/  LOP3.LUT P5, RZ, R61, 0x200000, RZ, 0xc0, !PT ;  /* 0x002000003dff7812 */ /* 0x000fe400078ac0ff */
[----:B------:R-:W-:Y:S01]  /*df3a0*/  PRMT R3, R7, 0x7771, RZ ;  /* 0x0000777107037816 */ /* 0x000fe200000000ff */
[----:B------:R-:W2:Y:S04]  /*df3b0*/  LDL.LU.64 R14, [R1+0x10b8] ;  /* 0x0010b800010e7983 */ /* 0x000ea80000300a00 */
[----:B------:R-:W-:-:S02]  /*df3c0*/  @P1 LOP3.LUT R60, R60, 0x200, RZ, 0xfc, !PT ;  /* 0x000002003c3c1812 */ /* 0x000fc400078efcff */
[C---:B------:R-:W-:Y:S02]  /*df3d0*/  LOP3.LUT P1, RZ, R61.reuse, 0x20000000, RZ, 0xc0, !PT ;  /* 0x200000003dff7812 */ /* 0x040fe4000782c0ff */
[----:B------:R-:W-:Y:S01]  /*df3e0*/  LOP3.LUT R60, R60, 0xfffffbff, RZ, 0xc0, !PT ;  /* 0xfffffbff3c3c7812 */ /* 0x000fe200078ec0ff */
[----:B---3--:R0:W-:Y:S01]  /*df3f0*/  @P4 STG.E.U8 desc[UR54][R10.64], R3 ;  /* 0x000000030a004986 */ /* 0x0081e2000c101136 */
[----:B------:R-:W-:-:S09]  /*df400*/  LOP3.LUT P6, RZ, R61, 0x800000, RZ, 0xc0, !PT ;  /* 0x008000003dff7812 */ /* 0x000fd200078cc0ff */
[----:B------:R-:W-:Y:S02]  /*df410*/  @P1 LOP3.LUT R60, R60, 0x400, RZ, 0xfc, !PT ;  /* 0x000004003c3c1812 */ /* 0x000fe400078efcff */
[----:B------:R-:W-:Y:S02]  /*df420*/  LOP3.LUT P1, RZ, R61, 0x4000000, RZ, 0xc0, !PT ;  /* 0x040000003dff7812 */ /* 0x000fe4000782c0ff */
[----:B0-----:R-:W-:Y:S02]  /*df430*/  PRMT R3, R7, 0x7772, RZ ;  /* 0x0000777207037816 */ /* 0x001fe400000000ff */
[----:B------:R-:W-:-:S03]  /*df440*/  LOP3.LUT R60, R60, 0xfffff7ff, RZ, 0xc0, !PT ;  /* 0xfffff7ff3c3c7812 */ /* 0x000fc600078ec0ff */
[----:B----4-:R0:W-:Y:S06]  /*df450*/  @P5 STG.E.U8 desc[UR54][R8.64], R3 ;  /* 0x0000000308005986 */ /* 0x0101ec000c101136 */
[----:B------:R-:W-:Y:S02]  /*df460*/  @P1 LOP3.LUT R60, R60, 0x800, RZ, 0xfc, !PT ;  /* 0x000008003c3c1812 */ /* 0x000fe400078efcff */
[----:B0-----:R-:W-:Y:S02]  /*df470*/  PRMT R3, R7, 0x7773, RZ ;  /* 0x0000777307037816 */ /* 0x001fe400000000ff */
[----:B------:R-:W-:-:S03]  /*df480*/  LOP3.LUT P1, RZ, R61, 0x1000000, RZ, 0xc0, !PT ;  /* 0x010000003dff7812 */ /* 0x000fc6000782c0ff */
[----:B------:R0:W-:Y:S04]  /*df490*/  @P6 STG.E.U8 desc[UR54][R54.64], R3 ;  /* 0x0000000336006986 */ /* 0x0001e8000c101136 */
[----:B0-----:R-:W3:Y:S01]  /*df4a0*/  LDL.LU R54, [R1+0xe8] ;  /* 0x0000e80001367983 */ /* 0x001ee20000300800 */
[----:B------:R-:W-:-:S03]  /*df4b0*/  PRMT R3, R16, 0x7770, RZ ;  /* 0x0000777010037816 */ /* 0x000fc600000000ff */
[----:B------:R-:W4:Y:S04]  /*df4c0*/  LDL.LU.64 R12, [R1+0x10b0] ;  /* 0x0010b000010c7983 */ /* 0x000f280000300a00 */
[----:B------:R-:W3:Y:S04]  /*df4d0*/  LDL.LU.64 R10, [R1+0x10a8] ;  /* 0x0010a800010a7983 */ /* 0x000ee80000300a00 */
[----:B------:R0:W-:Y:S01]  /*df4e0*/  @P1 STG.E.U8 desc[UR54][R4.64], R3 ;  /* 0x0000000304001986 */ /* 0x0001e2000c101136 */
[----:B------:R-:W-:-:S03]  /*df4f0*/  LOP3.LUT P1, RZ, R60, 0x800, RZ, 0xc0, !PT ;  /* 0x000008003cff7812 */ /* 0x000fc6000782c0ff */
[----:B------:R-:W3:Y:S04]  /*df500*/  LDL.LU.64 R8, [R1+0x10a0] ;  /* 0x0010a00001087983 */ /* 0x000ee80000300a00 */
[----:B------:R-:W3:Y:S01]  /*df510*/  LDL.LU.64 R6, [R1+0x1098] ;  /* 0x0010980001067983 */ /* 0x000ee20000300a00 */
[----:B0-----:R-:W-:-:S03]  /*df520*/  PRMT R3, R16, 0x7771, RZ ;  /* 0x0000777110037816 */ /* 0x001fc600000000ff */
[----:B------:R-:W4:Y:S04]  /*df530*/  LDL.LU R55, [R1+0xec] ;  /* 0x0000ec0001377983 */ /* 0x000f280000300800 */
[----:B------:R0:W-:Y:S01]  /*df540*/  @P1 STG.E.U8 desc[UR54][R56.64], R3 ;  /* 0x0000000338001986 */ /* 0x0001e2000c101136 */
[----:B------:R-:W-:-:S03]  /*df550*/  LOP3.LUT P1, RZ, R60, 0x400, RZ, 0xc0, !PT ;  /* 0x000004003cff7812 */ /* 0x000fc6000782c0ff */
[----:B------:R-:W4:Y:S04]  /*df560*/  LDL.LU.64 R4, [R1+0x1090] ;  /* 0x0010900001047983 */ /* 0x000f280000300a00 */
[----:B0-----:R-:W4:Y:S01]  /*df570*/  LDL.LU.64 R56, [R1+0x1088] ;  /* 0x0010880001387983 */ /* 0x001f220000300a00 */
[----:B------:R-:W-:-:S05]  /*df580*/  PRMT R3, R16, 0x7772, RZ ;  /* 0x0000777210037816 */ /* 0x000fca00000000ff */
[----:B--2---:R0:W-:Y:S04]  /*df590*/  @P1 STG.E.U8 desc[UR54][R52.64], R3 ;  /* 0x0000000334001986 */ /* 0x0041e8000c101136 */
        /* <DEDUP_REMOVED lines=19> */
[----:B---3--:R-:W-:-:S07]  /*df6d0*/  PRMT R3, R54, 0x7770, RZ ;  /* 0x0000777036037816 */ /* 0x008fce00000000ff */
        /* <DEDUP_REMOVED lines=20> */
[----:B------:R-:W3:Y:S04]  /*df820*/  LDL.LU.64 R6, [R1+0x1060] ;  /* 0x0010600001067983 */ /* 0x000ee80000300a00 */
[----:B------:R-:W3:Y:S04]  /*df830*/  LDL.LU R56, [R1+0xd0] ;  /* 0x0000d00001387983 */ /* 0x000ee80000300800 */
[----:B------:R-:W3:Y:S04]  /*df840*/  LDL.LU.64 R4, [R1+0x1058] ;  /* 0x0010580001047983 */ /* 0x000ee80000300a00 */
[----:B------:R-:W3:Y:S01]  /*df850*/  LDL.LU R14, [R1+0xd4] ;  /* 0x0000d400010e7983 */ /* 0x000ee20000300800 */
[----:B------:R-:W-:-:S02]  /*df860*/  PRMT R3, R55, 0x7773, RZ ;  /* 0x0000777337037816 */ /* 0x000fc400000000ff */
[----:B------:R-:W-:Y:S01]  /*df870*/  LOP3.LUT P3, RZ, R0, 0x800000, RZ, 0xc0, !PT ;  /* 0x0080000000ff7812 */ /* 0x000fe2000786c0ff */
[----:B------:R-:W3:Y:S01]  /*df880*/  LDL.LU.64 R54, [R1+0x1050] ;  /* 0x0010500001367983 */ /* 0x000ee20000300a00 */
        /* <DEDUP_REMOVED lines=12> */
[----:B------:R-:W-:Y:S01]  /*df950*/  LOP3.LUT P1, RZ, R2, 0x80, RZ, 0xc0, !PT ;  /* 0x0000008002ff7812 */ /* 0x000fe2000782c0ff */
[----:B--2---:R0:W-:Y:S04]  /*df960*/  @P3 STG.E.U8 desc[UR54][R52.64], R3 ;  /* 0x0000000334003986 */ /* 0x0041e8000c101136 */
[----:B0-----:R-:W2:Y:S04]  /*df970*/  LDL.LU.64 R52, [R1+0x1048] ;  /* 0x0010480001347983 */ /* 0x001ea80000300a00 */
[----:B------:R-:W2:Y:S01]  /*df980*/  LDL.LU.64 R26, [R1+0x1040] ;  /* 0x00104000011a7983 */ /* 0x000ea20000300a00 */
[----:B------:R-:W-:-:S03]  /*df990*/  LOP3.LUT R60, R60, 0xfffffffe, RZ, 0xc0, !PT ;  /* 0xfffffffe3c3c7812 */ /* 0x000fc600078ec0ff */
[----:B------:R-:W2:Y:S01]  /*df9a0*/  LDL.LU.64 R22, [R1+0x1038] ;  /* 0x0010380001167983 */ /* 0x000ea20000300a00 */
[----:B------:R-:W-:Y:S02]  /*df9b0*/  @P1 LOP3.LUT R60, R60, 0x1, RZ, 0xfc, !PT ;  /* 0x000000013c3c1812 */ /* 0x000fe400078efcff */
[----:B------:R-:W-:Y:S01]  /*df9c0*/  LOP3.LUT P1, RZ, R2, 0x20, RZ, 0xc0, !PT ;  /* 0x0000002002ff7812 */ /* 0x000fe2000782c0ff */
[----:B------:R-:W2:Y:S01]  /*df9d0*/  LDL.LU R15, [R1+0xd8] ;  /* 0x0000d800010f7983 */ /* 0x000ea20000300800 */
[----:B------:R-:W-:-:S03]  /*df9e0*/  LOP3.LUT R60, R60, 0xfffffffd, RZ, 0xc0, !PT ;  /* 0xfffffffd3c3c7812 */ /* 0x000fc600078ec0ff */
[----:B------:R-:W2:Y:S04]  /*df9f0*/  LDL.LU.64 R20, [R1+0x1030] ;  /* 0x0010300001147983 */ /* 0x000ea80000300a00 */
[----:B------:R-:W2:Y:S04]  /*dfa00*/  LDL.LU.64 R18, [R1+0x1028] ;  /* 0x0010280001127983 */ /* 0x000ea80000300a00 */
[----:B------:R-:W-:Y:S01]  /*dfa10*/  @P1 LOP3.LUT R60, R60, 0x2, RZ, 0xfc, !PT ;  /* 0x000000023c3c1812 */ /* 0x000fe200078efcff */
[----:B------:R-:W2:Y:S01]  /*dfa20*/  LDL.LU.64 R16, [R1+0x1020] ;  /* 0x0010200001107983 */ /* 0x000ea20000300a00 */
[----:B------:R-:W-:-:S02]  /*dfa30*/  LOP3.LUT P1, RZ, R2, 0x4, RZ, 0xc0, !PT ;  /* 0x0000000402ff7812 */ /* 0x000fc4000782c0ff */
[----:B------:R-:W-:Y:S01]  /*dfa40*/  LOP3.LUT R60, R60, 0xfffffffb, RZ, 0xc0, !PT ;  /* 0xfffffffb3c3c7812 */ /* 0x000fe200078ec0ff */
[----:B------:R-:W2:Y:S01]  /*dfa50*/  LDL.LU R57, [R1+0xdc] ;  /* 0x0000dc0001397983 */ /* 0x000ea20000300800 */
[C---:B------:R-:W-:Y:S02]  /*dfa60*/  LOP3.LUT P4, RZ, R0.reuse, 0x1000000, RZ, 0xc0, !PT ;  /* 0x0100000000ff7812 */ /* 0x040fe4000788c0ff */
[----:B------:R-:W-:Y:S01]  /*dfa70*/  LOP3.LUT P5, RZ, R0, 0x4000000, RZ, 0xc0, !PT ;  /* 0x0400000000ff7812 */ /* 0x000fe200078ac0ff */
[----:B------:R-:W2:Y:S01]  /*dfa80*/  LDL.LU.64 R12, [R1+0x1018] ;  /* 0x00101800010c7983 */ /* 0x000ea20000300a00 */
[----:B---3--:R-:W-:-:S05]  /*dfa90*/  PRMT R3, R56, 0x7770, RZ ;  /* 0x0000777038037816 */ /* 0x008fca00000000ff */
[----:B------:R-:W-:Y:S02]  /*dfaa0*/  @P1 LOP3.LUT R60, R60, 0x4, RZ, 0xfc, !PT ;  /* 0x000000043c3c1812 */ /* 0x000fe400078efcff */
[----:B------:R-:W-:Y:S02]  /*dfab0*/  LOP3.LUT P1, RZ, R2, 0x1, RZ, 0xc0, !PT ;  /* 0x0000000102ff7812 */ /* 0x000fe4000782c0ff */
[----:B------:R-:W-:Y:S01]  /*dfac0*/  LOP3.LUT P6, RZ, R0, 0x20000000, RZ, 0xc0, !PT ;  /* 0x2000000000ff7812 */ /* 0x000fe200078cc0ff */
[----:B------:R0:W-:Y:S01]  /*dfad0*/  @P4 STG.E.U8 desc[UR54][R10.64], R3 ;  /* 0x000000030a004986 */ /* 0x0001e2000c101136 */
        /* <DEDUP_REMOVED lines=10> */
[----:B------:R-:W3:Y:S04]  /*dfb80*/  LDL.LU.64 R6, [R1+0x1000] ;  /* 0x0010000001067983 */ /* 0x000ee80000300a00 */
[----:B------:R0:W-:Y:S01]  /*dfb90*/  @P1 STG.E.U8 desc[UR54][R4.64], R3 ;  /* 0x0000000304001986 */ /* 0x0001e2000c101136 */
[----:B------:R-:W-:-:S03]  /*dfba0*/  LOP3.LUT P1, RZ, R60, 0x8, RZ, 0xc0, !PT ;  /* 0x000000083cff7812 */ /* 0x000fc6000782c0ff */
[----:B------:R-:W3:Y:S01]  /*dfbb0*/  LDL.LU R56, [R1+0xc0] ;  /* 0x0000c00001387983 */ /* 0x000ee20000300800 */
[----:B0-----:R-:W-:-:S03]  /*dfbc0*/  PRMT R3, R14, 0x7770, RZ ;  /* 0x000077700e037816 */ /* 0x001fc600000000ff */
[----:B------:R-:W3:Y:S06]  /*dfbd0*/  LDL.LU.64 R4, [R1+0xff8] ;  /* 0x000ff80001047983 */ /* 0x000eec0000300a00 */
[----:B------:R0:W-:Y:S01]  /*dfbe0*/  @P1 STG.E.U8 desc[UR54][R54.64], R3 ;  /* 0x0000000336001986 */ /* 0x0001e2000c101136 */
[----:B------:R-:W-:-:S03]  /*dfbf0*/  LOP3.LUT P1, RZ, R60, 0x4, RZ, 0xc0, !PT ;  /* 0x000000043cff7812 */ /* 0x000fc6000782c0ff */
[----:B0-----:R-:W3:Y:S01]  /*dfc00*/  LDL.LU.64 R54, [R1+0xff0] ;  /* 0x000ff00001367983 */ /* 0x001ee20000300a00 */
[----:B------:R-:W-:-:S09]  /*dfc10*/  PRMT R3, R14, 0x7771, RZ ;  /* 0x000077710e037816 */ /* 0x000fd200000000ff */
        /* <DEDUP_REMOVED lines=42> */
[----:B------:R-:W3:Y:S04]  /*dfec0*/  LDL.LU.64 R4, [R1+0xfc0] ;  /* 0x000fc00001047983 */ /* 0x000ee80000300a00 */
[----:B------:R-:W3:Y:S01]  /*dfed0*/  LDL.LU R57, [R1+0xc4] ;  /* 0x0000c40001397983 */ /* 0x000ee20000300800 */
[----:B------:R-:W-:-:S03]  /*dfee0*/  LOP3.LUT P3, RZ, R2, 0x20000000, RZ, 0xc0, !PT ;  /* 0x2000000002ff7812 */ /* 0x000fc6000786c0ff */
[----:B------:R-:W3:Y:S01]  /*dfef0*/  LDL.LU.64 R54, [R1+0xfb8] ;  /* 0x000fb80001367983 */ /* 0x000ee20000300a00 */
[----:B------:R-:W-:-:S03]  /*dff00*/  PRMT R3, R56, 0x7772, RZ ;  /* 0x0000777238037816 */ /* 0x000fc600000000ff */
[----:B------:R-:W3:Y:S01]  /*dff10*/  LDL.LU R21, [R1+0xc8] ;  /* 0x0000c80001157983 */ /* 0x000ee20000300800 */
        /* <DEDUP_REMOVED lines=11> */
[----:B------:R-:W-:-:S09]  /*dffd0*/  LOP3.LUT P4, RZ, R2, 0x80000000, RZ, 0xc0, !PT ;  /* 0x8000000002ff7812 */ /* 0x000fd2000788c0ff */
        /* <DEDUP_REMOVED lines=8> */
[----:B------:R-:W-:Y:S02]  /*e0060*/  PRMT R3, R56, 0x7773, RZ ;  /* 0x0000777338037816 */ /* 0x000fe400000000ff */
[----:B------:R-:W-:-:S03]  /*e0070*/  LOP3.LUT P1, RZ, R49, 0x400, RZ, 0xc0, !PT ;  /* 0x0000040031ff7812 */ /* 0x000fc6000782c0ff */
[----:B---3--:R0:W-:Y:S01]  /*e0080*/  @P4 STG.E.U8 desc[UR54][R8.64], R3 ;  /* 0x0000000308004986 */ /* 0x0081e2000c101136 */
[----:B------:R-:W-:-:S03]  /*e0090*/  LOP3.LUT R61, R61, 0xfdffffff, RZ, 0xc0, !PT ;  /* 0xfdffffff3d3d7812 */ /* 0x000fc600078ec0ff */
[----:B0-----:R-:W3:Y:S04]  /*e00a0*/  LDL.LU R8, [R1+0xcc] ;  /* 0x0000cc0001087983 */ /* 0x001ee80000300800 */
[----:B------:R-:W3:Y:S02]  /*e00b0*/  LDL.LU.64 R18, [R1+0xf98] ;  /* 0x000f980001127983 */ /* 0x000ee40000300a00 */
[----:B------:R-:W-:Y:S02]  /*e00c0*/  @P1 LOP3.LUT R61, R61, 0x2000000, RZ, 0xfc, !PT ;  /* 0x020000003d3d1812 */ /* 0x000fe400078efcff */
[----:B------:R-:W-:Y:S01]  /*e00d0*/  LOP3.LUT P1, RZ, R49, 0x100, RZ, 0xc0, !PT ;  /* 0x0000010031ff7812 */ /* 0x000fe2000782c0ff */
[----:B------:R-:W3:Y:S01]  /*e00e0*/  LDL.LU.64 R16, [R1+0xf90] ;  /* 0x000f900001107983 */ /* 0x000ee20000300a00 */
[----:B------:R-:W-:-:S02]  /*e00f0*/  LOP3.LUT R61, R61, 0xfbffffff, RZ, 0xc0, !PT ;  /* 0xfbffffff3d3d7812 */ /* 0x000fc400078ec0ff */
[C---:B------:R-:W-:Y:S01]  /*e0100*/  LOP3.LUT P5, RZ, R49.reuse, 0x1, RZ, 0xc0, !PT ;  /* 0x0000000131ff7812 */ /* 0x040fe200078ac0ff */
[----:B------:R-:W3:Y:S01]  /*e0110*/  LDL.LU.64 R14, [R1+0xf88] ;  /* 0x000f8800010e7983 */ /* 0x000ee20000300a00 */
[----:B------:R-:W-:Y:S02]  /*e0120*/  LOP3.LUT P6, RZ, R49, 0x4, RZ, 0xc0, !PT ;  /* 0x0000000431ff7812 */ /* 0x000fe400078cc0ff */
[----:B------:R-:W-:Y:S01]  /*e0130*/  PRMT R3, R57, 0x7770, RZ ;  /* 0x0000777039037816 */ /* 0x000fe200000000ff */
[----:B------:R-:W3:Y:S04]  /*e0140*/  LDL.LU.64 R12, [R1+0xf80] ;  /* 0x000f8000010c7983 */ /* 0x000ee80000300a00 */
[----:B------:R-:W-:Y:S02]  /*e0150*/  @P1 LOP3.LUT R61, R61, 0x4000000, RZ, 0xfc, !PT ;  /* 0x040000003d3d1812 */ /* 0x000fe400078efcff */
[----:B------:R-:W-:-:S02]  /*e0160*/  LOP3.LUT P1, RZ, R49, 0x80, RZ, 0xc0, !PT ;  /* 0x0000008031ff7812 */ /* 0x000fc4000782c0ff */
[----:B------:R-:W-:Y:S01]  /*e0170*/  LOP3.LUT R61, R61, 0xf7ffffff, RZ, 0xc0, !PT ;  /* 0xf7ffffff3d3d7812 */ /* 0x000fe200078ec0ff */
[----:B----4-:R0:W-:Y:S10]  /*e0180*/  @P5 STG.E.U8 desc[UR54][R10.64], R3 ;  /* 0x000000030a005986 */ /* 0x0101f4000c101136 */
[----:B------:R-:W-:-:S02]  /*e0190*/  @P1 LOP3.LUT R61, R61, 0x8000000, RZ, 0xfc, !PT ;  /* 0x080000003d3d1812 */ /* 0x000fc400078efcff */
[----:B------:R-:W-:Y:S01]  /*e01a0*/  LOP3.LUT P1, RZ, R49, 0x20, RZ, 0xc0, !PT ;  /* 0x0000002031ff7812 */ /* 0x000fe2000782c0ff */
[----:B0-----:R-:W4:Y:S01]  /*e01b0*/  LDL.LU.64 R10, [R1+0xf78] ;  /* 0x000f7800010a7983 */ /* 0x001f220000300a00 */
[----:B------:R-:W-:-:S05]  /*e01c0*/  PRMT R3, R57, 0x7771, RZ ;  /* 0x0000777139037816 */ /* 0x000fca00000000ff */
[----:B------:R0:W-:Y:S02]  /*e01d0*/  @P6 STG.E.U8 desc[UR54][R6.64], R3 ;  /* 0x0000000306006986 */ /* 0x0001e4000c101136 */
[----:B0-----:R-:W-:Y:S02]  /*e01e0*/  PRMT R3, R57, 0x7772, RZ ;  /* 0x0000777239037816 */ /* 0x001fe400000000ff */
[----:B------:R-:W4:Y:S04]  /*e01f0*/  LDL.LU.64 R6, [R1+0xf68] ;  /* 0x000f680001067983 */ /* 0x000f280000300a00 */
[----:B------:R0:W-:Y:S01]  /*e0200*/  @P1 STG.E.U8 desc[UR54][R4.64], R3 ;  /* 0x0000000304001986 */ /* 0x0001e2000c101136 */
[----:B------:R-:W-:Y:S02]  /*e0210*/  LOP3.LUT P1, RZ, R61, 0x8000000, RZ, 0xc0, !PT ;  /* 0x080000003dff7812 */ /* 0x000fe4000782c0ff */
        /* <DEDUP_REMOVED lines=12> */
[----:B------:R0:W-:Y:S01]  /*e02e0*/  @P1 STG.E.U8 desc[UR54][R26.64], R3 ;  /* 0x000000031a001986 */ /* 0x0001e2000c101136 */
[----:B------:R-:W-:Y:S02]  /*e02f0*/  LOP3.LUT P1, RZ, R61, 0x1000000, RZ, 0xc0, !PT ;  /* 0x010000003dff7812 */ /* 0x000fe4000782c0ff */
[----:B0-----:R-:W-:Y:S01]  /*e0300*/  PRMT R3, R21, 0x7772, RZ ;  /* 0x0000777215037816 */ /* 0x001fe200000000ff */
[----:B------:R-:W2:Y:S10]  /*e0310*/  LDL.LU.64 R26, [R1+0x43e8] ;  /* 0x0043e800011a7983 */ /* 0x000eb40000300a00 */
[----:B------:R0:W-:Y:S01]  /*e0320*/  @P1 STG.E.U8 desc[UR54][R22.64], R3 ;  /* 0x0000000316001986 */ /* 0x0001e2000c101136 */
[----:B------:R-:W-:-:S02]  /*e0330*/  LOP3.LUT P1, RZ, R61, 0x800000, RZ, 0xc0, !PT ;  /* 0x008000003dff7812 */ /* 0x000fc4000782c0ff */
[----:B0-----:R-:W-:-:S11]  /*e0340*/  PRMT R3, R21, 0x7773, RZ ;  /* 0x0000777315037816 */ /* 0x001fd600000000ff */
[----:B---3--:R0:W-:Y:S01]  /*e0350*/  @P1 STG.E.U8 desc[UR54][R18.64], R3 ;  /* 0x0000000312001986 */ /* 0x0081e2000c101136 */
        /* <DEDUP_REMOVED lines=37> */
[----:B------:R-:W-:-:S09]  /*e05b0*/  LOP3.LUT R61, R61, 0xffffefff, RZ, 0xc0, !PT ;  /* 0xffffefff3d3d7812 */ /* 0x000fd200078ec0ff */
[----:B--2---:R0:W-:Y:S04]  /*e05c0*/  @P3 STG.E.U8 desc[UR54][R52.64], R3 ;  /* 0x0000000334003986 */ /* 0x0041e8000c101136 */
[----:B0-----:R-:W2:Y:S01]  /*e05d0*/  LDL.LU.64 R52, [R1+0xf10] ;  /* 0x000f100001347983 */ /* 0x001ea20000300a00 */
[----:B---3--:R-:W-:-:S03]  /*e05e0*/  LOP3.LUT P1, RZ, R48, 0x1000, RZ, 0xc0, !PT ;  /* 0x0000100030ff7812 */ /* 0x008fc6000782c0ff */
[----:B------:R-:W3:Y:S04]  /*e05f0*/  LDL.LU R8, [R1+0xbc] ;  /* 0x0000bc0001087983 */ /* 0x000ee80000300800 */
[----:B------:R-:W3:Y:S04]  /*e0600*/  LDL.LU.64 R22, [R1+0xf08] ;  /* 0x000f080001167983 */ /* 0x000ee80000300a00 */
[----:B------:R-:W3:Y:S02]  /*e0610*/  LDL.LU.64 R20, [R1+0xf00] ;  /* 0x000f000001147983 */ /* 0x000ee40000300a00 */
[----:B------:R-:W-:-:S02]  /*e0620*/  @P1 LOP3.LUT R61, R61, 0x1000, RZ, 0xfc, !PT ;  /* 0x000010003d3d1812 */ /* 0x000fc400078efcff */
[C---:B------:R-:W-:Y:S01]  /*e0630*/  LOP3.LUT P1, RZ, R48.reuse, 0x400, RZ, 0xc0, !PT ;  /* 0x0000040030ff7812 */ /* 0x040fe2000782c0ff */
[----:B------:R-:W3:Y:S01]  /*e0640*/  LDL.LU.64 R18, [R1+0xef8] ;  /* 0x000ef80001127983 */ /* 0x000ee20000300a00 */
[----:B------:R-:W-:Y:S02]  /*e0650*/  LOP3.LUT R61, R61, 0xffffdfff, RZ, 0xc0, !PT ;  /* 0xffffdfff3d3d7812 */ /* 0x000fe400078ec0ff */
[----:B------:R-:W-:Y:S01]  /*e0660*/  LOP3.LUT P4, RZ, R48, 0x1, RZ, 0xc0, !PT ;  /* 0x0000000130ff7812 */ /* 0x000fe2000788c0ff */
[----:B------:R-:W3:Y:S08]  /*e0670*/  LDL.LU.64 R16, [R1+0xef0] ;  /* 0x000ef00001107983 */ /* 0x000ef00000300a00 */
[----:B------:R-:W-:-:S02]  /*e0680*/  @P1 LOP3.LUT R61, R61, 0x2000, RZ, 0xfc, !PT ;  /* 0x000020003d3d1812 */ /* 0x000fc400078efcff */
        /* <DEDUP_REMOVED lines=13> */
[C---:B------:R-:W-:Y:S02]  /*e0760*/  LOP3.LUT P1, RZ, R48.reuse, 0x20, RZ, 0xc0, !PT ;  /* 0x0000002030ff7812 */ /* 0x040fe4000782c0ff */
[----:B------:R-:W-:Y:S01]  /*e0770*/  LOP3.LUT R61, R61, 0xfffbffff, RZ, 0xc0, !PT ;  /* 0xfffbffff3d3d7812 */ /* 0x000fe200078ec0ff */
[----:B----4-:R0:W-:Y:S01]  /*e0780*/  @P4 STG.E.U8 desc[UR54][R10.64], R3 ;  /* 0x000000030a004986 */ /* 0x0101e2000c101136 */
[----:B------:R-:W-:-:S09]  /*e0790*/  LOP3.LUT P5, RZ, R48, 0x2, RZ, 0xc0, !PT ;  /* 0x0000000230ff7812 */ /* 0x000fd200078ac0ff */
[----:B------:R-:W-:Y:S02]  /*e07a0*/  @P1 LOP3.LUT R61, R61, 0x40000, RZ, 0xfc, !PT ;  /* 0x000400003d3d1812 */ /* 0x000fe400078efcff */
[C---:B------:R-:W-:Y:S02]  /*e07b0*/  LOP3.LUT P1, RZ, R48.reuse, 0x10, RZ, 0xc0, !PT ;  /* 0x0000001030ff7812 */ /* 0x040fe4000782c0ff */
[----:B0-----:R-:W-:Y:S02]  /*e07c0*/  PRMT R3, R9, 0x7773, RZ ;  /* 0x0000777309037816 */ /* 0x001fe400000000ff */
[----:B------:R-:W4:Y:S01]  /*e07d0*/  LDL.LU R9, [R1+0xa0] ;  /* 0x0000a00001097983 */ /* 0x000f220000300800 */
[----:B------:R-:W-:-:S03]  /*e07e0*/  LOP3.LUT P6, RZ, R48, 0x4, RZ, 0xc0, !PT ;  /* 0x0000000430ff7812 */ /* 0x000fc600078cc0ff */
[----:B------:R-:W4:Y:S01]  /*e07f0*/  LDL.LU.64 R14, [R1+0xee8] ;  /* 0x000ee800010e7983 */ /* 0x000f220000300a00 */
[----:B------:R-:W-:-:S03]  /*e0800*/  LOP3.LUT R61, R61, 0xfff7ffff, RZ, 0xc0, !PT ;  /* 0xfff7ffff3d3d7812 */ /* 0x000fc600078ec0ff */
[----:B------:R0:W-:Y:S01]  /*e0810*/  @P5 STG.E.U8 desc[UR54][R6.64], R3 ;  /* 0x0000000306005986 */ /* 0x0001e2000c101136 */
[----:B------:R-:W-:Y:S02]  /*e0820*/  @P1 LOP3.LUT R61, R61, 0x80000, RZ, 0xfc, !PT ;  /* 0x000800003d3d1812 */ /* 0x000fe400078efcff */
[----:B------:R-:W-:Y:S01]  /*e0830*/  LOP3.LUT P1, RZ, R48, 0x8, RZ, 0xc0, !PT ;  /* 0x0000000830ff7812 */ /* 0x000fe2000782c0ff */
[----:B------:R-:W4:Y:S04]  /*e0840*/  LDL.LU.64 R12, [R1+0xee0] ;  /* 0x000ee000010c7983 */ /* 0x000f280000300a00 */
[----:B------:R-:W4:Y:S01]  /*e0850*/  LDL.LU.64 R10, [R1+0xed8] ;  /* 0x000ed800010a7983 */ /* 0x000f220000300a00 */
[----:B0-----:R-:W-:-:S03]  /*e0860*/  PRMT R3, R60, 0x7770, RZ ;  /* 0x000077703c037816 */ /* 0x001fc600000000ff */
[----:B------:R-:W4:Y:S04]  /*e0870*/  LDL.LU.64 R6, [R1+0xed0] ;  /* 0x000ed00001067983 */ /* 0x000f280000300a00 */
[----:B------:R0:W-:Y:S02]  /*e0880*/  @P6 STG.E.U8 desc[UR54][R4.64], R3 ;  /* 0x0000000304006986 */ /* 0x0001e4000c101136 */
[----:B0-----:R-:W-:Y:S02]  /*e0890*/  PRMT R3, R60, 0x7771, RZ ;  /* 0x000077713c037816 */ /* 0x001fe400000000ff */
[----:B------:R-:W4:Y:S04]  /*e08a0*/  LDL.LU.64 R4, [R1+0xeb0] ;  /* 0x000eb00001047983 */ /* 0x000f280000300a00 */
[----:B------:R0:W-:Y:S01]  /*e08b0*/  @P1 STG.E.U8 desc[UR54][R56.64], R3 ;  /* 0x0000000338001986 */ /* 0x0001e2000c101136 */
[----:B------:R-:W-:-:S02]  /*e08c0*/  LOP3.LUT P1, RZ, R61, 0x80000, RZ, 0xc0, !PT ;  /* 0x000800003dff7812 */ /* 0x000fc4000782c0ff */
        /* <DEDUP_REMOVED lines=22> */
[C---:B------:R-:W-:Y:S02]  /*e0a30*/  LOP3.LUT P0, RZ, R48.reuse, 0x4000, RZ, 0xc0, !PT ;  /* 0x0000400030ff7812 */ /* 0x040fe4000780c0ff */
[----:B------:R-:W-:Y:S02]  /*e0a40*/  LOP3.LUT P3, RZ, R48, 0x8000, RZ, 0xc0, !PT ;  /* 0x0000800030ff7812 */ /* 0x000fe4000786c0ff */
[----:B----4-:R-:W-:-:S05]  /*e0a50*/  PRMT R3, R9, 0x7770, RZ ;  /* 0x0000777009037816 */ /* 0x010fca00000000ff */
[----:B------:R0:W-:Y:S01]  /*e0a60*/  @P1 STG.E.U8 desc[UR54][R14.64], R3 ;  /* 0x000000030e001986 */ /* 0x0001e2000c101136 */
[----:B------:R-:W-:Y:S02]  /*e0a70*/  LOP3.LUT P1, RZ, R61, 0x1000, RZ, 0xc0, !PT ;  /* 0x000010003dff7812 */ /* 0x000fe4000782c0ff */
[----:B0-----:R-:W-:-:S11]  /*e0a80*/  PRMT R3, R9, 0x7771, RZ ;  /* 0x0000777109037816 */ /* 0x001fd600000000ff */
        /* <DEDUP_REMOVED lines=13> */
[----:B------:R0:W-:Y:S02]  /*e0b60*/  @P5 STG.E.U8 desc[UR54][R54.64], R3 ;  /* 0x0000000336005986 */ /* 0x0001e4000c101136 */
[----:B0-----:R-:W-:Y:S02]  /*e0b70*/  PRMT R3, R50, 0x7773, RZ ;  /* 0x0000777332037816 */ /* 0x001fe400000000ff */
[----:B------:R-:W3:Y:S04]  /*e0b80*/  LDL.LU R50, [R1+0x43e0] ;  /* 0x0043e00001327983 */ /* 0x000ee80000300800 */
[----:B------:R-:W4:Y:S04]  /*e0b90*/  LDL.LU.64 R56, [R1+0xe30] ;  /* 0x000e300001387983 */ /* 0x000f280000300a00 */
[----:B--2---:R0:W-:Y:S04]  /*e0ba0*/  @P6 STG.E.U8 desc[UR54][R52.64], R3 ;  /* 0x0000000334006986 */ /* 0x0041e8000c101136 */
[----:B0-----:R-:W2:Y:S04]  /*e0bb0*/  LDL.LU.64 R52, [R1+0xe28] ;  /* 0x000e280001347983 */ /* 0x001ea80000300a00 */
[----:B------:R-:W2:Y:S04]  /*e0bc0*/  LDL.LU.64 R10, [R1+0xe20] ;  /* 0x000e2000010a7983 */ /* 0x000ea80000300a00 */
        /* <DEDUP_REMOVED lines=21> */
[C---:B------:R-:W-:Y:S02]  /*e0d20*/  LOP3.LUT P1, RZ, R48.reuse, 0x4000000, RZ, 0xc0, !PT ;  /* 0x0400000030ff7812 */ /* 0x040fe4000782c0ff */
[----:B------:R-:W-:Y:S02]  /*e0d30*/  LOP3.LUT R61, R61, 0xfffffdff, RZ, 0xc0, !PT ;  /* 0xfffffdff3d3d7812 */ /* 0x000fe400078ec0ff */
[----:B------:R-:W-:-:S09]  /*e0d40*/  LOP3.LUT P4, RZ, R48, 0x100000, RZ, 0xc0, !PT ;  /* 0x0010000030ff7812 */ /* 0x000fd2000788c0ff */
[----:B------:R-:W-:Y:S02]  /*e0d50*/  @P1 LOP3.LUT R61, R61, 0x200, RZ, 0xfc, !PT ;  /* 0x000002003d3d1812 */ /* 0x000fe400078efcff */
[----:B------:R-:W-:Y:S02]  /*e0d60*/  LOP3.LUT P1, RZ, R48, 0x2000000, RZ, 0xc0, !PT ;  /* 0x0200000030ff7812 */ /* 0x000fe4000782c0ff */
[----:B------:R-:W-:Y:S02]  /*e0d70*/  LOP3.LUT R61, R61, 0xfffffbff, RZ, 0xc0, !PT ;  /* 0xfffffbff3d3d7812 */ /* 0x000fe400078ec0ff */
[----:B--2---:R-:W-:-:S05]  /*e0d80*/  PRMT R3, R9, 0x7770, RZ ;  /* 0x0000777009037816 */ /* 0x004fca00000000ff */
[----:B----4-:R0:W-:Y:S04]  /*e0d90*/  @P3 STG.E.U8 desc[UR54][R56.64], R3 ;  /* 0x0000000338003986 */ /* 0x0101e8000c101136 */
[----:B0-----:R-:W2:Y:S01]  /*e0da0*/  LDL.LU.64 R56, [R1+0xe00] ;  /* 0x000e000001387983 */ /* 0x001ea20000300a00 */
[----:B------:R-:W-:Y:S02]  /*e0db0*/  @P1 LOP3.LUT R61, R61, 0x400, RZ, 0xfc, !PT ;  /* 0x000004003d3d1812 */ /* 0x000fe400078efcff */
[----:B------:R-:W-:Y:S02]  /*e0dc0*/  LOP3.LUT P1, RZ, R48, 0x1000000, RZ, 0xc0, !PT ;  /* 0x0100000030ff7812 */ /* 0x000fe4000782c0ff */
[----:B------:R-:W-:Y:S02]  /*e0dd0*/  PRMT R3, R9, 0x7771, RZ ;  /* 0x0000777109037816 */ /* 0x000fe400000000ff */
[----:B------:R-:W-:-:S03]  /*e0de0*/  LOP3.LUT R61, R61, 0xfffff7ff, RZ, 0xc0, !PT ;  /* 0xfffff7ff3d3d7812 */ /* 0x000fc600078ec0ff */
[----:B------:R0:W-:Y:S01]  /*e0df0*/  @P4 STG.E.U8 desc[UR54][R52.64], R3 ;  /* 0x0000000334004986 */ /* 0x0001e2000c101136 */
[C---:B------:R-:W-:Y:S02]  /*e0e00*/  LOP3.LUT P5, RZ, R48.reuse, 0x200000, RZ, 0xc0, !PT ;  /* 0x0020000030ff7812 */ /* 0x040fe400078ac0ff */
[----:B------:R-:W-:-:S03]  /*e0e10*/  LOP3.LUT P6, RZ, R48, 0x400000, RZ, 0xc0, !PT ;  /* 0x0040000030ff7812 */ /* 0x000fc600078cc0ff */
[----:B------:R-:W-:Y:S01]  /*e0e20*/  @P1 LOP3.LUT R61, R61, 0x800, RZ, 0xfc, !PT ;  /* 0x000008003d3d1812 */ /* 0x000fe200078efcff */
[----:B0-----:R-:W4:Y:S01]  /*e0e30*/  LDL.LU.64 R52, [R1+0xdf8] ;  /* 0x000df80001347983 */ /* 0x001f220000300a00 */
[----:B------:R-:W-:-:S03]  /*e0e40*/  LOP3.LUT P1, RZ, R48, 0x800000, RZ, 0xc0, !PT ;  /* 0x0080000030ff7812 */ /* 0x000fc6000782c0ff */
[----:B------:R-:W4:Y:S04]  /*e0e50*/  LDL.LU.64 R48, [R1+0xdf0] ;  /* 0x000df00001307983 */ /* 0x000f280000300a00 */
[----:B------:R-:W4:Y:S04]  /*e0e60*/  LDL.LU R19, [R1+0x90] ;  /* 0x0000900001137983 */ /* 0x000f280000300800 */
[----:B------:R-:W4:Y:S04]  /*e0e70*/  LDL.LU.64 R22, [R1+0xde8] ;  /* 0x000de80001167983 */ /* 0x000f280000300a00 */
[----:B------:R-:W4:Y:S01]  /*e0e80*/  LDL.LU.64 R20, [R1+0xde0] ;  /* 0x000de00001147983 */ /* 0x000f220000300a00 */
[----:B------:R-:W-:-:S03]  /*e0e90*/  PRMT R3, R9, 0x7772, RZ ;  /* 0x0000777209037816 */ /* 0x000fc600000000ff */
[----:B------:R-:W4:Y:S04]  /*e0ea0*/  LDL.LU.64 R16, [R1+0xdd8] ;  /* 0x000dd80001107983 */ /* 0x000f280000300a00 */
[----:B------:R0:W-:Y:S02]  /*e0eb0*/  @P5 STG.E.U8 desc[UR54][R10.64], R3 ;  /* 0x000000030a005986 */ /* 0x0001e4000c101136 */
[----:B0-----:R-:W-:-:S05]  /*e0ec0*/  PRMT R3, R9, 0x7773, RZ ;  /* 0x0000777309037816 */ /* 0x001fca00000000ff */
[----:B---3--:R0:W-:Y:S04]  /*e0ed0*/  @P6 STG.E.U8 desc[UR54][R54.64], R3 ;  /* 0x0000000336006986 */ /* 0x0081e8000c101136 */
[----:B0-----:R-:W3:Y:S01]  /*e0ee0*/  LDL.LU R55, [R1+0x94] ;  /* 0x0000940001377983 */ /* 0x001ee20000300800 */
[----:B------:R-:W-:-:S03]  /*e0ef0*/  PRMT R3, R18, 0x7770, RZ ;  /* 0x0000777012037816 */ /* 0x000fc600000000ff */
[----:B------:R-:W3:Y:S04]  /*e0f00*/  LDL.LU.64 R14, [R1+0xdd0] ;  /* 0x000dd000010e7983 */ /* 0x000ee80000300a00 */
[----:B------:R-:W3:Y:S04]  /*e0f10*/  LDL.LU.64 R12, [R1+0xdc8] ;  /* 0x000dc800010c7983 */ /* 0x000ee80000300a00 */
[----:B------:R0:W-:Y:S01]  /*e0f20*/  @P1 STG.E.U8 desc[UR54][R6.64], R3 ;  /* 0x0000000306001986 */ /* 0x0001e2000c101136 */
[----:B------:R-:W-:-:S03]  /*e0f30*/  LOP3.LUT P1, RZ, R61, 0x800, RZ, 0xc0, !PT ;  /* 0x000008003dff7812 */ /* 0x000fc6000782c0ff */
[----:B------:R-:W3:Y:S04]  /*e0f40*/  LDL.LU.64 R10, [R1+0xdc0] ;  /* 0x000dc000010a7983 */ /* 0x000ee80000300a00 */
[----:B------:R-:W3:Y:S01]  /*e0f50*/  LDL.LU.64 R8, [R1+0xdb8] ;  /* 0x000db80001087983 */ /* 0x000ee20000300a00 */
[----:B0-----:R-:W-:-:S03]  /*e0f60*/  PRMT R3, R18, 0x7771, RZ ;  /* 0x0000777112037816 */ /* 0x001fc600000000ff */
[----:B------:R-:W3:Y:S04]  /*e0f70*/  LDL.LU R54, [R1+0x98] ;  /* 0x0000980001367983 */ /* 0x000ee80000300800 */
[----:B------:R0:W-:Y:S01]  /*e0f80*/  @P1 STG.E.U8 desc[UR54][R4.64], R3 ;  /* 0x0000000304001986 */ /* 0x0001e2000c101136 */
[----:B------:R-:W-:-:S03]  /*e0f90*/  LOP3.LUT P1, RZ, R61, 0x400, RZ, 0xc0, !PT ;  /* 0x000004003dff7812 */ /* 0x000fc6000782c0ff */
[----:B------:R-:W3:Y:S04]  /*e0fa0*/  LDL.LU.64 R6, [R1+0xdb0] ;  /* 0x000db00001067983 */ /* 0x000ee80000300a00 */
[----:B0-----:R-:W3:Y:S01]  /*e0fb0*/  LDL.LU.64 R4, [R1+0xda8] ;  /* 0x000da80001047983 */ /* 0x001ee20000300a00 */
[----:B------:R-:W-:-:S05]  /*e0fc0*/  PRMT R3, R18, 0x7772, RZ ;  /* 0x0000777212037816 */ /* 0x000fca00000000ff */
[----:B--2---:R0:W-:Y:S04]  /*e0fd0*/  @P1 STG.E.U8 desc[UR54][R56.64], R3 ;  /* 0x0000000338001986 */ /* 0x0041e8000c101136 */
[----:B0-----:R-:W2:Y:S01]  /*e0fe0*/  LDL.LU.64 R56, [R1+0xda0] ;  /* 0x000da00001387983 */ /* 0x001ea20000300a00 */
[----:B------:R-:W-:Y:S02]  /*e0ff0*/  LOP3.LUT P1, RZ, R61, 0x200, RZ, 0xc0, !PT ;  /* 0x000002003dff7812 */ /* 0x000fe4000782c0ff */
[----:B------:R-:W-:-:S11]  /*e1000*/  PRMT R3, R18, 0x7773, RZ ;  /* 0x0000777312037816 */ /* 0x000fd600000000ff */
[----:B----4-:R0:W-:Y:S01]  /*e1010*/  @P1 STG.E.U8 desc[UR54][R52.64], R3 ;  /* 0x0000000334001986 */ /* 0x0101e2000c101136 */
[----:B------:R-:W-:Y:S02]  /*e1020*/  LOP3.LUT P1, RZ, R61, 0x100, RZ, 0xc0, !PT ;  /* 0x000001003dff7812 */ /* 0x000fe4000782c0ff */
[----:B0-----:R-:W-:Y:S01]  /*e1030*/  PRMT R3, R19, 0x7770, RZ ;  /* 0x0000777013037816 */ /* 0x001fe200000000ff */
[----:B------:R-:W4:Y:S10]  /*e1040*/  LDL.LU.64 R52, [R1+0x43d8] ;  /* 0x0043d80001347983 */ /* 0x000f340000300a00 */
[----:B------:R0:W-:Y:S01]  /*e1050*/  @P1 STG.E.U8 desc[UR54][R48.64], R3 ;  /* 0x0000000330001986 */ /* 0x0001e2000c101136 */
[----:B------:R-:W-:-:S02]  /*e1060*/  LOP3.LUT P1, RZ, R61, 0x80, RZ, 0xc0, !PT ;  /* 0x000000803dff7812 */ /* 0x000fc4000782c0ff */
        /* <DEDUP_REMOVED lines=31> */
[----:B------:R-:W3:Y:S04]  /*e1260*/  LDL.LU.64 R10, [R1+0xd88] ;  /* 0x000d8800010a7983 */ /* 0x000ee80000300a00 */
[----:B------:R-:W3:Y:S04]  /*e1270*/  LDL.LU.64 R8, [R1+0xd80] ;  /* 0x000d800001087983 */ /* 0x000ee80000300a00 */
[----:B------:R-:W3:Y:S04]  /*e1280*/  LDL.LU R55, [R1+0x9c] ;  /* 0x00009c0001377983 */ /* 0x000ee80000300800 */
[----:B------:R-:W3:Y:S04]  /*e1290*/  LDL.LU.64 R6, [R1+0xd78] ;  /* 0x000d780001067983 */ /* 0x000ee80000300a00 */
[----:B------:R-:W3:Y:S04]  /*e12a0*/  LDL.LU.64 R4, [R1+0xd70] ;  /* 0x000d700001047983 */ /* 0x000ee80000300a00 */
[----:B------:R-:W3:Y:S01]  /*e12b0*/  LDL.LU R60, [R1+0x80] ;  /* 0x00008000013c7983 */ /* 0x000ee20000300800 */
[----:B------:R-:W-:-:S02]  /*e12c0*/  LOP3.LUT P3, RZ, R50, 0x40, RZ, 0xc0, !PT ;  /* 0x0000004032ff7812 */ /* 0x000fc4000786c0ff */
[----:B------:R-:W-:Y:S02]  /*e12d0*/  PRMT R3, R54, 0x7773, RZ ;  /* 0x0000777336037816 */ /* 0x000fe400000000ff */
[C---:B------:R-:W-:Y:S02]  /*e12e0*/  LOP3.LUT P4, RZ, R50.reuse, 0x80, RZ, 0xc0, !PT ;  /* 0x0000008032ff7812 */ /* 0x040fe4000788c0ff */
[C---:B------:R-:W-:Y:S02]  /*e12f0*/  LOP3.LUT P5, RZ, R50.reuse, 0x100, RZ, 0xc0, !PT ;  /* 0x0000010032ff7812 */ /* 0x040fe400078ac0ff */
[----:B------:R-:W-:Y:S02]  /*e1300*/  LOP3.LUT P6, RZ, R50, 0x200, RZ, 0xc0, !PT ;  /* 0x0000020032ff7812 */ /* 0x000fe400078cc0ff */
        /* <DEDUP_REMOVED lines=11> */
[----:B------:R-:W-:Y:S01]  /*e13c0*/  @P1 LOP3.LUT R0, R0, 0x80000000, RZ, 0xfc, !PT ;  /* 0x8000000000001812 */ /* 0x000fe200078efcff */
[----:B--2---:R0:W-:Y:S04]  /*e13d0*/  @P3 STG.E.U8 desc[UR54][R56.64], R3 ;  /* 0x0000000338003986 */ /* 0x0041e8000c101136 */
[----:B0-----:R-:W2:Y:S04]  /*e13e0*/  LDL.LU.64 R56, [R1+0xd68] ;  /* 0x000d680001387983 */ /* 0x001ea80000300a00 */
[----:B------:R-:W4:Y:S04]  /*e13f0*/  LDL.LU.64 R48, [R1+0xd60] ;  /* 0x000d600001307983 */ /* 0x000f280000300a00 */
[----:B------:R-:W4:Y:S04]  /*e1400*/  LDL.LU.64 R22, [R1+0xd58] ;  /* 0x000d580001167983 */ /* 0x000f280000300a00 */
[----:B------:R-:W4:Y:S04]  /*e1410*/  LDL.LU R54, [R1+0x84] ;  /* 0x0000840001367983 */ /* 0x000f280000300800 */
[----:B------:R-:W4:Y:S04]  /*e1420*/  LDL.LU.64 R20, [R1+0xd50] ;  /* 0x000d500001147983 */ /* 0x000f280000300a00 */
[----:B------:R-:W4:Y:S04]  /*e1430*/  LDL.LU.64 R18, [R1+0xd48] ;  /* 0x000d480001127983 */ /* 0x000f280000300a00 */
[----:B------:R-:W4:Y:S01]  /*e1440*/  LDL.LU.64 R16, [R1+0xd40] ;  /* 0x000d400001107983 */ /* 0x000f220000300a00 */
[----:B---3--:R-:W-:-:S03]  /*e1450*/  PRMT R3, R55, 0x7770, RZ ;  /* 0x0000777037037816 */ /* 0x008fc600000000ff */
[----:B------:R-:W3:Y:S04]  /*e1460*/  LDL.LU.64 R14, [R1+0xd38] ;  /* 0x000d3800010e7983 */ /* 0x000ee80000300a00 */
[----:B------:R0:W-:Y:S02]  /*e1470*/  @P4 STG.E.U8 desc[UR54][R12.64], R3 ;  /* 0x000000030c004986 */ /* 0x0001e4000c101136 */
[C---:B0-----:R-:W-:Y:S02]  /*e1480*/  PRMT R3, R55.reuse, 0x7771, RZ ;  /* 0x0000777137037816 */ /* 0x041fe400000000ff */
[----:B------:R-:W3:Y:S04]  /*e1490*/  LDL.LU.64 R12, [R1+0xd30] ;  /* 0x000d3000010c7983 */ /* 0x000ee80000300a00 */
[----:B------:R0:W-:Y:S02]  /*e14a0*/  @P5 STG.E.U8 desc[UR54][R10.64], R3 ;  /* 0x000000030a005986 */ /* 0x0001e4000c101136 */
[----:B0-----:R-:W-:-:S02]  /*e14b0*/  PRMT R3, R55, 0x7772, RZ ;  /* 0x0000777237037816 */ /* 0x001fc400000000ff */
[----:B------:R-:W3:Y:S04]  /*e14c0*/  LDL.LU.64 R10, [R1+0xd28] ;  /* 0x000d2800010a7983 */ /* 0x000ee80000300a00 */
[----:B------:R0:W-:Y:S04]  /*e14d0*/  @P6 STG.E.U8 desc[UR54][R8.64], R3 ;  /* 0x0000000308006986 */ /* 0x0001e8000c101136 */
[----:B0-----:R-:W3:Y:S01]  /*e14e0*/  LDL.LU.64 R8, [R1+0xd20] ;  /* 0x000d200001087983 */ /* 0x001ee20000300a00 */
        /* <DEDUP_REMOVED lines=11> */
[----:B------:R-:W-:Y:S02]  /*e15a0*/  PRMT R3, R55, 0x7773, RZ ;  /* 0x0000777337037816 */ /* 0x000fe400000000ff */
[----:B------:R-:W3:Y:S07]  /*e15b0*/  LDL.LU R55, [R1+0x8c] ;  /* 0x00008c0001377983 */ /* 0x000eee0000300800 */
[----:B------:R-:W-:-:S02]  /*e15c0*/  @P1 LOP3.LUT R61, R61, 0x8, RZ, 0xfc, !PT ;  /* 0x000000083d3d1812 */ /* 0x000fc400078efcff */
[----:B------:R-:W-:-:S13]  /*e15d0*/  LOP3.LUT P1, RZ, R50, 0x400, RZ, 0xc0, !PT ;  /* 0x0000040032ff7812 */ /* 0x000fda000782c0ff */
[----:B------:R0:W-:Y:S01]  /*e15e0*/  @P1 STG.E.U8 desc[UR54][R6.64], R3 ;  /* 0x0000000306001986 */ /* 0x0001e2000c101136 */
[C---:B------:R-:W-:Y:S02]  /*e15f0*/  LOP3.LUT P1, RZ, R61.reuse, 0x8, RZ, 0xc0, !PT ;  /* 0x000000083dff7812 */ /* 0x040fe4000782c0ff */
[----:B0-----:R-:W-:Y:S01]  /*e1600*/  PRMT R3, R60, 0x7770, RZ ;  /* 0x000077703c037816 */ /* 0x001fe200000000ff */
[----:B------:R-:W3:Y:S10]  /*e1610*/  LDL.LU.64 R6, [R1+0xd18] ;  /* 0x000d180001067983 */ /* 0x000ef40000300a00 */
[----:B------:R0:W-:Y:S01]  /*e1620*/  @P1 STG.E.U8 desc[UR54][R4.64], R3 ;  /* 0x0000000304001986 */ /* 0x0001e2000c101136 */
[----:B------:R-:W-:-:S02]  /*e1630*/  LOP3.LUT P1, RZ, R61, 0x4, RZ, 0xc0, !PT ;  /* 0x000000043dff7812 */ /* 0x000fc4000782c0ff */
[----:B0-----:R-:W-:Y:S01]  /*e1640*/  PRMT R3, R60, 0x7771, RZ ;  /* 0x000077713c037816 */ /* 0x001fe200000000ff */
[----:B------:R-:W3:Y:S01]  /*e1650*/  LDL.LU.64 R4, [R1+0xd10] ;  /* 0x000d100001047983 */ /* 0x000ee20000300a00 */
[C---:B------:R-:W-:Y:S02]  /*e1660*/  LOP3.LUT P2, RZ, R51.reuse, 0x100000, RZ, 0xc0, !PT ;  /* 0x0010000033ff7812 */ /* 0x040fe4000784c0ff */
[C---:B------:R-:W-:Y:S02]  /*e1670*/  LOP3.LUT P0, RZ, R51.reuse, 0x80000, RZ, 0xc0, !PT ;  /* 0x0008000033ff7812 */ /* 0x040fe4000780c0ff */
[----:B------:R-:W-:-:S05]  /*e1680*/  LOP3.LUT P3, RZ, R51, 0x40000, RZ, 0xc0, !PT ;  /* 0x0004000033ff7812 */ /* 0x000fca000786c0ff */
[----:B--2---:R0:W-:Y:S01]  /*e1690*/  @P1 STG.E.U8 desc[UR54][R56.64], R3 ;  /* 0x0000000338001986 */ /* 0x0041e2000c101136 */
[C---:B------:R-:W-:Y:S02]  /*e16a0*/  LOP3.LUT P1, RZ, R61.reuse, 0x2, RZ, 0xc0, !PT ;  /* 0x000000023dff7812 */ /* 0x040fe4000782c0ff */
[----:B0-----:R-:W-:Y:S01]  /*e16b0*/  PRMT R3, R60, 0x7772, RZ ;  /* 0x000077723c037816 */ /* 0x001fe200000000ff */
[----:B------:R-:W2:Y:S10]  /*e16c0*/  LDL.LU.64 R56, [R1+0xd08] ;  /* 0x000d080001387983 */ /* 0x000eb40000300a00 */
[----:B----4-:R0:W-:Y:S01]  /*e16d0*/  @P1 STG.E.U8 desc[UR54][R48.64], R3 ;  /* 0x0000000330001986 */ /* 0x0101e2000c101136 */
        /* <DEDUP_REMOVED lines=14> */
[----:B---3--:R0:W-:Y:S02]  /*e17c0*/  @P1 STG.E.U8 desc[UR54][R14.64], R3 ;  /* 0x000000030e001986 */ /* 0x0081e4000c101136 */
        /* <DEDUP_REMOVED lines=8> */
[----:B------:R-:W4:Y:S01]  /*e1850*/  LDL.LU.64 R10, [R1+0xd00] ;  /* 0x000d0000010a7983 */ /* 0x000f220000300a00 */
[C---:B------:R-:W-:Y:S02]  /*e1860*/  LOP3.LUT P4, RZ, R51.reuse, 0x20000, RZ, 0xc0, !PT ;  /* 0x0002000033ff7812 */ /* 0x040fe4000788c0ff */
[----:B------:R-:W-:Y:S01]  /*e1870*/  LOP3.LUT P5, RZ, R51, 0x10000, RZ, 0xc0, !PT ;  /* 0x0001000033ff7812 */ /* 0x000fe200078ac0ff */
[----:B------:R-:W3:Y:S10]  /*e1880*/  LDL.LU.64 R14, [R1+0xcf8] ;  /* 0x000cf800010e7983 */ /* 0x000ef40000300a00 */
[----:B------:R0:W-:Y:S02]  /*e1890*/  @P4 STG.E.U8 desc[UR54][R6.64], R3 ;  /* 0x0000000306004986 */ /* 0x0001e4000c101136 */
[----:B0-----:R-:W-:-:S05]  /*e18a0*/  PRMT R3, R55, 0x7770, RZ ;  /* 0x0000777037037816 */ /* 0x001fca00000000ff */
[----:B------:R0:W-:Y:S04]  /*e18b0*/  @P5 STG.E.U8 desc[UR54][R4.64], R3 ;  /* 0x0000000304005986 */ /* 0x0001e8000c101136 */
[----:B0-----:R-:W3:Y:S04]  /*e18c0*/  LDL.LU.64 R4, [R1+0xcf0] ;  /* 0x000cf00001047983 */ /* 0x001ee80000300a00 */
[----:B------:R-:W3:Y:S04]  /*e18d0*/  LDL.LU.64 R12, [R1+0xce8] ;  /* 0x000ce800010c7983 */ /* 0x000ee80000300a00 */
[----:B------:R-:W3:Y:S04]  /*e18e0*/  LDL.LU.64 R8, [R1+0xce0] ;  /* 0x000ce00001087983 */ /* 0x000ee80000300a00 */
[----:B------:R-:W3:Y:S01]  /*e18f0*/  LDL.LU R7, [R1+0x70] ;  /* 0x0000700001077983 */ /* 0x000ee20000300800 */
[----:B------:R-:W-:-:S02]  /*e1900*/  LOP3.LUT P6, RZ, R51, 0x8000, RZ, 0xc0, !PT ;  /* 0x0000800033ff7812 */ /* 0x000fc400078cc0ff */
[----:B------:R-:W-:Y:S02]  /*e1910*/  PRMT R3, R55, 0x7771, RZ ;  /* 0x0000777137037816 */ /* 0x000fe400000000ff */
[----:B------:R-:W-:-:S09]  /*e1920*/  LOP3.LUT P3, RZ, R51, 0x4000, RZ, 0xc0, !PT ;  /* 0x0000400033ff7812 */ /* 0x000fd2000786c0ff */
[----:B--2---:R0:W-:Y:S04]  /*e1930*/  @P6 STG.E.U8 desc[UR54][R56.64], R3 ;  /* 0x0000000338006986 */ /* 0x0041e8000c101136 */
[----:B0-----:R-:W2:Y:S01]  /*e1940*/  LDL.LU.64 R56, [R1+0xcd8] ;  /* 0x000cd80001387983 */ /* 0x001ea20000300a00 */
[----:B------:R-:W-:-:S05]  /*e1950*/  PRMT R3, R55, 0x7772, RZ ;  /* 0x0000777237037816 */ /* 0x000fca00000000ff */
[----:B----4-:R0:W-:Y:S04]  /*e1960*/  @P3 STG.E.U8 desc[UR54][R10.64], R3 ;  /* 0x000000030a003986 */ /* 0x0101e8000c101136 */
[----:B0-----:R-:W4:Y:S01]  /*e1970*/  LDL.LU R10, [R1+0x74] ;  /* 0x00007400010a7983 */ /* 0x001f220000300800 */
[----:B------:R-:W-:-:S03]  /*e1980*/  PRMT R3, R55, 0x7773, RZ ;  /* 0x0000777337037816 */ /* 0x000fc600000000ff */
[----:B------:R-:W4:Y:S01]  /*e1990*/  LDL.LU.64 R54, [R1+0xcd0] ;  /* 0x000cd00001367983 */ /* 0x000f220000300a00 */
[C---:B------:R-:W-:Y:S02]  /*e19a0*/  LOP3.LUT P1, RZ, R51.reuse, 0x4, RZ, 0xc0, !PT ;  /* 0x0000000433ff7812 */ /* 0x040fe4000782c0ff */
[----:B------:R-:W-:Y:S01]  /*e19b0*/  LOP3.LUT R0, R0, 0xffefffff, RZ, 0xc0, !PT ;  /* 0xffefffff00007812 */ /* 0x000fe200078ec0ff */
[----:B------:R-:W4:Y:S01]  /*e19c0*/  LDL.LU.64 R60, [R1+0xcc8] ;  /* 0x000cc800013c7983 */ /* 0x000f220000300a00 */
[----:B------:R-:W-:-:S03]  /*e19d0*/  LOP3.LUT P4, RZ, R51, 0x2000, RZ, 0xc0, !PT ;  /* 0x0000200033ff7812 */ /* 0x000fc6000788c0ff */
[----:B------:R-:W4:Y:S01]  /*e19e0*/  LDL.LU.64 R48, [R1+0xcc0] ;  /* 0x000cc00001307983 */ /* 0x000f220000300a00 */
[----:B------:R-:W-:-:S03]  /*e19f0*/  LOP3.LUT P5, RZ, R51, 0x1000, RZ, 0xc0, !PT ;  /* 0x0000100033ff7812 */ /* 0x000fc600078ac0ff */
[----:B------:R-:W4:Y:S02]  /*e1a00*/  LDL.LU.64 R22, [R1+0xcb8] ;  /* 0x000cb80001167983 */ /* 0x000f240000300a00 */
        /* <DEDUP_REMOVED lines=11> */
[----:B------:R-:W-:Y:S01]  /*e1ac0*/  LOP3.LUT R0, R0, 0xfeffffff, RZ, 0xc0, !PT ;  /* 0xfeffffff00007812 */ /* 0x000fe200078ec0ff */
[----:B---3--:R0:W-:Y:S10]  /*e1ad0*/  @P4 STG.E.U8 desc[UR54][R14.64], R3 ;  /* 0x000000030e004986 */ /* 0x0081f4000c101136 */
[----:B------:R-:W-:-:S02]  /*e1ae0*/  @P1 LOP3.LUT R0, R0, 0x1000000, RZ, 0xfc, !PT ;  /* 0x0100000000001812 */ /* 0x000fc400078efcff */
[----:B------:R-:W-:Y:S02]  /*e1af0*/  LOP3.LUT P1, RZ, R51, 0x80, RZ, 0xc0, !PT ;  /* 0x0000008033ff7812 */ /* 0x000fe4000782c0ff */
[----:B------:R-:W-:Y:S02]  /*e1b00*/  LOP3.LUT R0, R0, 0xfdffffff, RZ, 0xc0, !PT ;  /* 0xfdffffff00007812 */ /* 0x000fe400078ec0ff */
[----:B0-----:R-:W-:-:S05]  /*e1b10*/  PRMT R3, R7, 0x7770, RZ ;  /* 0x0000777007037816 */ /* 0x001fca00000000ff */
[----:B------:R0:W-:Y:S04]  /*e1b20*/  @P5 STG.E.U8 desc[UR54][R4.64], R3 ;  /* 0x0000000304005986 */ /* 0x0001e8000c101136 */
[----:B------:R-:W-:Y:S02]  /*e1b30*/  @P1 LOP3.LUT R0, R0, 0x2000000, RZ, 0xfc, !PT ;  /* 0x0200000000001812 */ /* 0x000fe400078efcff */
[----:B------:R-:W-:Y:S01]  /*e1b40*/  LOP3.LUT P1, RZ, R51, 0x100, RZ, 0xc0, !PT ;  /* 0x0000010033ff7812 */ /* 0x000fe2000782c0ff */
[----:B0-----:R-:W3:Y:S01]  /*e1b50*/  LDL.LU R4, [R1+0x78] ;  /* 0x0000780001047983 */ /* 0x001ee20000300800 */
[----:B------:R-:W-:-:S03]  /*e1b60*/  LOP3.LUT R0, R0, 0xfbffffff, RZ, 0xc0, !PT ;  /* 0xfbffffff00007812 */ /* 0x000fc600078ec0ff */
[----:B------:R-:W3:Y:S08]  /*e1b70*/  LDL.LU.64 R20, [R1+0xcb0] ;  /* 0x000cb00001147983 */ /* 0x000ef00000300a00 */
[----:B------:R-:W-:Y:S01]  /*e1b80*/  @P1 LOP3.LUT R0, R0, 0x4000000, RZ, 0xfc, !PT ;  /* 0x0400000000001812 */ /* 0x000fe200078efcff */
[----:B------:R-:W3:Y:S01]  /*e1b90*/  LDL.LU.64 R18, [R1+0xca8] ;  /* 0x000ca80001127983 */ /* 0x000ee20000300a00 */
[----:B------:R-:W-:-:S02]  /*e1ba0*/  LOP3.LUT P1, RZ, R51, 0x200, RZ, 0xc0, !PT ;  /* 0x0000020033ff7812 */ /* 0x000fc4000782c0ff */
[----:B------:R-:W-:Y:S01]  /*e1bb0*/  LOP3.LUT P6, RZ, R51, 0x800, RZ, 0xc0, !PT ;  /* 0x0000080033ff7812 */ /* 0x000fe200078cc0ff */
[----:B------:R-:W3:Y:S01]  /*e1bc0*/  LDL.LU R5, [R1+0x7c] ;  /* 0x00007c0001057983 */ /* 0x000ee20000300800 */
[----:B------:R-:W-:Y:S02]  /*e1bd0*/  LOP3.LUT R0, R0, 0xf7ffffff, RZ, 0xc0, !PT ;  /* 0xf7ffffff00007812 */ /* 0x000fe400078ec0ff */
[----:B------:R-:W-:Y:S01]  /*e1be0*/  PRMT R3, R7, 0x7771, RZ ;  /* 0x0000777107037816 */ /* 0x000fe200000000ff */
[----:B------:R-:W3:Y:S04]  /*e1bf0*/  LDL.LU.64 R16, [R1+0xca0] ;  /* 0x000ca00001107983 */ /* 0x000ee80000300a00 */
[----:B------:R-:W3:Y:S02]  /*e1c00*/  LDL.LU.64 R14, [R1+0xc98] ;  /* 0x000c9800010e7983 */ /* 0x000ee40000300a00 */
[----:B------:R-:W-:-:S02]  /*e1c10*/  @P1 LOP3.LUT R0, R0, 0x8000000, RZ, 0xfc, !PT ;  /* 0x0800000000001812 */ /* 0x000fc400078efcff */
[----:B------:R-:W-:Y:S01]  /*e1c20*/  LOP3.LUT P1, RZ, R51, 0x400, RZ, 0xc0, !PT ;  /* 0x0000040033ff7812 */ /* 0x000fe2000782c0ff */
[----:B------:R0:W-:Y:S02]  /*e1c30*/  @P6 STG.E.U8 desc[UR54][R12.64], R3 ;  /* 0x000000030c006986 */ /* 0x0001e4000c101136 */
[----:B0-----:R-:W-:Y:S02]  /*e1c40*/  PRMT R3, R7, 0x7772, RZ ;  /* 0x0000777207037816 */ /* 0x001fe400000000ff */
[----:B------:R-:W3:Y:S08]  /*e1c50*/  LDL.LU.64 R12, [R1+0xc90] ;  /* 0x000c9000010c7983 */ /* 0x000ef00000300a00 */
[----:B------:R0:W-:Y:S01]  /*e1c60*/  @P1 STG.E.U8 desc[UR54][R8.64], R3 ;  /* 0x0000000308001986 */ /* 0x0001e2000c101136 */
[----:B------:R-:W-:-:S02]  /*e1c70*/  LOP3.LUT P1, RZ, R0, 0x8000000, RZ, 0xc0, !PT ;  /* 0x0800000000ff7812 */ /* 0x000fc4000782c0ff */
[----:B0-----:R-:W-:Y:S01]  /*e1c80*/  PRMT R3, R7, 0x7773, RZ ;  /* 0x0000777307037816 */ /* 0x001fe200000000ff */
[----:B------:R-:W3:Y:S10]  /*e1c90*/  LDL.LU.64 R8, [R1+0xc88] ;  /* 0x000c880001087983 */ /* 0x000ef40000300a00 */
[----:B--2---:R0:W-:Y:S01]  /*e1ca0*/  @P1 STG.E.U8 desc[UR54][R56.64], R3 ;  /* 0x0000000338001986 */ /* 0x0041e2000c101136 */
[----:B------:R-:W-:-:S03]  /*e1cb0*/  LOP3.LUT P1, RZ, R0, 0x4000000, RZ, 0xc0, !PT ;  /* 0x0400000000ff7812 */ /* 0x000fc6000782c0ff */
[----:B------:R-:W2:Y:S04]  /*e1cc0*/  LDL.LU.64 R6, [R1+0xc80] ;  /* 0x000c800001067983 */ /* 0x000ea80000300a00 */
[----:B0-----:R-:W2:Y:S04]  /*e1cd0*/  LDL.LU.64 R56, [R1+0xc78] ;  /* 0x000c780001387983 */ /* 0x001ea80000300a00 */
[----:B------:R-:W2:Y:S01]  /*e1ce0*/  LDL.LU R11, [R1+0x60] ;  /* 0x00006000010b7983 */ /* 0x000ea20000300800 */
[----:B----4-:R-:W-:-:S05]  /*e1cf0*/  PRMT R3, R10, 0x7770, RZ ;  /* 0x000077700a037816 */ /* 0x010fca00000000ff */
[----:B------:R0:W-:Y:S04]  /*e1d00*/  @P1 STG.E.U8 desc[UR54][R54.64], R3 ;  /* 0x0000000336001986 */ /* 0x0001e8000c101136 */
[----:B0-----:R-:W4:Y:S01]  /*e1d10*/  LDL.LU.64 R54, [R1+0xc70] ;  /* 0x000c700001367983 */ /* 0x001f220000300a00 */
        /* <DEDUP_REMOVED lines=10> */
[----:B------:R-:W-:Y:S02]  /*e1dc0*/  LOP3.LUT P2, RZ, R51, 0x2, RZ, 0xc0, !PT ;  /* 0x0000000233ff7812 */ /* 0x000fe4000784c0ff */
[----:B---3--:R-:W-:-:S09]  /*e1dd0*/  PRMT R3, R4, 0x7770, RZ ;  /* 0x0000777004037816 */ /* 0x008fd200000000ff */
[----:B------:R0:W-:Y:S01]  /*e1de0*/  @P1 STG.E.U8 desc[UR54][R20.64], R3 ;  /* 0x0000000314001986 */ /* 0x0001e2000c101136 */
[----:B------:R-:W-:Y:S02]  /*e1df0*/  LOP3.LUT P1, RZ, R0, 0x200000, RZ, 0xc0, !PT ;  /* 0x0020000000ff7812 */ /* 0x000fe4000782c0ff */
[----:B0-----:R-:W-:-:S11]  /*e1e00*/  PRMT R3, R4, 0x7771, RZ ;  /* 0x0000777104037816 */ /* 0x001fd600000000ff */
[----:B------:R0:W-:Y:S01]  /*e1e10*/  @P1 STG.E.U8 desc[UR54][R18.64], R3 ;  /* 0x0000000312001986 */ /* 0x0001e2000c101136 */
[----:B------:R-:W-:Y:S02]  /*e1e20*/  LOP3.LUT P1, RZ, R0, 0x100000, RZ, 0xc0, !PT ;  /* 0x0010000000ff7812 */ /* 0x000fe4000782c0ff */
        /* <DEDUP_REMOVED lines=14> */
[----:B--2---:R0:W-:Y:S02]  /*e1f10*/  @P4 STG.E.U8 desc[UR54][R6.64], R3 ;  /* 0x0000000306004986 */ /* 0x0041e4000c101136 */
[----:B0-----:R-:W-:-:S05]  /*e1f20*/  PRMT R3, R5, 0x7773, RZ ;  /* 0x0000777305037816 */ /* 0x001fca00000000ff */
[----:B------:R0:W-:Y:S02]  /*e1f30*/  @P5 STG.E.U8 desc[UR54][R56.64], R3 ;  /* 0x0000000338005986 */ /* 0x0001e4000c101136 */
[----:B0-----:R-:W-:-:S05]  /*e1f40*/  PRMT R3, R11, 0x7770, RZ ;  /* 0x000077700b037816 */ /* 0x001fca00000000ff */
[----:B----4-:R0:W-:Y:S04]  /*e1f50*/  @P6 STG.E.U8 desc[UR54][R54.64], R3 ;  /* 0x0000000336006986 */ /* 0x0101e8000c101136 */
[----:B0-----:R-:W2:Y:S04]  /*e1f60*/  LDL.LU.64 R54, [R1+0xc68] ;  /* 0x000c680001367983 */ /* 0x001ea80000300a00 */
[----:B------:R-:W3:Y:S04]  /*e1f70*/  LDL.LU.64 R12, [R1+0xc60] ;  /* 0x000c6000010c7983 */ /* 0x000ee80000300a00 */
[----:B------:R-:W4:Y:S04]  /*e1f80*/  LDL.LU.64 R8, [R1+0xc58] ;  /* 0x000c580001087983 */ /* 0x000f280000300a00 */
[----:B------:R-:W3:Y:S04]  /*e1f90*/  LDL.LU.64 R6, [R1+0xc50] ;  /* 0x000c500001067983 */ /* 0x000ee80000300a00 */
[----:B------:R-:W3:Y:S04]  /*e1fa0*/  LDL.LU.64 R4, [R1+0xb28] ;  /* 0x000b280001047983 */ /* 0x000ee80000300a00 */
[----:B------:R-:W3:Y:S04]  /*e1fb0*/  LDL.LU.64 R56, [R1+0xb20] ;  /* 0x000b200001387983 */ /* 0x000ee80000300a00 */
[----:B------:R-:W3:Y:S01]  /*e1fc0*/  LDL.LU R60, [R1+0x64] ;  /* 0x00006400013c7983 */ /* 0x000ee20000300800 */
[----:B------:R-:W-:-:S02]  /*e1fd0*/  LOP3.LUT P3, RZ, R52, 0x8000000, RZ, 0xc0, !PT ;  /* 0x0800000034ff7812 */ /* 0x000fc4000786c0ff */
[----:B------:R-:W-:Y:S02]  /*e1fe0*/  PRMT R3, R11, 0x7771, RZ ;  /* 0x000077710b037816 */ /* 0x000fe400000000ff */
        /* <DEDUP_REMOVED lines=15> */
[----:B------:R-:W2:Y:S04]  /*e20e0*/  LDL.LU R10, [R1+0x68] ;  /* 0x00006800010a7983 */ /* 0x000ea80000300800 */
[----:B------:R-:W2:Y:S01]  /*e20f0*/  LDL.LU.64 R48, [R1+0xb10] ;  /* 0x000b100001307983 */ /* 0x000ea20000300a00 */
[----:B------:R-:W-:-:S03]  /*e2100*/  LOP3.LUT R0, R0, 0xfffeffff, RZ, 0xc0, !PT ;  /* 0xfffeffff00007812 */ /* 0x000fc600078ec0ff */
[----:B------:R-:W2:Y:S01]  /*e2110*/  LDL.LU.64 R22, [R1+0xb08] ;  /* 0x000b080001167983 */ /* 0x000ea20000300a00 */
[----:B------:R-:W-:Y:S02]  /*e2120*/  @P1 LOP3.LUT R0, R0, 0x10000, RZ, 0xfc, !PT ;  /* 0x0001000000001812 */ /* 0x000fe400078efcff */
[----:B------:R-:W-:Y:S01]  /*e2130*/  LOP3.LUT P1, RZ, R52, 0x100000, RZ, 0xc0, !PT ;  /* 0x0010000034ff7812 */ /* 0x000fe2000782c0ff */
[----:B------:R-:W2:Y:S01]  /*e2140*/  LDL.LU.64 R20, [R1+0xb00] ;  /* 0x000b000001147983 */ /* 0x000ea20000300a00 */
[----:B------:R-:W-:Y:S02]  /*e2150*/  LOP3.LUT R0, R0, 0xfffdffff, RZ, 0xc0, !PT ;  /* 0xfffdffff00007812 */ /* 0x000fe400078ec0ff */
[----:B------:R-:W-:Y:S01]  /*e2160*/  LOP3.LUT P4, RZ, R52, 0x4000000, RZ, 0xc0, !PT ;  /* 0x0400000034ff7812 */ /* 0x000fe2000788c0ff */
[----:B------:R-:W2:Y:S08]  /*e2170*/  LDL.LU.64 R18, [R1+0xaf8] ;  /* 0x000af80001127983 */ /* 0x000eb00000300a00 */
[----:B------:R-:W-:-:S02]  /*e2180*/  @P1 LOP3.LUT R0, R0, 0x20000, RZ, 0xfc, !PT ;  /* 0x0002000000001812 */ /* 0x000fc400078efcff */
[----:B------:R-:W-:Y:S02]  /*e2190*/  LOP3.LUT P1, RZ, R52, 0x200000, RZ, 0xc0, !PT ;  /* 0x0020000034ff7812 */ /* 0x000fe4000782c0ff */
[----:B------:R-:W-:Y:S02]  /*e21a0*/  PRMT R3, R11, 0x7772, RZ ;  /* 0x000077720b037816 */ /* 0x000fe400000000ff */
[----:B------:R-:W-:-:S03]  /*e21b0*/  LOP3.LUT R0, R0, 0xfffbffff, RZ, 0xc0, !PT ;  /* 0xfffbffff00007812 */ /* 0x000fc600078ec0ff */
[----:B---3--:R0:W-:Y:S01]  /*e21c0*/  @P4 STG.E.U8 desc[UR54][R12.64], R3 ;  /* 0x000000030c004986 */ /* 0x0081e2000c101136 */
[----:B------:R-:W-:-:S05]  /*e21d0*/  LOP3.LUT P5, RZ, R52, 0x2000000, RZ, 0xc0, !PT ;  /* 0x0200000034ff7812 */ /* 0x000fca00078ac0ff */
[----:B------:R-:W-:Y:S02]  /*e21e0*/  @P1 LOP3.LUT R0, R0, 0x40000, RZ, 0xfc, !PT ;  /* 0x0004000000001812 */ /* 0x000fe400078efcff */
[C---:B------:R-:W-:Y:S02]  /*e21f0*/  LOP3.LUT P1, RZ, R52.reuse, 0x400000, RZ, 0xc0, !PT ;  /* 0x0040000034ff7812 */ /* 0x040fe4000782c0ff */
[----:B0-----:R-:W-:Y:S02]  /*e2200*/  PRMT R3, R11, 0x7773, RZ ;  /* 0x000077730b037816 */ /* 0x001fe400000000ff */
[----:B------:R-:W3:Y:S01]  /*e2210*/  LDL.LU R11, [R1+0x6c] ;  /* 0x00006c00010b7983 */ /* 0x000ee20000300800 */
[----:B------:R-:W-:-:S03]  /*e2220*/  LOP3.LUT P6, RZ, R52, 0x1000000, RZ, 0xc0, !PT ;  /* 0x0100000034ff7812 */ /* 0x000fc600078cc0ff */
[----:B------:R-:W3:Y:S01]  /*e2230*/  LDL.LU.64 R16, [R1+0xaf0] ;  /* 0x000af00001107983 */ /* 0x000ee20000300a00 */
[----:B------:R-:W-:-:S03]  /*e2240*/  LOP3.LUT R0, R0, 0xfff7ffff, RZ, 0xc0, !PT ;  /* 0xfff7ffff00007812 */ /* 0x000fc600078ec0ff */
[----:B----4-:R0:W-:Y:S01]  /*e2250*/  @P5 STG.E.U8 desc[UR54][R8.64], R3 ;  /* 0x0000000308005986 */ /* 0x0101e2000c101136 */
[----:B------:R-:W-:Y:S02]  /*e2260*/  @P1 LOP3.LUT R0, R0, 0x80000, RZ, 0xfc, !PT ;  /* 0x0008000000001812 */ /* 0x000fe400078efcff */
[----:B------:R-:W-:Y:S01]  /*e2270*/  LOP3.LUT P1, RZ, R52, 0x800000, RZ, 0xc0, !PT ;  /* 0x0080000034ff7812 */ /* 0x000fe2000782c0ff */
[----:B------:R-:W4:Y:S04]  /*e2280*/  LDL.LU.64 R14, [R1+0xae8] ;  /* 0x000ae800010e7983 */ /* 0x000f280000300a00 */
[----:B------:R-:W3:Y:S01]  /*e2290*/  LDL.LU.64 R12, [R1+0xae0] ;  /* 0x000ae000010c7983 */ /* 0x000ee20000300a00 */
[----:B0-----:R-:W-:-:S03]  /*e22a0*/  PRMT R3, R60, 0x7770, RZ ;  /* 0x000077703c037816 */ /* 0x001fc600000000ff */
[----:B------:R-:W3:Y:S04]  /*e22b0*/  LDL.LU.64 R8, [R1+0xad8] ;  /* 0x000ad80001087983 */ /* 0x000ee80000300a00 */
        /* <DEDUP_REMOVED lines=26> */
[----:B---3--:R-:W-:-:S11]  /*e2460*/  PRMT R3, R11, 0x7770, RZ ;  /* 0x000077700b037816 */ /* 0x008fd600000000ff */
[----:B------:R0:W-:Y:S01]  /*e2470*/  @P1 STG.E.U8 desc[UR54][R16.64], R3 ;  /* 0x0000000310001986 */ /* 0x0001e2000c101136 */
[----:B------:R-:W-:Y:S02]  /*e2480*/  LOP3.LUT P1, RZ, R0, 0x1000, RZ, 0xc0, !PT ;  /* 0x0000100000ff7812 */ /* 0x000fe4000782c0ff */
[C---:B------:R-:W-:Y:S02]  /*e2490*/  LOP3.LUT P2, RZ, R52.reuse, 0x4000, RZ, 0xc0, !PT ;  /* 0x0000400034ff7812 */ /* 0x040fe4000784c0ff */
[----:B------:R-:W-:Y:S02]  /*e24a0*/  LOP3.LUT P0, RZ, R52, 0x2000, RZ, 0xc0, !PT ;  /* 0x0000200034ff7812 */ /* 0x000fe4000780c0ff */
[----:B0-----:R-:W-:-:S07]  /*e24b0*/  PRMT R3, R11, 0x7771, RZ ;  /* 0x000077710b037816 */ /* 0x001fce00000000ff */
        /* <DEDUP_REMOVED lines=15> */
[----:B0-----:R-:W-:Y:S02]  /*e25b0*/  PRMT R3, R53, 0x7773, RZ ;  /* 0x0000777335037816 */ /* 0x001fe400000000ff */
[----:B------:R-:W3:Y:S04]  /*e25c0*/  LDL.LU R53, [R1+0x43d0] ;  /* 0x0043d00001357983 */ /* 0x000ee80000300800 */
[----:B--2---:R0:W-:Y:S04]  /*e25d0*/  @P6 STG.E.U8 desc[UR54][R54.64], R3 ;  /* 0x0000000336006986 */ /* 0x0041e8000c101136 */
[----:B0-----:R-:W2:Y:S04]  /*e25e0*/  LDL.LU.64 R54, [R1+0xab0] ;  /* 0x000ab00001367983 */ /* 0x001ea80000300a00 */
[----:B------:R-:W4:Y:S04]  /*e25f0*/  LDL.LU.64 R12, [R1+0xaa8] ;  /* 0x000aa800010c7983 */ /* 0x000f280000300a00 */
[----:B------:R-:W2:Y:S04]  /*e2600*/  LDL.LU.64 R10, [R1+0xaa0] ;  /* 0x000aa000010a7983 */ /* 0x000ea80000300a00 */
[----:B------:R-:W2:Y:S04]  /*e2610*/  LDL.LU R9, [R1+0x54] ;  /* 0x0000540001097983 */ /* 0x000ea80000300800 */
[----:B------:R-:W3:Y:S04]  /*e2620*/  LDL.LU.64 R6, [R1+0xa98] ;  /* 0x000a980001067983 */ /* 0x000ee80000300a00 */
[----:B------:R-:W3:Y:S04]  /*e2630*/  LDL.LU.64 R4, [R1+0xa90] ;  /* 0x000a900001047983 */ /* 0x000ee80000300a00 */
[----:B------:R-:W3:Y:S04]  /*e2640*/  LDL.LU.64 R56, [R1+0xa88] ;  /* 0x000a880001387983 */ /* 0x000ee80000300a00 */
[----:B------:R-:W3:Y:S01]  /*e2650*/  LDL.LU R18, [R1+0x58] ;  /* 0x0000580001127983 */ /* 0x000ee20000300800 */
[----:B------:R-:W-:-:S02]  /*e2660*/  LOP3.LUT P3, RZ, R52, 0x100, RZ, 0xc0, !PT ;  /* 0x0000010034ff7812 */ /* 0x000fc4000786c0ff */
[----:B------:R-:W-:Y:S02]  /*e2670*/  LOP3.LUT R0, R0, 0xffffffef, RZ, 0xc0, !PT ;  /* 0xffffffef00007812 */ /* 0x000fe400078ec0ff */
[C---:B------:R-:W-:Y:S02]  /*e2680*/  LOP3.LUT P4, RZ, R52.reuse, 0x80, RZ, 0xc0, !PT ;  /* 0x0000008034ff7812 */ /* 0x040fe4000788c0ff */
[C---:B------:R-:W-:Y:S02]  /*e2690*/  LOP3.LUT P5, RZ, R52.reuse, 0x40, RZ, 0xc0, !PT ;  /* 0x0000004034ff7812 */ /* 0x040fe400078ac0ff */
[----:B------:R-:W-:Y:S02]  /*e26a0*/  LOP3.LUT P6, RZ, R52, 0x20, RZ, 0xc0, !PT ;  /* 0x0000002034ff7812 */ /* 0x000fe400078cc0ff */
[----:B--2---:R-:W-:-:S05]  /*e26b0*/  PRMT R3, R9, 0x7770, RZ ;  /* 0x0000777009037816 */ /* 0x004fca00000000ff */
[----:B------:R0:W-:Y:S04]  /*e26c0*/  @P3 STG.E.U8 desc[UR54][R54.64], R3 ;  /* 0x0000000336003986 */ /* 0x0001e8000c101136 */
[----:B0-----:R-:W2:Y:S01]  /*e26d0*/  LDL.LU.64 R54, [R1+0xa80] ;  /* 0x000a800001367983 */ /* 0x001ea20000300a00 */
[----:B---3--:R-:W-:-:S03]  /*e26e0*/  LOP3.LUT P1, RZ, R53, 0x10000000, RZ, 0xc0, !PT ;  /* 0x1000000035ff7812 */ /* 0x008fc6000782c0ff */
[----:B------:R-:W3:Y:S04]  /*e26f0*/  LDL.LU.64 R60, [R1+0xa78] ;  /* 0x000a7800013c7983 */ /* 0x000ee80000300a00 */
[----:B------:R-:W3:Y:S04]  /*e2700*/  LDL.LU.64 R48, [R1+0xa70] ;  /* 0x000a700001307983 */ /* 0x000ee80000300a00 */
[----:B------:R-:W3:Y:S02]  /*e2710*/  LDL.LU R19, [R1+0x5c] ;  /* 0x00005c0001137983 */ /* 0x000ee40000300800 */
[----:B------:R-:W-:-:S02]  /*e2720*/  @P1 LOP3.LUT R0, R0, 0x10, RZ, 0xfc, !PT ;  /* 0x0000001000001812 */ /* 0x000fc400078efcff */
[----:B------:R-:W-:Y:S01]  /*e2730*/  LOP3.LUT P1, RZ, R53, 0x20000000, RZ, 0xc0, !PT ;  /* 0x2000000035ff7812 */ /* 0x000fe2000782c0ff */
[----:B------:R-:W3:Y:S01]  /*e2740*/  LDL.LU.64 R22, [R1+0xa68] ;  /* 0x000a680001167983 */ /* 0x000ee20000300a00 */
[----:B------:R-:W-:-:S03]  /*e2750*/  LOP3.LUT R0, R0, 0xffffffdf, RZ, 0xc0, !PT ;  /* 0xffffffdf00007812 */ /* 0x000fc600078ec0ff */
[----:B------:R-:W3:Y:S01]  /*e2760*/  LDL.LU.64 R20, [R1+0xa60] ;  /* 0x000a600001147983 */ /* 0x000ee20000300a00 */
[----:B------:R-:W-:-:S03]  /*e2770*/  PRMT R3, R9, 0x7771, RZ ;  /* 0x0000777109037816 */ /* 0x000fc600000000ff */
[----:B------:R-:W3:Y:S04]  /*e2780*/  LDL.LU.64 R16, [R1+0xa58] ;  /* 0x000a580001107983 */ /* 0x000ee80000300a00 */
        /* <DEDUP_REMOVED lines=18> */
[----:B0-----:R-:W-:Y:S02]  /*e28b0*/  PRMT R3, R9, 0x7772, RZ ;  /* 0x0000777209037816 */ /* 0x001fe400000000ff */
[----:B------:R-:W-:-:S03]  /*e28c0*/  LOP3.LUT R0, R0, 0xfffff7ff, RZ, 0xc0, !PT ;  /* 0xfffff7ff00007812 */ /* 0x000fc600078ec0ff */
[----:B------:R0:W-:Y:S06]  /*e28d0*/  @P5 STG.E.U8 desc[UR54][R10.64], R3 ;  /* 0x000000030a005986 */ /* 0x0001ec000c101136 */
[----:B------:R-:W-:Y:S02]  /*e28e0*/  @P1 LOP3.LUT R0, R0, 0x800, RZ, 0xfc, !PT ;  /* 0x0000080000001812 */ /* 0x000fe400078efcff */
[----:B0-----:R-:W-:Y:S02]  /*e28f0*/  PRMT R3, R9, 0x7773, RZ ;  /* 0x0000777309037816 */ /* 0x001fe400000000ff */
[----:B------:R-:W-:-:S03]  /*e2900*/  LOP3.LUT P1, RZ, R52, 0x10, RZ, 0xc0, !PT ;  /* 0x0000001034ff7812 */ /* 0x000fc6000782c0ff */
[----:B------:R0:W-:Y:S04]  /*e2910*/  @P6 STG.E.U8 desc[UR54][R6.64], R3 ;  /* 0x0000000306006986 */ /* 0x0001e8000c101136 */
[----:B0-----:R-:W4:Y:S01]  /*e2920*/  LDL.LU R6, [R1+0x40] ;  /* 0x0000400001067983 */ /* 0x001f220000300800 */
[----:B------:R-:W-:-:S03]  /*e2930*/  PRMT R3, R18, 0x7770, RZ ;  /* 0x0000777012037816 */ /* 0x000fc600000000ff */
[----:B------:R-:W4:Y:S04]  /*e2940*/  LDL.LU.64 R14, [R1+0xa50] ;  /* 0x000a5000010e7983 */ /* 0x000f280000300a00 */
[----:B------:R-:W4:Y:S04]  /*e2950*/  LDL.LU.64 R12, [R1+0xa48] ;  /* 0x000a4800010c7983 */ /* 0x000f280000300a00 */
[----:B------:R0:W-:Y:S01]  /*e2960*/  @P1 STG.E.U8 desc[UR54][R4.64], R3 ;  /* 0x0000000304001986 */ /* 0x0001e2000c101136 */
[----:B------:R-:W-:-:S03]  /*e2970*/  LOP3.LUT P1, RZ, R0, 0x800, RZ, 0xc0, !PT ;  /* 0x0000080000ff7812 */ /* 0x000fc6000782c0ff */
[----:B------:R-:W4:Y:S04]  /*e2980*/  LDL.LU.64 R10, [R1+0xa40] ;  /* 0x000a4000010a7983 */ /* 0x000f280000300a00 */
[----:B------:R-:W4:Y:S01]  /*e2990*/  LDL.LU.64 R8, [R1+0xa38] ;  /* 0x000a380001087983 */ /* 0x000f220000300a00 */
        /* <DEDUP_REMOVED lines=27> */
[C---:B------:R-:W-:Y:S02]  /*e2b50*/  LOP3.LUT P3, RZ, R53.reuse, 0x2000000, RZ, 0xc0, !PT ;  /* 0x0200000035ff7812 */ /* 0x040fe4000786c0ff */
[C---:B------:R-:W-:Y:S02]  /*e2b60*/  LOP3.LUT P4, RZ, R53.reuse, 0x1000000, RZ, 0xc0, !PT ;  /* 0x0100000035ff7812 */ /* 0x040fe4000788c0ff */
[----:B------:R-:W-:-:S02]  /*e2b70*/  LOP3.LUT P5, RZ, R53, 0x800000, RZ, 0xc0, !PT ;  /* 0x0080000035ff7812 */ /* 0x000fc400078ac0ff */
[----:B------:R-:W-:Y:S02]  /*e2b80*/  LOP3.LUT P6, RZ, R53, 0x400000, RZ, 0xc0, !PT ;  /* 0x0040000035ff7812 */ /* 0x000fe400078cc0ff */
[----:B----4-:R-:W-:-:S05]  /*e2b90*/  PRMT R3, R6, 0x7770, RZ ;  /* 0x0000777006037816 */ /* 0x010fca00000000ff */
[----:B------:R0:W-:Y:S02]  /*e2ba0*/  @P1 STG.E.U8 desc[UR54][R14.64], R3 ;  /* 0x000000030e001986 */ /* 0x0001e4000c101136 */
[----:B0-----:R-:W-:-:S05]  /*e2bb0*/  PRMT R3, R6, 0x7771, RZ ;  /* 0x0000777106037816 */ /* 0x001fca00000000ff */
        /* <DEDUP_REMOVED lines=9> */
[----:B0-----:R-:W-:Y:S02]  /*e2c50*/  PRMT R3, R7, 0x7772, RZ ;  /* 0x0000777207037816 */ /* 0x001fe400000000ff */
[----:B------:R-:W3:Y:S04]  /*e2c60*/  LDL.LU.64 R56, [R1+0xa10] ;  /* 0x000a100001387983 */ /* 0x000ee80000300a00 */
[----:B--2---:R0:W-:Y:S04]  /*e2c70*/  @P6 STG.E.U8 desc[UR54][R54.64], R3 ;  /* 0x0000000336006986 */ /* 0x0041e8000c101136 */
[----:B0-----:R-:W2:Y:S04]  /*e2c80*/  LDL.LU.64 R54, [R1+0xa08] ;  /* 0x000a080001367983 */ /* 0x001ea80000300a00 */
[----:B------:R-:W4:Y:S04]  /*e2c90*/  LDL.LU.64 R12, [R1+0xa00] ;  /* 0x000a0000010c7983 */ /* 0x000f280000300a00 */
[----:B------:R-:W2:Y:S04]  /*e2ca0*/  LDL.LU.64 R10, [R1+0x9f8] ;  /* 0x0009f800010a7983 */ /* 0x000ea80000300a00 */
[----:B------:R-:W2:Y:S04]  /*e2cb0*/  LDL.LU R6, [R1+0x48] ;  /* 0x0000480001067983 */ /* 0x000ea80000300800 */
[----:B------:R-:W4:Y:S04]  /*e2cc0*/  LDL.LU.64 R8, [R1+0x9f0] ;  /* 0x0009f00001087983 */ /* 0x000f280000300a00 */
[----:B------:R-:W4:Y:S04]  /*e2cd0*/  LDL.LU.64 R4, [R1+0x9e8] ;  /* 0x0009e80001047983 */ /* 0x000f280000300a00 */
[----:B------:R-:W4:Y:S01]  /*e2ce0*/  LDL.LU R60, [R1+0x4c] ;  /* 0x00004c00013c7983 */ /* 0x000f220000300800 */
[----:B------:R-:W-:-:S02]  /*e2cf0*/  LOP3.LUT P3, RZ, R53, 0x200000, RZ, 0xc0, !PT ;  /* 0x0020000035ff7812 */ /* 0x000fc4000786c0ff */
[----:B------:R-:W-:Y:S02]  /*e2d00*/  PRMT R3, R7, 0x7773, RZ ;  /* 0x0000777307037816 */ /* 0x000fe400000000ff */
[C---:B------:R-:W-:Y:S02]  /*e2d10*/  LOP3.LUT P4, RZ, R53.reuse, 0x100000, RZ, 0xc0, !PT ;  /* 0x0010000035ff7812 */ /* 0x040fe4000788c0ff */
[----:B------:R-:W-:Y:S02]  /*e2d20*/  LOP3.LUT P1, RZ, R53, 0x200, RZ, 0xc0, !PT ;  /* 0x0000020035ff7812 */ /* 0x000fe4000782c0ff */
[----:B------:R-:W-:-:S11]  /*e2d30*/  LOP3.LUT R2, R2, 0xefffffff, RZ, 0xc0, !PT ;  /* 0xefffffff02027812 */ /* 0x000fd600078ec0ff */
[----:B------:R-:W-:Y:S02]  /*e2d40*/  @P1 LOP3.LUT R2, R2, 0x10000000, RZ, 0xfc, !PT ;  /* 0x1000000002021812 */ /* 0x000fe400078efcff */
[----:B------:R-:W-:Y:S02]  /*e2d50*/  LOP3.LUT P1, RZ, R53, 0x400, RZ, 0xc0, !PT ;  /* 0x0000040035ff7812 */ /* 0x000fe4000782c0ff */
[----:B------:R-:W-:Y:S01]  /*e2d60*/  LOP3.LUT R2, R2, 0xdfffffff, RZ, 0xc0, !PT ;  /* 0xdfffffff02027812 */ /* 0x000fe200078ec0ff */
[----:B---3--:R0:W-:Y:S04]  /*e2d70*/  @P3 STG.E.U8 desc[UR54][R56.64], R3 ;  /* 0x0000000338003986 */ /* 0x0081e8000c101136 */
[----:B0-----:R-:W3:Y:S01]  /*e2d80*/  LDL.LU.64 R56, [R1+0x9e0] ;  /* 0x0009e00001387983 */ /* 0x001ee20000300a00 */
[----:B--2---:R-:W-:-:S05]  /*e2d90*/  PRMT R3, R6, 0x7770, RZ ;  /* 0x0000777006037816 */ /* 0x004fca00000000ff */
[----:B------:R0:W-:Y:S04]  /*e2da0*/  @P4 STG.E.U8 desc[UR54][R54.64], R3 ;  /* 0x0000000336004986 */ /* 0x0001e8000c101136 */
[----:B0-----:R-:W2:Y:S01]  /*e2db0*/  LDL.LU.64 R54, [R1+0x9d8] ;  /* 0x0009d80001367983 */ /* 0x001ea20000300a00 */
[----:B------:R-:W-:Y:S02]  /*e2dc0*/  @P1 LOP3.LUT R2, R2, 0x20000000, RZ, 0xfc, !PT ;  /* 0x2000000002021812 */ /* 0x000fe400078efcff */
[C---:B------:R-:W-:Y:S01]  /*e2dd0*/  LOP3.LUT P1, RZ, R53.reuse, 0x800, RZ, 0xc0, !PT ;  /* 0x0000080035ff7812 */ /* 0x040fe2000782c0ff */
[----:B------:R-:W2:Y:S01]  /*e2de0*/  LDL.LU.64 R48, [R1+0x9d0] ;  /* 0x0009d00001307983 */ /* 0x000ea20000300a00 */
[----:B------:R-:W-:Y:S02]  /*e2df0*/  LOP3.LUT R2, R2, 0xbfffffff, RZ, 0xc0, !PT ;  /* 0xbfffffff02027812 */ /* 0x000fe400078ec0ff */
[----:B------:R-:W-:Y:S01]  /*e2e00*/  LOP3.LUT R0, R0, 0xfffffffe, RZ, 0xc0, !PT ;  /* 0xfffffffe00007812 */ /* 0x000fe200078ec0ff */
[----:B------:R-:W2:Y:S01]  /*e2e10*/  LDL.LU R7, [R1+0x30] ;  /* 0x0000300001077983 */ /* 0x000ea20000300800 */
[----:B------:R-:W-:-:S02]  /*e2e20*/  LOP3.LUT P5, RZ, R53, 0x80000, RZ, 0xc0, !PT ;  /* 0x0008000035ff7812 */ /* 0x000fc400078ac0ff */
[C---:B------:R-:W-:Y:S01]  /*e2e30*/  LOP3.LUT P6, RZ, R53.reuse, 0x40000, RZ, 0xc0, !PT ;  /* 0x0004000035ff7812 */ /* 0x040fe200078cc0ff */
[----:B------:R-:W2:Y:S04]  /*e2e40*/  LDL.LU.64 R22, [R1+0x9c8] ;  /* 0x0009c80001167983 */ /* 0x000ea80000300a00 */
[----:B------:R-:W-:Y:S01]  /*e2e50*/  @P1 LOP3.LUT R2, R2, 0x40000000, RZ, 0xfc, !PT ;  /* 0x4000000002021812 */ /* 0x000fe200078efcff */
[----:B------:R-:W2:Y:S01]  /*e2e60*/  LDL.LU.64 R20, [R1+0x9c0] ;  /* 0x0009c00001147983 */ /* 0x000ea20000300a00 */
[----:B------:R-:W-:Y:S02]  /*e2e70*/  LOP3.LUT P1, RZ, R53, 0x1000, RZ, 0xc0, !PT ;  /* 0x0000100035ff7812 */ /* 0x000fe4000782c0ff */
[----:B------:R-:W-:Y:S01]  /*e2e80*/  LOP3.LUT R2, R2, 0x7fffffff, RZ, 0xc0, !PT ;  /* 0x7fffffff02027812 */ /* 0x000fe200078ec0ff */
[----:B------:R-:W2:Y:S01]  /*e2e90*/  LDL.LU.64 R18, [R1+0x9b8] ;  /* 0x0009b80001127983 */ /* 0x000ea20000300a00 */
[----:B------:R-:W-:-:S03]  /*e2ea0*/  PRMT R3, R6, 0x7771, RZ ;  /* 0x0000777106037816 */ /* 0x000fc600000000ff */
[----:B------:R-:W2:Y:S06]  /*e2eb0*/  LDL.LU.64 R16, [R1+0x9b0] ;  /* 0x0009b00001107983 */ /* 0x000eac0000300a00 */
[----:B------:R-:W-:Y:S01]  /*e2ec0*/  @P1 LOP3.LUT R2, R2, 0x80000000, RZ, 0xfc, !PT ;  /* 0x8000000002021812 */ /* 0x000fe200078efcff */
[----:B----4-:R0:W-:Y:S01]  /*e2ed0*/  @P5 STG.E.U8 desc[UR54][R12.64], R3 ;  /* 0x000000030c005986 */ /* 0x0101e2000c101136 */
[----:B------:R-:W-:-:S03]  /*e2ee0*/  LOP3.LUT P1, RZ, R53, 0x2000, RZ, 0xc0, !PT ;  /* 0x0000200035ff7812 */ /* 0x000fc6000782c0ff */
[----:B------:R-:W4:Y:S01]  /*e2ef0*/  LDL.LU.64 R14, [R1+0x9a8] ;  /* 0x0009a800010e7983 */ /* 0x000f220000300a00 */
[----:B0-----:R-:W-:-:S03]  /*e2f00*/  PRMT R3, R6, 0x7772, RZ ;  /* 0x0000777206037816 */ /* 0x001fc600000000ff */
[----:B------:R-:W4:Y:S06]  /*e2f10*/  LDL.LU.64 R12, [R1+0x9a0] ;  /* 0x0009a000010c7983 */ /* 0x000f2c0000300a00 */
        /* <DEDUP_REMOVED lines=9> */
[----:B------:R0:W-:Y:S10]  /*e2fb0*/  @P6 STG.E.U8 desc[UR54][R10.64], R3 ;  /* 0x000000030a006986 */ /* 0x0001f4000c101136 */
[----:B------:R-:W-:-:S02]  /*e2fc0*/  @P1 LOP3.LUT R0, R0, 0x8, RZ, 0xfc, !PT ;  /* 0x0000000800001812 */ /* 0x000fc400078efcff */
[----:B------:R-:W-:Y:S01]  /*e2fd0*/  LOP3.LUT P1, RZ, R53, 0x20000, RZ, 0xc0, !PT ;  /* 0x0002000035ff7812 */ /* 0x000fe2000782c0ff */
[----:B0-----:R-:W4:Y:S01]  /*e2fe0*/  LDL.LU.64 R10, [R1+0x998] ;  /* 0x00099800010a7983 */ /* 0x001f220000300a00 */
[----:B------:R-:W-:-:S03]  /*e2ff0*/  PRMT R3, R6, 0x7773, RZ ;  /* 0x0000777306037816 */ /* 0x000fc600000000ff */
[----:B------:R-:W4:Y:S08]  /*e3000*/  LDL.LU R6, [R1+0x38] ;  /* 0x0000380001067983 */ /* 0x000f300000300800 */
[----:B------:R0:W-:Y:S01]  /*e3010*/  @P1 STG.E.U8 desc[UR54][R8.64], R3 ;  /* 0x0000000308001986 */ /* 0x0001e2000c101136 */
[----:B------:R-:W-:Y:S02]  /*e3020*/  LOP3.LUT P1, RZ, R0, 0x8, RZ, 0xc0, !PT ;  /* 0x0000000800ff7812 */ /* 0x000fe4000782c0ff */
[----:B0-----:R-:W-:Y:S01]  /*e3030*/  PRMT R3, R60, 0x7770, RZ ;  /* 0x000077703c037816 */ /* 0x001fe200000000ff */
[----:B------:R-:W4:Y:S10]  /*e3040*/  LDL.LU.64 R8, [R1+0x990] ;  /* 0x0009900001087983 */ /* 0x000f340000300a00 */
[----:B------:R0:W-:Y:S01]  /*e3050*/  @P1 STG.E.U8 desc[UR54][R4.64], R3 ;  /* 0x0000000304001986 */ /* 0x0001e2000c101136 */
[----:B------:R-:W-:-:S02]  /*e3060*/  LOP3.LUT P1, RZ, R0, 0x4, RZ, 0xc0, !PT ;  /* 0x0000000400ff7812 */ /* 0x000fc4000782c0ff */
[----:B0-----:R-:W-:Y:S01]  /*e3070*/  PRMT R3, R60, 0x7771, RZ ;  /* 0x000077713c037816 */ /* 0x001fe200000000ff */
[----:B------:R-:W4:Y:S10]  /*e3080*/  LDL.LU.64 R4, [R1+0x988] ;  /* 0x0009880001047983 */ /* 0x000f340000300a00 */
[----:B---3--:R0:W-:Y:S01]  /*e3090*/  @P1 STG.E.U8 desc[UR54][R56.64], R3 ;  /* 0x0000000338001986 */ /* 0x0081e2000c101136 */
[----:B------:R-:W-:-:S02]  /*e30a0*/  LOP3.LUT P1, RZ, R0, 0x2, RZ, 0xc0, !PT ;  /* 0x0000000200ff7812 */ /* 0x000fc4000782c0ff */
[----:B0-----:R-:W-:Y:S01]  /*e30b0*/  PRMT R3, R60, 0x7772, RZ ;  /* 0x000077723c037816 */ /* 0x001fe200000000ff */
[----:B------:R-:W3:Y:S10]  /*e30c0*/  LDL.LU.64 R56, [R1+0x980] ;  /* 0x0009800001387983 */ /* 0x000ef40000300a00 */
[----:B--2---:R0:W-:Y:S04]  /*e30d0*/  @P1 STG.E.U8 desc[UR54][R54.64], R3 ;  /* 0x0000000336001986 */ /* 0x0041e8000c101136 */
[----:B0-----:R-:W2:Y:S01]  /*e30e0*/  LDL.LU.64 R54, [R1+0x43c8] ;  /* 0x0043c80001367983 */ /* 0x001ea20000300a00 */
[----:B------:R-:W-:-:S02]  /*e30f0*/  LOP3.LUT P1, RZ, R0, 0x1, RZ, 0xc0, !PT ;  /* 0x0000000100ff7812 */ /* 0x000fc4000782c0ff */
        /* <DEDUP_REMOVED lines=16> */
[C---:B------:R-:W-:Y:S02]  /*e3200*/  LOP3.LUT P3, RZ, R53.reuse, 0x40, RZ, 0xc0, !PT ;  /* 0x0000004035ff7812 */ /* 0x040fe4000786c0ff */
[C---:B------:R-:W-:Y:S02]  /*e3210*/  LOP3.LUT P4, RZ, R53.reuse, 0x20, RZ, 0xc0, !PT ;  /* 0x0000002035ff7812 */ /* 0x040fe4000788c0ff */
[C---:B------:R-:W-:Y:S02]  /*e3220*/  LOP3.LUT P5, RZ, R53.reuse, 0x10, RZ, 0xc0, !PT ;  /* 0x0000001035ff7812 */ /* 0x040fe400078ac0ff */
[----:B------:R-:W-:Y:S02]  /*e3230*/  LOP3.LUT P6, RZ, R53, 0x8, RZ, 0xc0, !PT ;  /* 0x0000000835ff7812 */ /* 0x000fe400078cc0ff */
[----:B--2---:R-:W-:-:S05]  /*e3240*/  PRMT R0, R54, 0x7770, RZ ;  /* 0x0000777036007816 */ /* 0x004fca00000000ff */
[----:B----4-:R0:W-:Y:S02]  /*e3250*/  @P2 STG.E.U8 desc[UR54][R14.64], R0 ;  /* 0x000000000e002986 */ /* 0x0101e4000c101136 */
[----:B0-----:R-:W-:-:S05]  /*e3260*/  PRMT R0, R54, 0x7771, RZ ;  /* 0x0000777136007816 */ /* 0x001fca00000000ff */
[----:B------:R0:W-:Y:S02]  /*e3270*/  @P0 STG.E.U8 desc[UR54][R12.64], R0 ;  /* 0x000000000c000986 */ /* 0x0001e4000c101136 */
[----:B0-----:R-:W-:-:S05]  /*e3280*/  PRMT R0, R54, 0x7772, RZ ;  /* 0x0000777236007816 */ /* 0x001fca00000000ff */
[----:B------:R0:W-:Y:S02]  /*e3290*/  @P3 STG.E.U8 desc[UR54][R10.64], R0 ;  /* 0x000000000a003986 */ /* 0x0001e4000c101136 */
[----:B0-----:R-:W-:Y:S02]  /*e32a0*/  PRMT R0, R54, 0x7773, RZ ;  /* 0x0000777336007816 */ /* 0x001fe400000000ff */
[----:B------:R-:W2:Y:S04]  /*e32b0*/  LDL.LU R54, [R1+0x43c0] ;  /* 0x0043c00001367983 */ /* 0x000ea80000300800 */
[----:B------:R0:W-:Y:S02]  /*e32c0*/  @P4 STG.E.U8 desc[UR54][R8.64], R0 ;  /* 0x0000000008004986 */ /* 0x0001e4000c101136 */
[----:B0-----:R-:W-:-:S05]  /*e32d0*/  PRMT R0, R6, 0x7770, RZ ;  /* 0x0000777006007816 */ /* 0x001fca00000000ff */
[----:B------:R0:W-:Y:S02]  /*e32e0*/  @P5 STG.E.U8 desc[UR54][R4.64], R0 ;  /* 0x0000000004005986 */ /* 0x0001e4000c101136 */
[----:B0-----:R-:W-:-:S05]  /*e32f0*/  PRMT R0, R6, 0x7771, RZ ;  /* 0x0000777106007816 */ /* 0x001fca00000000ff */
[----:B---3--:R0:W-:Y:S04]  /*e3300*/  @P6 STG.E.U8 desc[UR54][R56.64], R0 ;  /* 0x0000000038006986 */ /* 0x0081e8000c101136 */
[----:B0-----:R-:W3:Y:S04]  /*e3310*/  LDL.LU.64 R56, [R1+0x978] ;  /* 0x0009780001387983 */ /* 0x001ee80000300a00 */
[----:B------:R-:W4:Y:S04]  /*e3320*/  LDL.LU.64 R14, [R1+0x970] ;  /* 0x00097000010e7983 */ /* 0x000f280000300a00 */
[----:B------:R-:W2:Y:S04]  /*e3330*/  LDL.LU.64 R12, [R1+0x968] ;  /* 0x00096800010c7983 */ /* 0x000ea80000300a00 */
[----:B------:R-:W2:Y:S04]  /*e3340*/  LDL.LU.64 R10, [R1+0x960] ;  /* 0x00096000010a7983 */ /* 0x000ea80000300a00 */
        /* <DEDUP_REMOVED lines=8> */
[----:B------:R-:W-:Y:S01]  /*e33d0*/  LOP3.LUT P5, RZ, R53, 0x1, RZ, 0xc0, !PT ;  /* 0x0000000135ff7812 */ /* 0x000fe200078ac0ff */
[----:B---3--:R0:W-:Y:S04]  /*e33e0*/  @P3 STG.E.U8 desc[UR54][R56.64], R0 ;  /* 0x0000000038003986 */ /* 0x0081e8000c101136 */
[----:B0-----:R-:W3:Y:S01]  /*e33f0*/  LDL.LU.64 R56, [R1+0x948] ;  /* 0x0009480001387983 */ /* 0x001ee20000300a00 */
[----:B--2---:R-:W-:-:S03]  /*e3400*/  LOP3.LUT P1, RZ, R54, 0x80000, RZ, 0xc0, !PT ;  /* 0x0008000036ff7812 */ /* 0x004fc6000782c0ff */
[----:B------:R-:W2:Y:S04]  /*e3410*/  LDL.LU.64 R20, [R1+0x940] ;  /* 0x0009400001147983 */ /* 0x000ea80000300a00 */
[----:B------:R-:W2:Y:S06]  /*e3420*/  LDL.LU.64 R52, [R1+0x938] ;  /* 0x0009380001347983 */ /* 0x000eac0000300a00 */
        /* <DEDUP_REMOVED lines=14> */
[----:B0-----:R-:W4:Y:S08]  /*e3510*/  LDL.LU R14, [R1+0x24] ;  /* 0x00002400010e7983 */ /* 0x001f300000300800 */
[----:B------:R-:W-:Y:S01]  /*e3520*/  @P1 LOP3.LUT R2, R2, 0x1000000, RZ, 0xfc, !PT ;  /* 0x0100000002021812 */ /* 0x000fe200078efcff */
[----:B------:R-:W4:Y:S01]  /*e3530*/  LDL.LU.64 R48, [R1+0x930] ;  /* 0x0009300001307983 */ /* 0x000f220000300a00 */
[----:B------:R-:W-:-:S02]  /*e3540*/  LOP3.LUT P1, RZ, R54, 0x8000000, RZ, 0xc0, !PT ;  /* 0x0800000036ff7812 */ /* 0x000fc4000782c0ff */
[----:B------:R-:W-:Y:S01]  /*e3550*/  LOP3.LUT R2, R2, 0xfdffffff, RZ, 0xc0, !PT ;  /* 0xfdffffff02027812 */ /* 0x000fe200078ec0ff */
[----:B------:R-:W4:Y:S04]  /*e3560*/  LDL.LU.64 R22, [R1+0x928] ;  /* 0x0009280001167983 */ /* 0x000f280000300a00 */
[----:B------:R-:W4:Y:S01]  /*e3570*/  LDL.LU.64 R18, [R1+0x920] ;  /* 0x0009200001127983 */ /* 0x000f220000300a00 */
[----:B------:R-:W-:Y:S02]  /*e3580*/  LOP3.LUT P6, RZ, R54, 0x80000000, RZ, 0xc0, !PT ;  /* 0x8000000036ff7812 */ /* 0x000fe400078cc0ff */
[----:B------:R-:W-:Y:S01]  /*e3590*/  PRMT R0, R7, 0x7770, RZ ;  /* 0x0000777007007816 */ /* 0x000fe200000000ff */
[----:B------:R-:W4:Y:S02]  /*e35a0*/  LDL.LU.64 R16, [R1+0x918] ;  /* 0x0009180001107983 */ /* 0x000f240000300a00 */
[----:B------:R-:W-:-:S02]  /*e35b0*/  @P1 LOP3.LUT R2, R2, 0x2000000, RZ, 0xfc, !PT ;  /* 0x0200000002021812 */ /* 0x000fc400078efcff */
        /* <DEDUP_REMOVED lines=14> */
[----:B------:R-:W-:-:S03]  /*e36a0*/  LOP3.LUT P1, RZ, R2, 0x8000000, RZ, 0xc0, !PT ;  /* 0x0800000002ff7812 */ /* 0x000fc6000782c0ff */
[----:B0-----:R-:W4:Y:S01]  /*e36b0*/  LDL.LU.64 R8, [R1+0x900] ;  /* 0x0009000001087983 */ /* 0x001f220000300a00 */
[----:B------:R-:W-:-:S03]  /*e36c0*/  PRMT R0, R7, 0x7773, RZ ;  /* 0x0000777307007816 */ /* 0x000fc600000000ff */
[----:B------:R-:W4:Y:S06]  /*e36d0*/  LDL.LU.64 R6, [R1+0x8f8] ;  /* 0x0008f80001067983 */ /* 0x000f2c0000300a00 */
[----:B------:R0:W-:Y:S01]  /*e36e0*/  @P1 STG.E.U8 desc[UR54][R4.64], R0 ;  /* 0x0000000004001986 */ /* 0x0001e2000c101136 */
[----:B------:R-:W-:-:S03]  /*e36f0*/  LOP3.LUT P1, RZ, R2, 0x4000000, RZ, 0xc0, !PT ;  /* 0x0400000002ff7812 */ /* 0x000fc6000782c0ff */
[----:B0-----:R-:W4:Y:S01]  /*e3700*/  LDL.LU.64 R4, [R1+0x8f0] ;  /* 0x0008f00001047983 */ /* 0x001f220000300a00 */
[----:B------:R-:W-:-:S03]  /*e3710*/  PRMT R0, R60, 0x7770, RZ ;  /* 0x000077703c007816 */ /* 0x000fc600000000ff */
[----:B------:R-:W4:Y:S06]  /*e3720*/  LDL.LU R15, [R1+0x2c] ;  /* 0x00002c00010f7983 */ /* 0x000f2c0000300800 */
[----:B---3--:R0:W-:Y:S04]  /*e3730*/  @P1 STG.E.U8 desc[UR54][R56.64], R0 ;  /* 0x0000000038001986 */ /* 0x0081e8000c101136 */
[----:B0-----:R-:W3:Y:S01]  /*e3740*/  LDL.LU.64 R56, [R1+0x8e8] ;  /* 0x0008e80001387983 */ /* 0x001ee20000300a00 */
[----:B------:R-:W-:-:S02]  /*e3750*/  LOP3.LUT P1, RZ, R2, 0x2000000, RZ, 0xc0, !PT ;  /* 0x0200000002ff7812 */ /* 0x000fc4000782c0ff */
[----:B------:R-:W-:-:S11]  /*e3760*/  PRMT R0, R60, 0x7771, RZ ;  /* 0x000077713c007816 */ /* 0x000fd600000000ff */
[----:B--2---:R0:W-:Y:S01]  /*e3770*/  @P1 STG.E.U8 desc[UR54][R20.64], R0 ;  /* 0x0000000014001986 */ /* 0x0041e2000c101136 */
[----:B------:R-:W-:Y:S02]  /*e3780*/  LOP3.LUT P1, RZ, R2, 0x1000000, RZ, 0xc0, !PT ;  /* 0x0100000002ff7812 */ /* 0x000fe4000782c0ff */
[----:B0-----:R-:W-:Y:S01]  /*e3790*/  PRMT R0, R60, 0x7772, RZ ;  /* 0x000077723c007816 */ /* 0x001fe200000000ff */
[----:B------:R-:W2:Y:S10]  /*e37a0*/  LDL.LU.64 R20, [R1+0x43b8] ;  /* 0x0043b80001147983 */ /* 0x000eb40000300a00 */
[----:B------:R0:W-:Y:S01]  /*e37b0*/  @P1 STG.E.U8 desc[UR54][R52.64], R0 ;  /* 0x0000000034001986 */ /* 0x0001e2000c101136 */
[----:B------:R-:W-:-:S02]  /*e37c0*/  LOP3.LUT P1, RZ, R2, 0x800000, RZ, 0xc0, !PT ;  /* 0x0080000002ff7812 */ /* 0x000fc4000782c0ff */
        /* <DEDUP_REMOVED lines=23> */
[----:B------:R0:W-:Y:S01]  /*e3940*/  @P4 STG.E.U8 desc[UR54][R6.64], R0 ;  /* 0x0000000006004986 */ /* 0x0001e2000c101136 */
[----:B------:R-:W-:Y:S02]  /*e3950*/  LOP3.LUT P6, RZ, R54, 0x100, RZ, 0xc0, !PT ;  /* 0x0000010036ff7812 */ /* 0x000fe400078cc0ff */
[----:B0-----:R-:W-:Y:S02]  /*e3960*/  PRMT R0, R55, 0x7773, RZ ;  /* 0x0000777337007816 */ /* 0x001fe400000000ff */
[----:B------:R-:W4:Y:S04]  /*e3970*/  LDL.LU R55, [R1+0x43b0] ;  /* 0x0043b00001377983 */ /* 0x000f280000300800 */
[----:B------:R0:W-:Y:S04]  /*e3980*/  @P5 STG.E.U8 desc[UR54][R4.64], R0 ;  /* 0x0000000004005986 */ /* 0x0001e8000c101136 */
[----:B0-----:R-:W2:Y:S01]  /*e3990*/  LDL.LU.64 R4, [R1+0x8e0] ;  /* 0x0008e00001047983 */ /* 0x001ea20000300a00 */
[----:B------:R-:W-:-:S05]  /*e39a0*/  PRMT R0, R15, 0x7770, RZ ;  /* 0x000077700f007816 */ /* 0x000fca00000000ff */
[----:B---3--:R0:W-:Y:S04]  /*e39b0*/  @P6 STG.E.U8 desc[UR54][R56.64], R0 ;  /* 0x0000000038006986 */ /* 0x0081e8000c101136 */
[----:B0-----:R-:W3:Y:S04]  /*e39c0*/  LDL.LU.64 R56, [R1+0x8d8] ;  /* 0x0008d80001387983 */ /* 0x001ee80000300a00 */
[----:B------:R-:W4:Y:S04]  /*e39d0*/  LDL.LU.64 R12, [R1+0x8d0] ;  /* 0x0008d000010c7983 */ /* 0x000f280000300a00 */
[----:B------:R-:W4:Y:S04]  /*e39e0*/  LDL.LU.64 R10, [R1+0x8c8] ;  /* 0x0008c800010a7983 */ /* 0x000f280000300a00 */
[----:B------:R-:W4:Y:S04]  /*e39f0*/  LDL.LU.64 R8, [R1+0x8c0] ;  /* 0x0008c00001087983 */ /* 0x000f280000300a00 */
[----:B------:R-:W4:Y:S04]  /*e3a00*/  LDL.LU.64 R6, [R1+0x8b8] ;  /* 0x0008b80001067983 */ /* 0x000f280000300a00 */
[----:B------:R-:W4:Y:S01]  /*e3a10*/  LDL.LU R51, [R1+0x10] ;  /* 0x0000100001337983 */ /* 0x000f220000300800 */
[----:B------:R-:W-:-:S02]  /*e3a20*/  LOP3.LUT P3, RZ, R54, 0x20, RZ, 0xc0, !PT ;  /* 0x0000002036ff7812 */ /* 0x000fc4000786c0ff */
[----:B------:R-:W-:Y:S02]  /*e3a30*/  PRMT R0, R15, 0x7771, RZ ;  /* 0x000077710f007816 */ /* 0x000fe400000000ff */
[----:B------:R-:W-:Y:S02]  /*e3a40*/  LOP3.LUT P4, RZ, R54, 0x10, RZ, 0xc0, !PT ;  /* 0x0000001036ff7812 */ /* 0x000fe4000788c0ff */
[----:B------:R-:W-:-:S07]  /*e3a50*/  LOP3.LUT R2, R2, 0xffffefff, RZ, 0xc0, !PT ;  /* 0xffffefff02027812 */ /* 0x000fce00078ec0ff */
[----:B--2---:R0:W-:Y:S04]  /*e3a60*/  @P3 STG.E.U8 desc[UR54][R4.64], R0 ;  /* 0x0000000004003986 */ /* 0x0041e8000c101136 */
[----:B0-----:R-:W2:Y:S01]  /*e3a70*/  LDL.LU.64 R4, [R1+0x8b0] ;  /* 0x0008b00001047983 */ /* 0x001ea20000300a00 */
[----:B------:R-:W-:-:S03]  /*e3a80*/  PRMT R0, R15, 0x7772, RZ ;  /* 0x000077720f007816 */ /* 0x000fc600000000ff */
[----:B------:R-:W2:Y:S04]  /*e3a90*/  LDL.LU R14, [R1+0x14] ;  /* 0x00001400010e7983 */ /* 0x000ea80000300800 */
[----:B---3--:R0:W-:Y:S04]  /*e3aa0*/  @P4 STG.E.U8 desc[UR54][R56.64], R0 ;  /* 0x0000000038004986 */ /* 0x0081e8000c101136 */
[----:B0-----:R-:W3:Y:S01]  /*e3ab0*/  LDL.LU.64 R56, [R1+0x8a8] ;  /* 0x0008a80001387983 */ /* 0x001ee20000300a00 */
[----:B----4-:R-:W-:Y:S02]  /*e3ac0*/  LOP3.LUT P1, RZ, R55, 0x8000, RZ, 0xc0, !PT ;  /* 0x0000800037ff7812 */ /* 0x010fe4000782c0ff */
[C---:B------:R-:W-:Y:S01]  /*e3ad0*/  LOP3.LUT P5, RZ, R54.reuse, 0x4, RZ, 0xc0, !PT ;  /* 0x0000000436ff7812 */ /* 0x040fe200078ac0ff */
[----:B------:R-:W4:Y:S01]  /*e3ae0*/  LDL.LU.64 R52, [R1+0x8a0] ;  /* 0x0008a00001347983 */ /* 0x000f220000300a00 */
[----:B------:R-:W-:-:S02]  /*e3af0*/  LOP3.LUT P6, RZ, R54, 0x2, RZ, 0xc0, !PT ;  /* 0x0000000236ff7812 */ /* 0x000fc400078cc0ff */
[----:B------:R-:W-:Y:S01]  /*e3b00*/  PRMT R0, R15, 0x7773, RZ ;  /* 0x000077730f007816 */ /* 0x000fe200000000ff */
[----:B------:R-:W4:Y:S04]  /*e3b10*/  LDL.LU.64 R60, [R1+0x898] ;  /* 0x00089800013c7983 */ /* 0x000f280000300a00 */
[----:B------:R-:W4:Y:S02]  /*e3b20*/  LDL.LU.64 R48, [R1+0x890] ;  /* 0x0008900001307983 */ /* 0x000f240000300a00 */
[----:B------:R-:W-:Y:S02]  /*e3b30*/  @P1 LOP3.LUT R2, R2, 0x1000, RZ, 0xfc, !PT ;  /* 0x0000100002021812 */ /* 0x000fe400078efcff */
[----:B------:R-:W-:Y:S01]  /*e3b40*/  LOP3.LUT P1, RZ, R55, 0x40000, RZ, 0xc0, !PT ;  /* 0x0004000037ff7812 */ /* 0x000fe2000782c0ff */
[----:B------:R0:W-:Y:S01]  /*e3b50*/  @P5 STG.E.U8 desc[UR54][R12.64], R0 ;  /* 0x000000000c005986 */ /* 0x0001e2000c101136 */
[----:B------:R-:W-:-:S03]  /*e3b60*/  LOP3.LUT R2, R2, 0xffffdfff, RZ, 0xc0, !PT ;  /* 0xffffdfff02027812 */ /* 0x000fc600078ec0ff */
[----:B------:R-:W4:Y:S04]  /*e3b70*/  LDL.LU R15, [R1+0x18] ;  /* 0x00001800010f7983 */ /* 0x000f280000300800 */
[----:B------:R-:W4:Y:S04]  /*e3b80*/  LDL.LU.64 R22, [R1+0x888] ;  /* 0x0008880001167983 */ /* 0x000f280000300a00 */
[----:B------:R-:W-:Y:S01]  /*e3b90*/  @P1 LOP3.LUT R2, R2, 0x2000, RZ, 0xfc, !PT ;  /* 0x0000200002021812 */ /* 0x000fe200078efcff */
[----:B------:R-:W4:Y:S01]  /*e3ba0*/  LDL.LU.64 R18, [R1+0x880] ;  /* 0x0008800001127983 */ /* 0x000f220000300a00 */
[----:B------:R-:W-:-:S02]  /*e3bb0*/  LOP3.LUT P1, RZ, R55, 0x80000, RZ, 0xc0, !PT ;  /* 0x0008000037ff7812 */ /* 0x000fc4000782c0ff */
[----:B------:R-:W-:Y:S01]  /*e3bc0*/  LOP3.LUT R2, R2, 0xffffbfff, RZ, 0xc0, !PT ;  /* 0xffffbfff02027812 */ /* 0x000fe200078ec0ff */
        /* <DEDUP_REMOVED lines=22> */
[----:B------:R-:W-:-:S11]  /*e3d30*/  PRMT R0, R51, 0x7771, RZ ;  /* 0x0000777133007816 */ /* 0x000fd600000000ff */
[----:B------:R0:W-:Y:S01]  /*e3d40*/  @P1 STG.E.U8 desc[UR54][R8.64], R0 ;  /* 0x0000000008001986 */ /* 0x0001e2000c101136 */
[C---:B------:R-:W-:Y:S02]  /*e3d50*/  LOP3.LUT P1, RZ, R2.reuse, 0x80000, RZ, 0xc0, !PT ;  /* 0x0008000002ff7812 */ /* 0x040fe4000782c0ff */
[----:B0-----:R-:W-:Y:S01]  /*e3d60*/  PRMT R0, R51, 0x7772, RZ ;  /* 0x0000777233007816 */ /* 0x001fe200000000ff */
[----:B------:R-:W4:Y:S10]  /*e3d70*/  LDL.LU.64 R8, [R1+0x860] ;  /* 0x0008600001087983 */ /* 0x000f340000300a00 */
[----:B------:R0:W-:Y:S01]  /*e3d80*/  @P1 STG.E.U8 desc[UR54][R6.64], R0 ;  /* 0x0000000006001986 */ /* 0x0001e2000c101136 */
[----:B------:R-:W-:-:S02]  /*e3d90*/  LOP3.LUT P1, RZ, R2, 0x40000, RZ, 0xc0, !PT ;  /* 0x0004000002ff7812 */ /* 0x000fc4000782c0ff */
[----:B0-----:R-:W-:Y:S01]  /*e3da0*/  PRMT R0, R51, 0x7773, RZ ;  /* 0x0000777333007816 */ /* 0x001fe200000000ff */
[----:B------:R-:W4:Y:S10]  /*e3db0*/  LDL.LU.64 R6, [R1+0x858] ;  /* 0x0008580001067983 */ /* 0x000f340000300a00 */
[----:B--2---:R0:W-:Y:S01]  /*e3dc0*/  @P1 STG.E.U8 desc[UR54][R4.64], R0 ;  /* 0x0000000004001986 */ /* 0x0041e2000c101136 */
[----:B------:R-:W-:-:S02]  /*e3dd0*/  LOP3.LUT P1, RZ, R2, 0x20000, RZ, 0xc0, !PT ;  /* 0x0002000002ff7812 */ /* 0x000fc4000782c0ff */
[----:B0-----:R-:W-:Y:S01]  /*e3de0*/  PRMT R0, R14, 0x7770, RZ ;  /* 0x000077700e007816 */ /* 0x001fe200000000ff */
[----:B------:R-:W2:Y:S10]  /*e3df0*/  LDL.LU.64 R4, [R1+0x850] ;  /* 0x0008500001047983 */ /* 0x000eb40000300a00 */
[----:B---3--:R0:W-:Y:S04]  /*e3e00*/  @P1 STG.E.U8 desc[UR54][R56.64], R0 ;  /* 0x0000000038001986 */ /* 0x0081e8000c101136 */
[----:B0-----:R-:W3:Y:S01]  /*e3e10*/  LDL.LU.64 R56, [R1+0x43a8] ;  /* 0x0043a80001387983 */ /* 0x001ee20000300a00 */
[----:B------:R-:W-:-:S02]  /*e3e20*/  LOP3.LUT P1, RZ, R2, 0x10000, RZ, 0xc0, !PT ;  /* 0x0001000002ff7812 */ /* 0x000fc4000782c0ff */
[----:B------:R-:W-:-:S11]  /*e3e30*/  PRMT R0, R14, 0x7771, RZ ;  /* 0x000077710e007816 */ /* 0x000fd600000000ff */
        /* <DEDUP_REMOVED lines=21> */
[C---:B------:R-:W-:Y:S02]  /*e3f90*/  LOP3.LUT P5, RZ, R55.reuse, 0x80, RZ, 0xc0, !PT ;  /* 0x0000008037ff7812 */ /* 0x040fe400078ac0ff */
[----:B------:R-:W-:Y:S02]  /*e3fa0*/  LOP3.LUT P6, RZ, R55, 0x20, RZ, 0xc0, !PT ;  /* 0x0000002037ff7812 */ /* 0x000fe400078cc0ff */
[----:B---3--:R-:W-:-:S05]  /*e3fb0*/  PRMT R0, R56, 0x7770, RZ ;  /* 0x0000777038007816 */ /* 0x008fca00000000ff */
[----:B------:R0:W-:Y:S02]  /*e3fc0*/  @P3 STG.E.U8 desc[UR54][R10.64], R0 ;  /* 0x000000000a003986 */ /* 0x0001e4000c101136 */
        /* <DEDUP_REMOVED lines=10> */
[----:B------:R-:W2:Y:S04]  /*e4070*/  LDL.LU R17, [R1] ;  /* 0x0000000001117983 */ /* 0x000ea80000300800 */
[----:B------:R-:W3:Y:S04]  /*e4080*/  LDL.LU.64 R14, [R1+0x830] ;  /* 0x00083000010e7983 */ /* 0x000ee80000300a00 */
[----:B------:R-:W3:Y:S04]  /*e4090*/  LDL.LU.64 R12, [R1+0x828] ;  /* 0x00082800010c7983 */ /* 0x000ee80000300a00 */
[----:B------:R-:W3:Y:S04]  /*e40a0*/  LDL.LU.64 R10, [R1+0x820] ;  /* 0x00082000010a7983 */ /* 0x000ee80000300a00 */
[----:B------:R-:W3:Y:S01]  /*e40b0*/  LDL.LU R51, [R1+0x4] ;  /* 0x0000040001337983 */ /* 0x000ee20000300800 */
[----:B------:R-:W-:-:S03]  /*e40c0*/  LOP3.LUT P3, RZ, R55, 0x8, RZ, 0xc0, !PT ;  /* 0x0000000837ff7812 */ /* 0x000fc6000786c0ff */
[----:B------:R-:W4:Y:S01]  /*e40d0*/  LDL.LU.64 R8, [R1+0x818] ;  /* 0x0008180001087983 */ /* 0x000f220000300a00 */
[----:B------:R-:W-:Y:S02]  /*e40e0*/  LOP3.LUT R2, R2, 0xffffffef, RZ, 0xc0, !PT ;  /* 0xffffffef02027812 */ /* 0x000fe400078ec0ff */
[----:B------:R-:W-:Y:S02]  /*e40f0*/  LOP3.LUT P4, RZ, R55, 0x2, RZ, 0xc0, !PT ;  /* 0x0000000237ff7812 */ /* 0x000fe4000788c0ff */
[----:B--2---:R-:W-:-:S05]  /*e4100*/  PRMT R0, R17, 0x7770, RZ ;  /* 0x0000777011007816 */ /* 0x004fca00000000ff */
[----:B------:R0:W-:Y:S04]  /*e4110*/  @P3 STG.E.U8 desc[UR54][R4.64], R0 ;  /* 0x0000000004003986 */ /* 0x0001e8000c101136 */
[----:B0-----:R-:W2:Y:S01]  /*e4120*/  LDL.LU.64 R4, [R1+0x810] ;  /* 0x0008100001047983 */ /* 0x001ea20000300a00 */
[----:B---3--:R-:W-:-:S13]  /*e4130*/  LOP3.LUT P1, RZ, R56, 0x2000, RZ, 0xc0, !PT ;  /* 0x0000200038ff7812 */ /* 0x008fda000782c0ff */
        /* <DEDUP_REMOVED lines=20> */
[----:B0-----:R-:W3:Y:S08]  /*e4280*/  LDL.LU.64 R6, [R1+0x808] ;  /* 0x0008080001067983 */ /* 0x001ef00000300a00 */
[----:B------:R-:W-:Y:S02]  /*e4290*/  @P1 LOP3.LUT R2, R2, 0x400, RZ, 0xfc, !PT ;  /* 0x0000040002021812 */ /* 0x000fe400078efcff */
[C---:B------:R-:W-:Y:S01]  /*e42a0*/  LOP3.LUT P1, RZ, R56.reuse, 0x2000000, RZ, 0xc0, !PT ;  /* 0x0200000038ff7812 */ /* 0x040fe2000782c0ff */
[----:B------:R-:W4:Y:S01]  /*e42b0*/  LDL.LU.64 R52, [R1+0x800] ;  /* 0x0008000001347983 */ /* 0x000f220000300a00 */
[----:B------:R-:W-:-:S02]  /*e42c0*/  LOP3.LUT P5, RZ, R56, 0x80000000, RZ, 0xc0, !PT ;  /* 0x8000000038ff7812 */ /* 0x000fc400078ac0ff */
[----:B------:R-:W-:Y:S01]  /*e42d0*/  LOP3.LUT P6, RZ, R56, 0x20000000, RZ, 0xc0, !PT ;  /* 0x2000000038ff7812 */ /* 0x000fe200078cc0ff */
[----:B------:R-:W4:Y:S01]  /*e42e0*/  LDL.LU.64 R60, [R1+0x7f8] ;  /* 0x0007f800013c7983 */ /* 0x000f220000300a00 */
[----:B------:R-:W-:Y:S02]  /*e42f0*/  LOP3.LUT R2, R2, 0xfffff7ff, RZ, 0xc0, !PT ;  /* 0xfffff7ff02027812 */ /* 0x000fe400078ec0ff */
[----:B------:R-:W-:Y:S01]  /*e4300*/  PRMT R0, R17, 0x7772, RZ ;  /* 0x0000777211007816 */ /* 0x000fe200000000ff */
[----:B------:R-:W4:Y:S04]  /*e4310*/  LDL.LU.64 R48, [R1+0x7f0] ;  /* 0x0007f00001307983 */ /* 0x000f280000300a00 */
[----:B------:R-:W-:Y:S01]  /*e4320*/  @P1 LOP3.LUT R2, R2, 0x800, RZ, 0xfc, !PT ;  /* 0x0000080002021812 */ /* 0x000fe200078efcff */
[----:B------:R-:W4:Y:S01]  /*e4330*/  LDL.LU.64 R22, [R1+0x7e8] ;  /* 0x0007e80001167983 */ /* 0x000f220000300a00 */
[----:B------:R-:W-:-:S03]  /*e4340*/  LOP3.LUT P1, RZ, R56, 0x10000000, RZ, 0xc0, !PT ;  /* 0x1000000038ff7812 */ /* 0x000fc6000782c0ff */
[----:B------:R0:W-:Y:S02]  /*e4350*/  @P5 STG.E.U8 desc[UR54][R18.64], R0 ;  /* 0x0000000012005986 */ /* 0x0001e4000c101136 */
[----:B0-----:R-:W-:Y:S02]  /*e4360*/  PRMT R0, R17, 0x7773, RZ ;  /* 0x0000777311007816 */ /* 0x001fe400000000ff */
[----:B------:R-:W4:Y:S04]  /*e4370*/  LDL.LU.64 R18, [R1+0x7e0] ;  /* 0x0007e00001127983 */ /* 0x000f280000300a00 */
[----:B------:R0:W-:Y:S04]  /*e4380*/  @P6 STG.E.U8 desc[UR54][R14.64], R0 ;  /* 0x000000000e006986 */ /* 0x0001e8000c101136 */
[----:B------:R-:W4:Y:S01]  /*e4390*/  LDL.LU.64 R16, [R1+0x7d8] ;  /* 0x0007d80001107983 */ /* 0x000f220000300a00 */
[----:B0-----:R-:W-:-:S03]  /*e43a0*/  PRMT R0, R51, 0x7770, RZ ;  /* 0x0000777033007816 */ /* 0x001fc600000000ff */
[----:B------:R-:W4:Y:S04]  /*e43b0*/  LDL.LU.64 R14, [R1+0x7d0] ;  /* 0x0007d000010e7983 */ /* 0x000f280000300a00 */
        /* <DEDUP_REMOVED lines=8> */
[----:B------:R0:W-:Y:S01]  /*e4440*/  @P1 STG.E.U8 desc[UR54][R8.64], R0 ;  /* 0x0000000008001986 */ /* 0x0001e2000c101136 */
[----:B------:R-:W-:-:S02]  /*e4450*/  LOP3.LUT P1, RZ, R2, 0x200, RZ, 0xc0, !PT ;  /* 0x0000020002ff7812 */ /* 0x000fc4000782c0ff */
[----:B0-----:R-:W-:Y:S01]  /*e4460*/  PRMT R0, R51, 0x7773, RZ ;  /* 0x0000777333007816 */ /* 0x001fe200000000ff */
[----:B------:R-:W4:Y:S10]  /*e4470*/  LDL.LU.64 R8, [R1+0x7b8] ;  /* 0x0007b80001087983 */ /* 0x000f340000300a00 */
[----:B--2---:R0:W-:Y:S04]  /*e4480*/  @P1 STG.E.U8 desc[UR54][R4.64], R0 ;  /* 0x0000000004001986 */ /* 0x0041e8000c101136 */
[----:B0-----:R-:W2:Y:S01]  /*e4490*/  LDL.LU.64 R4, [R1+0x4398] ;  /* 0x0043980001047983 */ /* 0x001ea20000300a00 */
[----:B------:R-:W-:-:S02]  /*e44a0*/  LOP3.LUT P1, RZ, R2, 0x100, RZ, 0xc0, !PT ;  /* 0x0000010002ff7812 */ /* 0x000fc4000782c0ff */
[----:B------:R-:W-:Y:S02]  /*e44b0*/  PRMT R0, R57, 0x7770, RZ ;  /* 0x0000777039007816 */ /* 0x000fe400000000ff */
[C---:B------:R-:W-:Y:S02]  /*e44c0*/  LOP3.LUT P2, RZ, R56.reuse, 0x800, RZ, 0xc0, !PT ;  /* 0x0000080038ff7812 */ /* 0x040fe4000784c0ff */
[C---:B------:R-:W-:Y:S02]  /*e44d0*/  LOP3.LUT P0, RZ, R56.reuse, 0x200, RZ, 0xc0, !PT ;  /* 0x0000020038ff7812 */ /* 0x040fe4000780c0ff */
[C---:B------:R-:W-:Y:S02]  /*e44e0*/  LOP3.LUT P3, RZ, R56.reuse, 0x80, RZ, 0xc0, !PT ;  /* 0x0000008038ff7812 */ /* 0x040fe4000786c0ff */
[C---:B------:R-:W-:Y:S02]  /*e44f0*/  LOP3.LUT P4, RZ, R56.reuse, 0x40, RZ, 0xc0, !PT ;  /* 0x0000004038ff7812 */ /* 0x040fe4000788c0ff */
[----:B------:R-:W-:Y:S01]  /*e4500*/  LOP3.LUT P5, RZ, R56, 0x8, RZ, 0xc0, !PT ;  /* 0x0000000838ff7812 */ /* 0x000fe200078ac0ff */
[----:B---3--:R0:W-:Y:S01]  /*e4510*/  @P1 STG.E.U8 desc[UR54][R6.64], R0 ;  /* 0x0000000006001986 */ /* 0x0081e2000c101136 */
[----:B------:R-:W-:-:S02]  /*e4520*/  LOP3.LUT P1, RZ, R2, 0x80, RZ, 0xc0, !PT ;  /* 0x0000008002ff7812 */ /* 0x000fc4000782c0ff */
[----:B0-----:R-:W-:Y:S01]  /*e4530*/  PRMT R0, R57, 0x7771, RZ ;  /* 0x0000777139007816 */ /* 0x001fe200000000ff */
[----:B------:R-:W3:Y:S10]  /*e4540*/  LDL.LU.64 R6, [R1+0x4390] ;  /* 0x0043900001067983 */ /* 0x000ef40000300a00 */
[----:B----4-:R0:W-:Y:S01]  /*e4550*/  @P1 STG.E.U8 desc[UR54][R52.64], R0 ;  /* 0x0000000034001986 */ /* 0x0101e2000c101136 */
[----:B------:R-:W-:-:S02]  /*e4560*/  LOP3.LUT P1, RZ, R2, 0x40, RZ, 0xc0, !PT ;  /* 0x0000004002ff7812 */ /* 0x000fc4000782c0ff */
[----:B0-----:R-:W-:-:S11]  /*e4570*/  PRMT R0, R57, 0x7772, RZ ;  /* 0x0000777239007816 */ /* 0x001fd600000000ff */
[----:B------:R0:W-:Y:S01]  /*e4580*/  @P1 STG.E.U8 desc[UR54][R60.64], R0 ;  /* 0x000000003c001986 */ /* 0x0001e2000c101136 */
[C---:B------:R-:W-:Y:S02]  /*e4590*/  LOP3.LUT P1, RZ, R2.reuse, 0x20, RZ, 0xc0, !PT ;  /* 0x0000002002ff7812 */ /* 0x040fe4000782c0ff */
[----:B0-----:R-:W-:Y:S02]  /*e45a0*/  PRMT R0, R57, 0x7773, RZ ;  /* 0x0000777339007816 */ /* 0x001fe400000000ff */
[----:B------:R-:W4:Y:S09]  /*e45b0*/  LDL.LU R57, [R1+0x438c] ;  /* 0x00438c0001397983 */ /* 0x000f320000300800 */
[----:B------:R0:W-:Y:S01]  /*e45c0*/  @P1 STG.E.U8 desc[UR54][R48.64], R0 ;  /* 0x0000000030001986 */ /* 0x0001e2000c101136 */
[----:B------:R-:W-:-:S02]  /*e45d0*/  LOP3.LUT P1, RZ, R2, 0x10, RZ, 0xc0, !PT ;  /* 0x0000001002ff7812 */ /* 0x000fc4000782c0ff */
[----:B0-----:R-:W-:-:S11]  /*e45e0*/  PRMT R0, R58, 0x7770, RZ ;  /* 0x000077703a007816 */ /* 0x001fd600000000ff */
[----:B------:R0:W-:Y:S02]  /*e45f0*/  @P1 STG.E.U8 desc[UR54][R22.64], R0 ;  /* 0x0000000016001986 */ /* 0x0001e4000c101136 */
[----:B0-----:R-:W-:-:S05]  /*e4600*/  PRMT R0, R58, 0x7771, RZ ;  /* 0x000077713a007816 */ /* 0x001fca00000000ff */
[----:B------:R0:W-:Y:S02]  /*e4610*/  @P2 STG.E.U8 desc[UR54][R18.64], R0 ;  /* 0x0000000012002986 */ /* 0x0001e4000c101136 */
[----:B0-----:R-:W-:-:S05]  /*e4620*/  PRMT R0, R58, 0x7772, RZ ;  /* 0x000077723a007816 */ /* 0x001fca00000000ff */
[----:B------:R0:W-:Y:S02]  /*e4630*/  @P0 STG.E.U8 desc[UR54][R16.64], R0 ;  /* 0x0000000010000986 */ /* 0x0001e4000c101136 */
[----:B0-----:R-:W-:Y:S02]  /*e4640*/  PRMT R0, R58, 0x7773, RZ ;  /* 0x000077733a007816 */ /* 0x001fe400000000ff */
[----:B------:R-:W3:Y:S04]  /*e4650*/  LDL.LU R58, [R1+0x4388] ;  /* 0x00438800013a7983 */ /* 0x000ee80000300800 */
[----:B------:R-:W3:Y:S04]  /*e4660*/  LDL.LU.64 R16, [R1+0x7b0] ;  /* 0x0007b00001107983 */ /* 0x000ee80000300a00 */
[----:B------:R2:W-:Y:S01]  /*e4670*/  @P3 STG.E.U8 desc[UR54][R14.64], R0 ;  /* 0x000000000e003986 */ /* 0x0005e2000c101136 */
[----:B------:R-:W-:-:S02]  /*e4680*/  LOP3.LUT P6, RZ, R56, 0x4, RZ, 0xc0, !PT ;  /* 0x0000000438ff7812 */ /* 0x000fc400078cc0ff */
[----:B--2---:R-:W-:-:S05]  /*e4690*/  PRMT R0, R4, 0x7770, RZ ;  /* 0x0000777004007816 */ /* 0x004fca00000000ff */
[----:B------:R0:W-:Y:S04]  /*e46a0*/  @P4 STG.E.U8 desc[UR54][R12.64], R0 ;  /* 0x000000000c004986 */ /* 0x0001e8000c101136 */
[----:B0-----:R-:W2:Y:S01]  /*e46b0*/  LDL.LU.64 R12, [R1+0x7a8] ;  /* 0x0007a800010c7983 */ /* 0x001ea20000300a00 */
[----:B------:R-:W-:-:S05]  /*e46c0*/  PRMT R0, R4, 0x7771, RZ ;  /* 0x0000777104007816 */ /* 0x000fca00000000ff */
[----:B------:R0:W-:Y:S02]  /*e46d0*/  @P5 STG.E.U8 desc[UR54][R10.64], R0 ;  /* 0x000000000a005986 */ /* 0x0001e4000c101136 */
[----:B0-----:R-:W-:-:S05]  /*e46e0*/  PRMT R0, R4, 0x7772, RZ ;  /* 0x0000777204007816 */ /* 0x001fca00000000ff */
[----:B------:R0:W-:Y:S04]  /*e46f0*/  @P6 STG.E.U8 desc[UR54][R8.64], R0 ;  /* 0x0000000008006986 */ /* 0x0001e8000c101136 */
[----:B0-----:R-:W2:Y:S04]  /*e4700*/  LDL.LU.64 R8, [R1+0x7a0] ;  /* 0x0007a00001087983 */ /* 0x001ea80000300a00 */
[----:B------:R-:W2:Y:S04]  /*e4710*/  LDL.LU.64 R10, [R1+0x798] ;  /* 0x00079800010a7983 */ /* 0x000ea80000300a00 */
[----:B------:R-:W2:Y:S04]  /*e4720*/  LDL.LU.64 R48, [R1+0x790] ;  /* 0x0007900001307983 */ /* 0x000ea80000300a00 */
[----:B------:R-:W2:Y:S04]  /*e4730*/  LDL.LU.64 R18, [R1+0x788] ;  /* 0x0007880001127983 */ /* 0x000ea80000300a00 */
[----:B------:R-:W2:Y:S01]  /*e4740*/  LDL.LU.64 R14, [R1+0x780] ;  /* 0x00078000010e7983 */ /* 0x000ea20000300a00 */
[----:B------:R-:W-:-:S03]  /*e4750*/  LOP3.LUT P3, RZ, R56, 0x1, RZ, 0xc0, !PT ;  /* 0x0000000138ff7812 */ /* 0x000fc6000786c0ff */
[----:B------:R-:W2:Y:S01]  /*e4760*/  LDL.LU.64 R22, [R1+0x778] ;  /* 0x0007780001167983 */ /* 0x000ea20000300a00 */
[----:B------:R-:W-:Y:S02]  /*e4770*/  PRMT R4, R4, 0x7773, RZ ;  /* 0x0000777304047816 */ /* 0x000fe400000000ff */
[----:B------:R-:W-:Y:S02]  /*e4780*/  PRMT R0, R5, 0x7770, RZ ;  /* 0x0000777005007816 */ /* 0x000fe400000000ff */
[C---:B----4-:R-:W-:Y:S02]  /*e4790*/  LOP3.LUT P4, RZ, R57.reuse, 0x80000000, RZ, 0xc0, !PT ;  /* 0x8000000039ff7812 */ /* 0x050fe4000788c0ff */
[----:B------:R-:W-:-:S03]  /*e47a0*/  LOP3.LUT P6, RZ, R57, 0x20000000, RZ, 0xc0, !PT ;  /* 0x2000000039ff7812 */ /* 0x000fc600078cc0ff */
[----:B---3--:R0:W-:Y:S04]  /*e47b0*/  @P3 STG.E.U8 desc[UR54][R16.64], R4 ;  /* 0x0000000410003986 */ /* 0x0081e8000c101136 */
[----:B0-----:R-:W3:Y:S04]  /*e47c0*/  LDL.LU.64 R16, [R1+0x770] ;  /* 0x0007700001107983 */ /* 0x001ee80000300a00 */
[----:B--2---:R0:W-:Y:S04]  /*e47d0*/  @P4 STG.E.U8 desc[UR54][R12.64], R0 ;  /* 0x000000000c004986 */ /* 0x0041e8000c101136 */
[----:B0-----:R-:W2:Y:S01]  /*e47e0*/  LDL.LU.64 R12, [R1+0x768] ;  /* 0x00076800010c7983 */ /* 0x001ea20000300a00 */
[----:B------:R-:W-:-:S05]  /*e47f0*/  PRMT R0, R5, 0x7771, RZ ;  /* 0x0000777105007816 */ /* 0x000fca00000000ff */
[----:B------:R0:W-:Y:S04]  /*e4800*/  @P6 STG.E.U8 desc[UR54][R8.64], R0 ;  /* 0x0000000008006986 */ /* 0x0001e8000c101136 */
[----:B0-----:R-:W4:Y:S01]  /*e4810*/  LDL.LU.64 R8, [R1+0x760] ;  /* 0x0007600001087983 */ /* 0x001f220000300a00 */
        /* <DEDUP_REMOVED lines=26> */
[C---:B------:R-:W-:Y:S02]  /*e49c0*/  PRMT R0, R5.reuse, 0x7772, RZ ;  /* 0x0000777205007816 */ /* 0x040fe400000000ff */
[----:B------:R-:W-:-:S03]  /*e49d0*/  PRMT R5, R5, 0x7773, RZ ;  /* 0x0000777305057816 */ /* 0x000fc600000000ff */
[----:B------:R0:W-:Y:S06]  /*e49e0*/  @P5 STG.E.U8 desc[UR54][R10.64], R0 ;  /* 0x000000000a005986 */ /* 0x0001ec000c101136 */
[----:B------:R1:W-:Y:S01]  /*e49f0*/  @P1 STG.E.U8 desc[UR54][R48.64], R5 ;  /* 0x0000000530001986 */ /* 0x0003e2000c101136 */
[----:B------:R-:W-:Y:S02]  /*e4a00*/  LOP3.LUT P1, RZ, R2, 0x8, RZ, 0xc0, !PT ;  /* 0x0000000802ff7812 */ /* 0x000fe4000782c0ff */
[----:B0-----:R-:W-:Y:S01]  /*e4a10*/  PRMT R0, R6, 0x7770, RZ ;  /* 0x0000777006007816 */ /* 0x001fe200000000ff */
[----:B------:R-:W4:Y:S04]  /*e4a20*/  LDL.LU.64 R10, [R1+0x758] ;  /* 0x00075800010a7983 */ /* 0x000f280000300a00 */
[----:B-1----:R-:W4:Y:S06]  /*e4a30*/  LDL.LU.64 R4, [R1+0x748] ;  /* 0x0007480001047983 */ /* 0x002f2c0000300a00 */
[----:B------:R0:W-:Y:S01]  /*e4a40*/  @P1 STG.E.U8 desc[UR54][R18.64], R0 ;  /* 0x0000000012001986 */ /* 0x0001e2000c101136 */
[----:B------:R-:W-:-:S03]  /*e4a50*/  LOP3.LUT P1, RZ, R2, 0x4, RZ, 0xc0, !PT ;  /* 0x0000000402ff7812 */ /* 0x000fc6000782c0ff */
[----:B------:R-:W4:Y:S04]  /*e4a60*/  LDL.LU.64 R52, [R1+0x740] ;  /* 0x0007400001347983 */ /* 0x000f280000300a00 */
[----:B------:R-:W4:Y:S01]  /*e4a70*/  LDL.LU.64 R60, [R1+0x738] ;  /* 0x00073800013c7983 */ /* 0x000f220000300a00 */
[----:B0-----:R-:W-:-:S03]  /*e4a80*/  PRMT R0, R6, 0x7771, RZ ;  /* 0x0000777106007816 */ /* 0x001fc600000000ff */
[----:B------:R-:W4:Y:S04]  /*e4a90*/  LDL.LU.64 R48, [R1+0x730] ;  /* 0x0007300001307983 */ /* 0x000f280000300a00 */
[----:B------:R0:W-:Y:S01]  /*e4aa0*/  @P1 STG.E.U8 desc[UR54][R14.64], R0 ;  /* 0x000000000e001986 */ /* 0x0001e2000c101136 */
[----:B------:R-:W-:-:S03]  /*e4ab0*/  LOP3.LUT P1, RZ, R2, 0x2, RZ, 0xc0, !PT ;  /* 0x0000000202ff7812 */ /* 0x000fc6000782c0ff */
[----:B------:R-:W4:Y:S01]  /*e4ac0*/  LDL.LU.64 R18, [R1+0x728] ;  /* 0x0007280001127983 */ /* 0x000f220000300a00 */
[----:B0-----:R-:W-:-:S03]  /*e4ad0*/  PRMT R0, R6, 0x7772, RZ ;  /* 0x0000777206007816 */ /* 0x001fc600000000ff */
[----:B------:R-:W4:Y:S06]  /*e4ae0*/  LDL.LU.64 R14, [R1+0x720] ;  /* 0x00072000010e7983 */ /* 0x000f2c0000300a00 */
[----:B------:R0:W-:Y:S01]  /*e4af0*/  @P1 STG.E.U8 desc[UR54][R22.64], R0 ;  /* 0x0000000016001986 */ /* 0x0001e2000c101136 */
[----:B------:R-:W-:Y:S02]  /*e4b00*/  LOP3.LUT P1, RZ, R2, 0x1, RZ, 0xc0, !PT ;  /* 0x0000000102ff7812 */ /* 0x000fe4000782c0ff */
[----:B------:R-:W-:Y:S02]  /*e4b10*/  PRMT R6, R6, 0x7773, RZ ;  /* 0x0000777306067816 */ /* 0x000fe400000000ff */
[----:B0-----:R-:W-:Y:S01]  /*e4b20*/  PRMT R0, R7, 0x7770, RZ ;  /* 0x0000777007007816 */ /* 0x001fe200000000ff */
[----:B------:R-:W4:Y:S08]  /*e4b30*/  LDL.LU.64 R22, [R1+0x4380] ;  /* 0x0043800001167983 */ /* 0x000f300000300a00 */
[----:B---3--:R0:W-:Y:S01]  /*e4b40*/  @P1 STG.E.U8 desc[UR54][R16.64], R6 ;  /* 0x0000000610001986 */ /* 0x0081e2000c101136 */
[----:B------:R-:W-:-:S03]  /*e4b50*/  LOP3.LUT P1, RZ, R50, 0x80000000, RZ, 0xc0, !PT ;  /* 0x8000000032ff7812 */ /* 0x000fc6000782c0ff */
[----:B------:R-:W3:Y:S04]  /*e4b60*/  LDL.LU.64 R2, [R1+0x750] ;  /* 0x0007500001027983 */ /* 0x000ee80000300a00 */
[----:B0-----:R-:W3:Y:S06]  /*e4b70*/  LDL.LU.64 R16, [R1+0x4378] ;  /* 0x0043780001107983 */ /* 0x001eec0000300a00 */
[----:B--2---:R0:W-:Y:S01]  /*e4b80*/  @P1 STG.E.U8 desc[UR54][R12.64], R0 ;  /* 0x000000000c001986 */ /* 0x0041e2000c101136 */
[----:B------:R-:W-:-:S02]  /*e4b90*/  LOP3.LUT P1, RZ, R50, 0x40000000, RZ, 0xc0, !PT ;  /* 0x4000000032ff7812 */ /* 0x000fc4000782c0ff */
[----:B0-----:R-:W-:Y:S01]  /*e4ba0*/  PRMT R0, R7, 0x7771, RZ ;  /* 0x0000777107007816 */ /* 0x001fe200000000ff */
[----:B------:R-:W2:Y:S10]  /*e4bb0*/  LDL.LU.64 R12, [R1+0x4370] ;  /* 0x00437000010c7983 */ /* 0x000eb40000300a00 */
[----:B----4-:R0:W-:Y:S04]  /*e4bc0*/  @P1 STG.E.U8 desc[UR54][R8.64], R0 ;  /* 0x0000000008001986 */ /* 0x0101e8000c101136 */
[----:B0-----:R-:W4:Y:S01]  /*e4bd0*/  LDL.LU.64 R8, [R1+0x4368] ;  /* 0x0043680001087983 */ /* 0x001f220000300a00 */
[----:B------:R-:W-:-:S02]  /*e4be0*/  LOP3.LUT P1, RZ, R50, 0x20000000, RZ, 0xc0, !PT ;  /* 0x2000000032ff7812 */ /* 0x000fc4000782c0ff */
[----:B------:R-:W-:Y:S02]  /*e4bf0*/  PRMT R0, R7, 0x7772, RZ ;  /* 0x0000777207007816 */ /* 0x000fe400000000ff */
[C---:B------:R-:W-:Y:S02]  /*e4c00*/  LOP3.LUT P2, RZ, R57.reuse, 0x200, RZ, 0xc0, !PT ;  /* 0x0000020039ff7812 */ /* 0x040fe4000784c0ff */
[----:B------:R-:W-:Y:S02]  /*e4c10*/  LOP3.LUT P0, RZ, R57, 0x80, RZ, 0xc0, !PT ;  /* 0x0000008039ff7812 */ /* 0x000fe4000780c0ff */
[----:B------:R-:W-:Y:S02]  /*e4c20*/  PRMT R7, R7, 0x7773, RZ ;  /* 0x0000777307077816 */ /* 0x000fe400000000ff */
[C---:B------:R-:W-:Y:S02]  /*e4c30*/  LOP3.LUT P3, RZ, R57.reuse, 0x20, RZ, 0xc0, !PT ;  /* 0x0000002039ff7812 */ /* 0x040fe4000786c0ff */
[----:B------:R-:W-:-:S02]  /*e4c40*/  LOP3.LUT P4, RZ, R57, 0x8, RZ, 0xc0, !PT ;  /* 0x0000000839ff7812 */ /* 0x000fc4000788c0ff */
[----:B------:R-:W-:Y:S02]  /*e4c50*/  LOP3.LUT P6, RZ, R57, 0x2, RZ, 0xc0, !PT ;  /* 0x0000000239ff7812 */ /* 0x000fe400078cc0ff */
[----:B------:R-:W-:Y:S01]  /*e4c60*/  LOP3.LUT P5, RZ, R58, 0x80000000, RZ, 0xc0, !PT ;  /* 0x800000003aff7812 */ /* 0x000fe200078ac0ff */
[----:B------:R0:W-:Y:S01]  /*e4c70*/  @P1 STG.E.U8 desc[UR54][R10.64], R0 ;  /* 0x000000000a001986 */ /* 0x0001e2000c101136 */
[----:B------:R-:W-:-:S03]  /*e4c80*/  LOP3.LUT P1, RZ, R50, 0x10000000, RZ, 0xc0, !PT ;  /* 0x1000000032ff7812 */ /* 0x000fc6000782c0ff */
[----:B0-----:R-:W2:Y:S10]  /*e4c90*/  LDL.LU.64 R10, [R1+0x4360] ;  /* 0x00436000010a7983 */ /* 0x001eb40000300a00 */
[----:B---3--:R0:W-:Y:S04]  /*e4ca0*/  @P1 STG.E.U8 desc[UR54][R2.64], R7 ;  /* 0x0000000702001986 */ /* 0x0081e8000c101136 */
[----:B0-----:R-:W3:Y:S01]  /*e4cb0*/  LDL.LU.64 R6, [R1+0x718] ;  /* 0x0007180001067983 */ /* 0x001ee20000300a00 */
[----:B----4-:R-:W-:-:S05]  /*e4cc0*/  PRMT R0, R8, 0x7770, RZ ;  /* 0x0000777008007816 */ /* 0x010fca00000000ff */
[----:B------:R0:W-:Y:S02]  /*e4cd0*/  @P2 STG.E.U8 desc[UR54][R4.64], R0 ;  /* 0x0000000004002986 */ /* 0x0001e4000c101136 */
[----:B0-----:R-:W-:-:S05]  /*e4ce0*/  PRMT R0, R8, 0x7771, RZ ;  /* 0x0000777108007816 */ /* 0x001fca00000000ff */
[----:B------:R0:W-:Y:S04]  /*e4cf0*/  @P0 STG.E.U8 desc[UR54][R52.64], R0 ;  /* 0x0000000034000986 */ /* 0x0001e8000c101136 */
[----:B0-----:R-:W4:Y:S01]  /*e4d00*/  LDL.LU.64 R52, [R1+0x710] ;  /* 0x0007100001347983 */ /* 0x001f220000300a00 */
[----:B------:R-:W-:-:S03]  /*e4d10*/  PRMT R0, R8, 0x7772, RZ ;  /* 0x0000777208007816 */ /* 0x000fc600000000ff */
[----:B------:R-:W4:Y:S01]  /*e4d20*/  LDL.LU.64 R2, [R1+0x708] ;  /* 0x0007080001027983 */ /* 0x000f220000300a00 */
[----:B------:R-:W-:-:S03]  /*e4d30*/  PRMT R8, R8, 0x7773, RZ ;  /* 0x0000777308087816 */ /* 0x000fc600000000ff */
[----:B------:R0:W-:Y:S04]  /*e4d40*/  @P3 STG.E.U8 desc[UR54][R60.64], R0 ;  /* 0x000000003c003986 */ /* 0x0001e8000c101136 */
[----:B------:R-:W-:Y:S01]  /*e4d50*/  @P4 STG.E.U8 desc[UR54][R48.64], R8 ;  /* 0x0000000830004986 */ /* 0x000fe2000c101136 */
[----:B0-----:R-:W-:-:S03]  /*e4d60*/  PRMT R0, R9, 0x7770, RZ ;  /* 0x0000777009007816 */ /* 0x001fc600000000ff */
[----:B------:R-:W4:Y:S04]  /*e4d70*/  LDL.LU.64 R60, [R1+0x700] ;  /* 0x00070000013c7983 */ /* 0x000f280000300a00 */
[----:B------:R0:W-:Y:S04]  /*e4d80*/  @P6 STG.E.U8 desc[UR54][R18.64], R0 ;  /* 0x0000000012006986 */ /* 0x0001e8000c101136 */
[----:B0-----:R-:W4:Y:S04]  /*e4d90*/  LDL.LU.64 R18, [R1+0x6f8] ;  /* 0x0006f80001127983 */ /* 0x001f280000300a00 */
[----:B------:R-:W4:Y:S01]  /*e4da0*/  LDL.LU.64 R4, [R1+0x6f0] ;  /* 0x0006f00001047983 */ /* 0x000f220000300a00 */
[----:B------:R-:W-:-:S05]  /*e4db0*/  PRMT R0, R9, 0x7771, RZ ;  /* 0x0000777109007816 */ /* 0x000fca00000000ff */
[----:B------:R0:W-:Y:S04]  /*e4dc0*/  @P5 STG.E.U8 desc[UR54][R14.64], R0 ;  /* 0x000000000e005986 */ /* 0x0001e8000c101136 */
[----:B0-----:R-:W4:Y:S04]  /*e4dd0*/  LDL.LU.64 R14, [R1+0x6e8] ;  /* 0x0006e800010e7983 */ /* 0x001f280000300a00 */
[----:B------:R-:W4:Y:S01]  /*e4de0*/  LDL.LU.64 R48, [R1+0x6e0] ;  /* 0x0006e00001307983 */ /* 0x000f220000300a00 */
        /* <DEDUP_REMOVED lines=16> */
[C---:B------:R-:W-:Y:S02]  /*e4ef0*/  LOP3.LUT P3, RZ, R58.reuse, 0x20000, RZ, 0xc0, !PT ;  /* 0x000200003aff7812 */ /* 0x040fe4000786c0ff */
[----:B------:R-:W-:Y:S02]  /*e4f00*/  LOP3.LUT P5, RZ, R58, 0x8000000, RZ, 0xc0, !PT ;  /* 0x080000003aff7812 */ /* 0x000fe400078ac0ff */
[----:B------:R-:W-:Y:S02]  /*e4f10*/  LOP3.LUT R50, R50, 0xfdffffff, RZ, 0xc0, !PT ;  /* 0xfdffffff32327812 */ /* 0x000fe400078ec0ff */
[C---:B------:R-:W-:Y:S02]  /*e4f20*/  PRMT R0, R9.reuse, 0x7772, RZ ;  /* 0x0000777209007816 */ /* 0x040fe400000000ff */
[----:B------:R-:W-:-:S05]  /*e4f30*/  PRMT R9, R9, 0x7773, RZ ;  /* 0x0000777309097816 */ /* 0x000fca00000000ff */
[----:B------:R-:W-:Y:S02]  /*e4f40*/  @P3 LOP3.LUT R50, R50, 0x2000000, RZ, 0xfc, !PT ;  /* 0x0200000032323812 */ /* 0x000fe400078efcff */
[----:B------:R-:W-:Y:S02]  /*e4f50*/  LOP3.LUT P3, RZ, R58, 0x80000, RZ, 0xc0, !PT ;  /* 0x000800003aff7812 */ /* 0x000fe4000786c0ff */
[----:B------:R-:W-:Y:S02]  /*e4f60*/  LOP3.LUT R50, R50, 0xfbffffff, RZ, 0xc0, !PT ;  /* 0xfbffffff32327812 */ /* 0x000fe400078ec0ff */
[----:B------:R-:W-:Y:S01]  /*e4f70*/  LOP3.LUT P0, RZ, R58, 0x4000000, RZ, 0xc0, !PT ;  /* 0x040000003aff7812 */ /* 0x000fe2000780c0ff */
[----:B---3--:R2:W-:Y:S08]  /*e4f80*/  @P6 STG.E.U8 desc[UR54][R6.64], R0 ;  /* 0x0000000006006986 */ /* 0x0085f0000c101136 */
[----:B------:R-:W-:-:S02]  /*e4f90*/  @P3 LOP3.LUT R50, R50, 0x4000000, RZ, 0xfc, !PT ;  /* 0x0400000032323812 */ /* 0x000fc400078efcff */
[C---:B------:R-:W-:Y:S02]  /*e4fa0*/  LOP3.LUT P3, RZ, R58.reuse, 0x100000, RZ, 0xc0, !PT ;  /* 0x001000003aff7812 */ /* 0x040fe4000786c0ff */
[----:B------:R-:W-:Y:S02]  /*e4fb0*/  LOP3.LUT P4, RZ, R58, 0x800000, RZ, 0xc0, !PT ;  /* 0x008000003aff7812 */ /* 0x000fe4000788c0ff */
[----:B------:R-:W-:Y:S02]  /*e4fc0*/  LOP3.LUT R50, R50, 0xf7ffffff, RZ, 0xc0, !PT ;  /* 0xf7ffffff32327812 */ /* 0x000fe400078ec0ff */
[----:B--2---:R-:W-:-:S07]  /*e4fd0*/  PRMT R0, R10, 0x7770, RZ ;  /* 0x000077700a007816 */ /* 0x004fce00000000ff */
[----:B------:R-:W-:Y:S02]  /*e4fe0*/  @P3 LOP3.LUT R50, R50, 0x8000000, RZ, 0xfc, !PT ;  /* 0x0800000032323812 */ /* 0x000fe400078efcff */
[----:B------:R-:W-:Y:S01]  /*e4ff0*/  LOP3.LUT P3, RZ, R58, 0x400000, RZ, 0xc0, !PT ;  /* 0x004000003aff7812 */ /* 0x000fe2000786c0ff */
[----:B----4-:R0:W-:Y:S04]  /*e5000*/  @P5 STG.E.U8 desc[UR54][R52.64], R9 ;  /* 0x0000000934005986 */ /* 0x0101e8000c101136 */
[----:B0-----:R-:W2:Y:S04]  /*e5010*/  LDL.LU.64 R52, [R1+0x6d8] ;  /* 0x0006d80001347983 */ /* 0x001ea80000300a00 */
[----:B------:R-:W3:Y:S04]  /*e5020*/  LDL.LU.64 R8, [R1+0x6d0] ;  /* 0x0006d00001087983 */ /* 0x000ee80000300a00 */
[----:B------:R0:W-:Y:S04]  /*e5030*/  @P0 STG.E.U8 desc[UR54][R2.64], R0 ;  /* 0x0000000002000986 */ /* 0x0001e8000c101136 */
[----:B------:R-:W4:Y:S01]  /*e5040*/  LDL.LU.64 R6, [R1+0x6c8] ;  /* 0x0006c80001067983 */ /* 0x000f220000300a00 */
[----:B0-----:R-:W-:-:S05]  /*e5050*/  PRMT R0, R10, 0x7771, RZ ;  /* 0x000077710a007816 */ /* 0x001fca00000000ff */
[----:B------:R0:W-:Y:S02]  /*e5060*/  @P4 STG.E.U8 desc[UR54][R60.64], R0 ;  /* 0x000000003c004986 */ /* 0x0001e4000c101136 */
[----:B0-----:R-:W-:-:S05]  /*e5070*/  PRMT R0, R10, 0x7772, RZ ;  /* 0x000077720a007816 */ /* 0x001fca00000000ff */
[----:B------:R0:W-:Y:S01]  /*e5080*/  @P3 STG.E.U8 desc[UR54][R18.64], R0 ;  /* 0x0000000012003986 */ /* 0x0001e2000c101136 */
[----:B------:R-:W-:Y:S02]  /*e5090*/  LOP3.LUT P3, RZ, R50, 0x8000000, RZ, 0xc0, !PT ;  /* 0x0800000032ff7812 */ /* 0x000fe4000786c0ff */
[----:B------:R-:W-:Y:S01]  /*e50a0*/  PRMT R10, R10, 0x7773, RZ ;  /* 0x000077730a0a7816 */ /* 0x000fe200000000ff */
[----:B0-----:R-:W4:Y:S10]  /*e50b0*/  LDL.LU.64 R18, [R1+0x6c0] ;  /* 0x0006c00001127983 */ /* 0x001f340000300a00 */
[----:B------:R-:W-:Y:S01]  /*e50c0*/  @P3 STG.E.U8 desc[UR54][R4.64], R10 ;  /* 0x0000000a04003986 */ /* 0x000fe2000c101136 */
[----:B------:R-:W-:-:S02]  /*e50d0*/  LOP3.LUT P3, RZ, R50, 0x4000000, RZ, 0xc0, !PT ;  /* 0x0400000032ff7812 */ /* 0x000fc4000786c0ff */
[----:B------:R-:W-:Y:S01]  /*e50e0*/  PRMT R0, R11, 0x7770, RZ ;  /* 0x000077700b007816 */ /* 0x000fe200000000ff */
[----:B------:R-:W4:Y:S04]  /*e50f0*/  LDL.LU.64 R60, [R1+0x6b8] ;  /* 0x0006b800013c7983 */ /* 0x000f280000300a00 */
[----:B------:R-:W4:Y:S06]  /*e5100*/  LDL.LU.64 R2, [R1+0x6b0] ;  /* 0x0006b00001027983 */ /* 0x000f2c0000300a00 */
[----:B------:R0:W-:Y:S04]  /*e5110*/  @P3 STG.E.U8 desc[UR54][R14.64], R0 ;  /* 0x000000000e003986 */ /* 0x0001e8000c101136 */
[----:B0-----:R-:W4:Y:S01]  /*e5120*/  LDL.LU.64 R14, [R1+0x6a8] ;  /* 0x0006a800010e7983 */ /* 0x001f220000300a00 */
[----:B------:R-:W-:-:S02]  /*e5130*/  LOP3.LUT P3, RZ, R50, 0x2000000, RZ, 0xc0, !PT ;  /* 0x0200000032ff7812 */ /* 0x000fc4000786c0ff */
[----:B------:R-:W-:-:S11]  /*e5140*/  PRMT R0, R11, 0x7771, RZ ;  /* 0x000077710b007816 */ /* 0x000fd600000000ff */
[----:B------:R0:W-:Y:S04]  /*e5150*/  @P3 STG.E.U8 desc[UR54][R48.64], R0 ;  /* 0x0000000030003986 */ /* 0x0001e8000c101136 */
[----:B0-----:R-:W4:Y:S01]  /*e5160*/  LDL.LU.64 R48, [R1+0x6a0] ;  /* 0x0006a00001307983 */ /* 0x001f220000300a00 */
[----:B------:R-:W-:Y:S02]  /*e5170*/  LOP3.LUT P3, RZ, R50, 0x1000000, RZ, 0xc0, !PT ;  /* 0x0100000032ff7812 */ /* 0x000fe4000786c0ff */
[C---:B------:R-:W-:Y:S01]  /*e5180*/  PRMT R0, R11.reuse, 0x7772, RZ ;  /* 0x000077720b007816 */ /* 0x040fe200000000ff */
[----:B------:R-:W4:Y:S01]  /*e5190*/  LDL.LU R5, [R1+0xf74] ;  /* 0x000f740001057983 */ /* 0x000f220000300800 */
[----:B------:R-:W-:Y:S02]  /*e51a0*/  PRMT R11, R11, 0x7773, RZ ;  /* 0x000077730b0b7816 */ /* 0x000fe400000000ff */
[----:B------:R-:W-:-:S02]  /*e51b0*/  LOP3.LUT P6, RZ, R58, 0x40, RZ, 0xc0, !PT ;  /* 0x000000403aff7812 */ /* 0x000fc400078cc0ff */
[C---:B------:R-:W-:Y:S02]  /*e51c0*/  LOP3.LUT P5, RZ, R58.reuse, 0x20, RZ, 0xc0, !PT ;  /* 0x000000203aff7812 */ /* 0x040fe400078ac0ff */
[----:B------:R-:W-:-:S03]  /*e51d0*/  LOP3.LUT P1, RZ, R58, 0x8, RZ, 0xc0, !PT ;  /* 0x000000083aff7812 */ /* 0x000fc6000782c0ff */
[----:B--2---:R0:W-:Y:S01]  /*e51e0*/  @P3 STG.E.U8 desc[UR54][R52.64], R0 ;  /* 0x0000000034003986 */ /* 0x0041e2000c101136 */
[----:B------:R-:W-:Y:S02]  /*e51f0*/  LOP3.LUT P3, RZ, R50, 0x800000, RZ, 0xc0, !PT ;  /* 0x0080000032ff7812 */ /* 0x000fe4000786c0ff */
[----:B0-----:R-:W-:Y:S01]  /*e5200*/  PRMT R0, R12, 0x7770, RZ ;  /* 0x000077700c007816 */ /* 0x001fe200000000ff */
[----:B------:R-:W2:Y:S10]  /*e5210*/  LDL.LU.64 R52, [R1+0x418] ;  /* 0x0004180001347983 */ /* 0x000eb40000300a00 */
[----:B---3--:R0:W-:Y:S01]  /*e5220*/  @P3 STG.E.U8 desc[UR54][R8.64], R11 ;  /* 0x0000000b08003986 */ /* 0x0081e2000c101136 */
[----:B------:R-:W-:-:S03]  /*e5230*/  LOP3.LUT P3, RZ, R50, 0x400000, RZ, 0xc0, !PT ;  /* 0x0040000032ff7812 */ /* 0x000fc6000786c0ff */
[----:B------:R-:W3:Y:S04]  /*e5240*/  LDL.LU R51, [R1+0xf70] ;  /* 0x000f700001337983 */ /* 0x000ee80000300800 */
[----:B0-----:R-:W2:Y:S06]  /*e5250*/  LDL.LU.64 R10, [R1+0x420] ;  /* 0x00042000010a7983 */ /* 0x001eac0000300a00 */
[----:B----4-:R0:W-:Y:S01]  /*e5260*/  @P3 STG.E.U8 desc[UR54][R6.64], R0 ;  /* 0x0000000006003986 */ /* 0x0101e2000c101136 */
[----:B------:R-:W-:-:S03]  /*e5270*/  LOP3.LUT P3, RZ, R50, 0x200000, RZ, 0xc0, !PT ;  /* 0x0020000032ff7812 */ /* 0x000fc6000786c0ff */
[----:B------:R-:W4:Y:S01]  /*e5280*/  LDL.LU.64 R8, [R1+0x698] ;  /* 0x0006980001087983 */ /* 0x000f220000300a00 */
[----:B0-----:R-:W-:-:S03]  /*e5290*/  PRMT R0, R12, 0x7771, RZ ;  /* 0x000077710c007816 */ /* 0x001fc600000000ff */
[----:B------:R-:W3:Y:S06]  /*e52a0*/  LDL.LU.64 R6, [R1+0x410] ;  /* 0x0004100001067983 */ /* 0x000eec0000300a00 */
[----:B------:R0:W-:Y:S01]  /*e52b0*/  @P3 STG.E.U8 desc[UR54][R18.64], R0 ;  /* 0x0000000012003986 */ /* 0x0001e2000c101136 */
[----:B------:R-:W-:Y:S02]  /*e52c0*/  LOP3.LUT P3, RZ, R50, 0x100000, RZ, 0xc0, !PT ;  /* 0x0010000032ff7812 */ /* 0x000fe4000786c0ff */
[C---:B0-----:R-:W-:Y:S01]  /*e52d0*/  PRMT R0, R12.reuse, 0x7772, RZ ;  /* 0x000077720c007816 */ /* 0x041fe200000000ff */
[----:B------:R-:W3:Y:S01]  /*e52e0*/  LDL.LU.64 R18, [R1+0x4358] ;  /* 0x0043580001127983 */ /* 0x000ee20000300a00 */
[----:B------:R-:W-:-:S09]  /*e52f0*/  PRMT R12, R12, 0x7773, RZ ;  /* 0x000077730c0c7816 */ /* 0x000fd200000000ff */
[----:B------:R0:W-:Y:S04]  /*e5300*/  @P3 STG.E.U8 desc[UR54][R60.64], R0 ;  /* 0x000000003c003986 */ /* 0x0001e8000c101136 */
[----:B------:R1:W-:Y:S01]  /*e5310*/  @P6 STG.E.U8 desc[UR54][R2.64], R12 ;  /* 0x0000000c02006986 */ /* 0x0003e2000c101136 */
[----:B0-----:R-:W-:-:S03]  /*e5320*/  PRMT R0, R13, 0x7770, RZ ;  /* 0x000077700d007816 */ /* 0x001fc600000000ff */
[----:B------:R-:W3:Y:S04]  /*e5330*/  LDL.LU.64 R60, [R1+0x690] ;  /* 0x00069000013c7983 */ /* 0x000ee80000300a00 */
[----:B-1----:R-:W3:Y:S04]  /*e5340*/  LDL.LU.64 R2, [R1+0x688] ;  /* 0x0006880001027983 */ /* 0x002ee80000300a00 */
[----:B------:R0:W-:Y:S04]  /*e5350*/  @P5 STG.E.U8 desc[UR54][R14.64], R0 ;  /* 0x000000000e005986 */ /* 0x0001e8000c101136 */
[----:B0-----:R-:W3:Y:S01]  /*e5360*/  LDL.LU.64 R14, [R1+0x4350] ;  /* 0x00435000010e7983 */ /* 0x001ee20000300a00 */
[----:B------:R-:W-:-:S05]  /*e5370*/  PRMT R0, R13, 0x7771, RZ ;  /* 0x000077710d007816 */ /* 0x000fca00000000ff */
[----:B------:R0:W-:Y:S04]  /*e5380*/  @P1 STG.E.U8 desc[UR54][R48.64], R0 ;  /* 0x0000000030001986 */ /* 0x0001e8000c101136 */
[----:B0-----:R-:W4:Y:S01]  /*e5390*/  LDL.LU.64 R48, [R1+0x408] ;  /* 0x0004080001307983 */ /* 0x001f220000300a00 */
[C---:B------:R-:W-:Y:S02]  /*e53a0*/  LOP3.LUT P0, RZ, R58.reuse, 0x4, RZ, 0xc0, !PT ;  /* 0x000000043aff7812 */ /* 0x040fe4000780c0ff */
[----:B------:R-:W-:Y:S02]  /*e53b0*/  LOP3.LUT P2, RZ, R58, 0x2, RZ, 0xc0, !PT ;  /* 0x000000023aff7812 */ /* 0x000fe4000784c0ff */
[C---:B------:R-:W-:Y:S02]  /*e53c0*/  PRMT R0, R13.reuse, 0x7772, RZ ;  /* 0x000077720d007816 */ /* 0x040fe400000000ff */
[----:B------:R-:W-:-:S02]  /*e53d0*/  PRMT R13, R13, 0x7773, RZ ;  /* 0x000077730d0d7816 */ /* 0x000fc400000000ff */
[----:B------:R-:W-:-:S04]  /*e53e0*/  LOP3.LUT P4, RZ, R58, 0x1, RZ, 0xc0, !PT ;  /* 0x000000013aff7812 */ /* 0x000fc8000788c0ff */
[----:B------:R-:W-:Y:S01]  /*e53f0*/  ISETP.LT.AND P1, PT, R5, UR6, !P4 ;  /* 0x0000000605007c0c */ /* 0x000fe2000e721270 */
[----:B------:R-:W0:Y:S01]  /*e5400*/  LDCU UR6, c[0x0][0x398] ;  /* 0x00007300ff0677ac */ /* 0x000e220008000800 */
[----:B------:R-:W-:Y:S02]  /*e5410*/  LOP3.LUT P6, RZ, R50, 0x80000, RZ, 0xc0, !PT ;  /* 0x0008000032ff7812 */ /* 0x000fe400078cc0ff */
[----:B------:R-:W-:Y:S01]  /*e5420*/  LOP3.LUT P3, RZ, R58, 0x10, RZ, 0xc0, !PT ;  /* 0x000000103aff7812 */ /* 0x000fe2000786c0ff */
[----:B--2---:R-:W-:Y:S04]  /*e5430*/  @P0 STG.E.U8 desc[UR54][R10.64], R0 ;  /* 0x000000000a000986 */ /* 0x004fe8000c101136 */
[----:B------:R1:W-:Y:S04]  /*e5440*/  @P2 STG.E.U8 desc[UR54][R52.64], R13 ;  /* 0x0000000d34002986 */ /* 0x0003e8000c101136 */
[----:B-1----:R-:W2:Y:S01]  /*e5450*/  LDL.LU.64 R52, [R1+0x400] ;  /* 0x0004000001347983 */ /* 0x002ea20000300a00 */
[----:B---3--:R-:W-:-:S05]  /*e5460*/  PRMT R0, R14, 0x7770, RZ ;  /* 0x000077700e007816 */ /* 0x008fca00000000ff */
[----:B----4-:R1:W-:Y:S01]  /*e5470*/  @P1 STG.E.U8 desc[UR54][R8.64], R0 ;  /* 0x0000000008001986 */ /* 0x0103e2000c101136 */
[----:B------:R-:W-:Y:S01]  /*e5480*/  ISETP.LT.AND P1, PT, R51, UR4, !P4 ;  /* 0x0000000433007c0c */ /* 0x000fe2000e721270 */
[----:B------:R-:W3:Y:S02]  /*e5490*/  LDCU UR4, c[0x0][0x398] ;  /* 0x00007300ff0477ac */ /* 0x000ee40008000800 */
[----:B-1----:R-:W4:Y:S01]  /*e54a0*/  LDL.LU.64 R8, [R1+0x680] ;  /* 0x0006800001087983 */ /* 0x002f220000300a00 */
[----:B------:R-:W-:-:S09]  /*e54b0*/  PRMT R0, R14, 0x7771, RZ ;  /* 0x000077710e007816 */ /* 0x000fd200000000ff */
[----:B------:R1:W-:Y:S01]  /*e54c0*/  @P1 STG.E.U8 desc[UR54][R6.64], R0 ;  /* 0x0000000006001986 */ /* 0x0003e2000c101136 */
[----:B---3--:R-:W-:Y:S01]  /*e54d0*/  ISETP.LT.AND P1, PT, R5, UR4, !P6 ;  /* 0x0000000405007c0c */ /* 0x008fe2000f721270 */
        /* <DEDUP_REMOVED lines=13> */
[----:B------:R1:W-:Y:S04]  /*e55b0*/  @P6 STG.E.U8 desc[UR54][R48.64], R0 ;  /* 0x0000000030006986 */ /* 0x0003e8000c101136 */
[----:B-1----:R-:W4:Y:S01]  /*e55c0*/  LDL.LU.64 R48, [R1+0x3f0] ;  /* 0x0003f00001307983 */ /* 0x002f220000300a00 */
[----:B---3--:R-:W-:Y:S01]  /*e55d0*/  ISETP.LT.AND P6, PT, R51, UR4, !P3 ;  /* 0x0000000433007c0c */ /* 0x008fe2000dfc1270 */
[----:B------:R-:W1:Y:S01]  /*e55e0*/  LDCU UR4, c[0x0][0x398] ;  /* 0x00007300ff0477ac */ /* 0x000e620008000800 */
[----:B------:R-:W-:Y:S02]  /*e55f0*/  PRMT R0, R15, 0x7771, RZ ;  /* 0x000077710f007816 */ /* 0x000fe400000000ff */
[C---:B------:R-:W-:Y:S02]  /*e5600*/  LOP3.LUT P0, RZ, R58.reuse, 0x100, RZ, 0xc0, !PT ;  /* 0x000001003aff7812 */ /* 0x040fe4000780c0ff */
[----:B------:R-:W-:-:S02]  /*e5610*/  LOP3.LUT P2, RZ, R58, 0x400, RZ, 0xc0, !PT ;  /* 0x000004003aff7812 */ /* 0x000fc4000784c0ff */
[----:B------:R-:W-:-:S05]  /*e5620*/  LOP3.LUT P4, RZ, R58, 0x1000, RZ, 0xc0, !PT ;  /* 0x000010003aff7812 */ /* 0x000fca000788c0ff */
[----:B--2---:R2:W-:Y:S01]  /*e5630*/  @P6 STG.E.U8 desc[UR54][R52.64], R0 ;  /* 0x0000000034006986 */ /* 0x0045e2000c101136 */
[----:B-1----:R-:W-:Y:S01]  /*e5640*/  ISETP.LT.AND P6, PT, R5, UR4, !P0 ;  /* 0x0000000405007c0c */ /* 0x002fe2000c7c1270 */
[----:B------:R-:W1:Y:S02]  /*e5650*/  LDCU UR4, c[0x0][0x398] ;  /* 0x00007300ff0477ac */ /* 0x000e640008000800 */
[----:B--2---:R-:W2:Y:S01]  /*e5660*/  LDL.LU.64 R52, [R1+0x3e8] ;  /* 0x0003e80001347983 */ /* 0x004ea20000300a00 */
[C---:B------:R-:W-:Y:S02]  /*e5670*/  PRMT R0, R15.reuse, 0x7772, RZ ;  /* 0x000077720f007816 */ /* 0x040fe400000000ff */
[----:B------:R-:W-:-:S07]  /*e5680*/  PRMT R15, R15, 0x7773, RZ ;  /* 0x000077730f0f7816 */ /* 0x000fce00000000ff */
[----:B----4-:R3:W-:Y:S01]  /*e5690*/  @P6 STG.E.U8 desc[UR54][R8.64], R0 ;  /* 0x0000000008006986 */ /* 0x0107e2000c101136 */
[----:B-1----:R-:W-:Y:S01]  /*e56a0*/  ISETP.LT.AND P6, PT, R51, UR4, !P0 ;  /* 0x0000000433007c0c */ /* 0x002fe2000c7c1270 */
[----:B------:R-:W1:Y:S02]  /*e56b0*/  LDCU UR4, c[0x0][0x398] ;  /* 0x00007300ff0477ac */ /* 0x000e640008000800 */
[----:B---3--:R-:W3:Y:S10]  /*e56c0*/  LDL.LU.64 R8, [R1+0x668] ;  /* 0x0006680001087983 */ /* 0x008ef40000300a00 */
[----:B------:R4:W-:Y:S01]  /*e56d0*/  @P6 STG.E.U8 desc[UR54][R6.64], R15 ;  /* 0x0000000f06006986 */ /* 0x0009e2000c101136 */
[----:B-1----:R-:W-:Y:S01]  /*e56e0*/  ISETP.LT.AND P6, PT, R5, UR4, !P2 ;  /* 0x0000000405007c0c */ /* 0x002fe2000d7c1270 */
[----:B------:R-:W1:Y:S02]  /*e56f0*/  LDCU UR4, c[0x0][0x398] ;  /* 0x00007300ff0477ac */ /* 0x000e640008000800 */
[----:B----4-:R-:W4:Y:S01]  /*e5700*/  LDL.LU.64 R6, [R1+0x3e0] ;  /* 0x0003e00001067983 */ /* 0x010f220000300a00 */
[----:B------:R-:W-:-:S09]  /*e5710*/  PRMT R0, R16, 0x7770, RZ ;  /* 0x0000777010007816 */ /* 0x000fd200000000ff */
[----:B------:R0:W-:Y:S01]  /*e5720*/  @P6 STG.E.U8 desc[UR54][R60.64], R0 ;  /* 0x000000003c006986 */ /* 0x0001e2000c101136 */
[----:B-1----:R-:W-:Y:S01]  /*e5730*/  ISETP.LT.AND P6, PT, R51, UR4, !P2 ;  /* 0x0000000433007c0c */ /* 0x002fe2000d7c1270 */
[----:B------:R-:W1:Y:S02]  /*e5740*/  LDCU UR4, c[0x0][0x398] ;  /* 0x00007300ff0477ac */ /* 0x000e640008000800 */
[----:B0-----:R-:W4:Y:S01]  /*e5750*/  LDL.LU.64 R60, [R1+0x660] ;  /* 0x00066000013c7983 */ /* 0x001f220000300a00 */
[----:B------:R-:W-:-:S09]  /*e5760*/  PRMT R0, R16, 0x7771, RZ ;  /* 0x0000777110007816 */ /* 0x000fd200000000ff */
[----:B------:R0:W-:Y:S01]  /*e5770*/  @P6 STG.E.U8 desc[UR54][R2.64], R0 ;  /* 0x0000000002006986 */ /* 0x0001e2000c101136 */
[----:B-1----:R-:W-:Y:S01]  /*e5780*/  ISETP.LT.AND P6, PT, R5, UR4, !P4 ;  /* 0x0000000405007c0c */ /* 0x002fe2000e7c1270 */
[----:B------:R-:W1:Y:S02]  /*e5790*/  LDCU UR4, c[0x0][0x398] ;  /* 0x00007300ff0477ac */ /* 0x000e640008000800 */
[----:B0-----:R-:W4:Y:S01]  /*e57a0*/  LDL.LU.64 R2, [R1+0x658] ;  /* 0x0006580001027983 */ /* 0x001f220000300a00 */
[----:B------:R-:W-:-:S09]  /*e57b0*/  PRMT R0, R16, 0x7772, RZ ;  /* 0x0000777210007816 */ /* 0x000fd200000000ff */
[----:B------:R0:W-:Y:S04]  /*e57c0*/  @P6 STG.E.U8 desc[UR54][R48.64], R0 ;  /* 0x0000000030006986 */ /* 0x0001e8000c101136 */
[----:B0-----:R-:W4:Y:S01]  /*e57d0*/  LDL.LU.64 R48, [R1+0x3d8] ;  /* 0x0003d80001307983 */ /* 0x001f220000300a00 */
[----:B-1----:R-:W-:Y:S01]  /*e57e0*/  ISETP.LT.AND P6, PT, R51, UR4, !P4 ;  /* 0x0000000433007c0c */ /* 0x002fe2000e7c1270 */
[----:B------:R-:W0:Y:S01]  /*e57f0*/  LDCU UR4, c[0x0][0x398] ;  /* 0x00007300ff0477ac */ /* 0x000e220008000800 */
[----:B------:R-:W-:Y:S02]  /*e5800*/  PRMT R16, R16, 0x7773, RZ ;  /* 0x0000777310107816 */ /* 0x000fe400000000ff */
[----:B------:R-:W-:Y:S02]  /*e5810*/  LOP3.LUT P3, RZ, R58, 0x4000, RZ, 0xc0, !PT ;  /* 0x000040003aff7812 */ /* 0x000fe4000786c0ff */
[----:B------:R-:W-:-:S02]  /*e5820*/  PRMT R0, R17, 0x7770, RZ ;  /* 0x0000777011007816 */ /* 0x000fc400000000ff */
[C---:B------:R-:W-:Y:S02]  /*e5830*/  LOP3.LUT P0, RZ, R58.reuse, 0x10000, RZ, 0xc0, !PT ;  /* 0x000100003aff7812 */ /* 0x040fe4000780c0ff */
[----:B------:R-:W-:-:S03]  /*e5840*/  LOP3.LUT P2, RZ, R58, 0x40000, RZ, 0xc0, !PT ;  /* 0x000400003aff7812 */ /* 0x000fc6000784c0ff */
[----:B--2---:R1:W-:Y:S01]  /*e5850*/  @P6 STG.E.U8 desc[UR54][R52.64], R16 ;  /* 0x0000001034006986 */ /* 0x0043e2000c101136 */
[----:B0-----:R-:W-:Y:S01]  /*e5860*/  ISETP.LT.AND P6, PT, R5, UR4, !P3 ;  /* 0x0000000405007c0c */ /* 0x001fe2000dfc1270 */
[----:B------:R-:W0:Y:S02]  /*e5870*/  LDCU UR4, c[0x0][0x398] ;  /* 0x00007300ff0477ac */ /* 0x000e240008000800 */
[----:B-1----:R-:W2:Y:S10]  /*e5880*/  LDL.LU.64 R52, [R1+0x3d0] ;  /* 0x0003d00001347983 */ /* 0x002eb40000300a00 */
[----:B---3--:R1:W-:Y:S01]  /*e5890*/  @P6 STG.E.U8 desc[UR54][R8.64], R0 ;  /* 0x0000000008006986 */ /* 0x0083e2000c101136 */
[----:B0-----:R-:W-:Y:S01]  /*e58a0*/  ISETP.LT.AND P6, PT, R51, UR4, !P3 ;  /* 0x0000000433007c0c */ /* 0x001fe2000dfc1270 */
[----:B------:R-:W0:Y:S02]  /*e58b0*/  LDCU UR4, c[0x0][0x398] ;  /* 0x00007300ff0477ac */ /* 0x000e240008000800 */
[----:B-1----:R-:W3:Y:S01]  /*e58c0*/  LDL.LU.64 R8, [R1+0x650] ;  /* 0x0006500001087983 */ /* 0x002ee20000300a00 */
[----:B------:R-:W-:-:S09]  /*e58d0*/  PRMT R0, R17, 0x7771, RZ ;  /* 0x0000777111007816 */ /* 0x000fd200000000ff */
[----:B----4-:R1:W-:Y:S01]  /*e58e0*/  @P6 STG.E.U8 desc[UR54][R6.64], R0 ;  /* 0x0000000006006986 */ /* 0x0103e2000c101136 */
[----:B0-----:R-:W-:Y:S01]  /*e58f0*/  ISETP.LT.AND P6, PT, R5, UR4, !P0 ;  /* 0x0000000405007c0c */ /* 0x001fe2000c7c1270 */
[----:B------:R-:W0:Y:S02]  /*e5900*/  LDCU UR4, c[0x0][0x398] ;  /* 0x00007300ff0477ac */ /* 0x000e240008000800 */
[----:B-1----:R-:W4:Y:S01]  /*e5910*/  LDL.LU.64 R6, [R1+0x3c8] ;  /* 0x0003c80001067983 */ /* 0x002f220000300a00 */
[----:B------:R-:W-:-:S09]  /*e5920*/  PRMT R0, R17, 0x7772, RZ ;  /* 0x0000777211007816 */ /* 0x000fd200000000ff */
[----:B------:R1:W-:Y:S01]  /*e5930*/  @P6 STG.E.U8 desc[UR54][R60.64], R0 ;  /* 0x000000003c006986 */ /* 0x0003e2000c101136 */
        /* <DEDUP_REMOVED lines=9> */
[----:B------:R1:W-:Y:S04]  /*e59d0*/  @P6 STG.E.U8 desc[UR54][R48.64], R0 ;  /* 0x0000000030006986 */ /* 0x0003e8000c101136 */
[----:B-1----:R-:W4:Y:S01]  /*e59e0*/  LDL.LU.64 R48, [R1+0x3c0] ;  /* 0x0003c00001307983 */ /* 0x002f220000300a00 */
[----:B0-----:R-:W-:Y:S01]  /*e59f0*/  ISETP.LT.AND P6, PT, R51, UR4, !P2 ;  /* 0x0000000433007c0c */ /* 0x001fe2000d7c1270 */
[----:B------:R-:W0:Y:S01]  /*e5a00*/  LDCU UR4, c[0x0][0x398] ;  /* 0x00007300ff0477ac */ /* 0x000e220008000800 */
[----:B------:R-:W-:Y:S02]  /*e5a10*/  PRMT R0, R18, 0x7771, RZ ;  /* 0x0000777112007816 */ /* 0x000fe400000000ff */
[C---:B------:R-:W-:Y:S02]  /*e5a20*/  LOP3.LUT P4, RZ, R58.reuse, 0x200000, RZ, 0xc0, !PT ;  /* 0x002000003aff7812 */ /* 0x040fe4000788c0ff */
[----:B------:R-:W-:-:S02]  /*e5a30*/  LOP3.LUT P3, RZ, R58, 0x1000000, RZ, 0xc0, !PT ;  /* 0x010000003aff7812 */ /* 0x000fc4000786c0ff */
[----:B------:R-:W-:-:S05]  /*e5a40*/  LOP3.LUT P0, RZ, R58, 0x2000000, RZ, 0xc0, !PT ;  /* 0x020000003aff7812 */ /* 0x000fca000780c0ff */
[----:B--2---:R1:W-:Y:S01]  /*e5a50*/  @P6 STG.E.U8 desc[UR54][R52.64], R0 ;  /* 0x0000000034006986 */ /* 0x0043e2000c101136 */
[----:B0-----:R-:W-:Y:S01]  /*e5a60*/  ISETP.LT.AND P6, PT, R5, UR4, !P4 ;  /* 0x0000000405007c0c */ /* 0x001fe2000e7c1270 */
[----:B------:R-:W0:Y:S02]  /*e5a70*/  LDCU UR4, c[0x0][0x398] ;  /* 0x00007300ff0477ac */ /* 0x000e240008000800 */
[----:B-1----:R-:W2:Y:S01]  /*e5a80*/  LDL.LU.64 R52, [R1+0x3b8] ;  /* 0x0003b80001347983 */ /* 0x002ea20000300a00 */
[C---:B------:R-:W-:Y:S02]  /*e5a90*/  PRMT R0, R18.reuse, 0x7772, RZ ;  /* 0x0000777212007816 */ /* 0x040fe400000000ff */
[----:B------:R-:W-:-:S07]  /*e5aa0*/  PRMT R18, R18, 0x7773, RZ ;  /* 0x0000777312127816 */ /* 0x000fce00000000ff */
[----:B---3--:R1:W-:Y:S01]  /*e5ab0*/  @P6 STG.E.U8 desc[UR54][R8.64], R0 ;  /* 0x0000000008006986 */ /* 0x0083e2000c101136 */
[----:B0-----:R-:W-:Y:S01]  /*e5ac0*/  ISETP.LT.AND P6, PT, R51, UR4, !P4 ;  /* 0x0000000433007c0c */ /* 0x001fe2000e7c1270 */
[----:B------:R-:W0:Y:S02]  /*e5ad0*/  LDCU UR4, c[0x0][0x398] ;  /* 0x00007300ff0477ac */ /* 0x000e240008000800 */
[----:B-1----:R-:W3:Y:S10]  /*e5ae0*/  LDL.LU.64 R8, [R1+0x638] ;  /* 0x0006380001087983 */ /* 0x002ef40000300a00 */
        /* <DEDUP_REMOVED lines=20> */
[----:B------:R-:W-:Y:S02]  /*e5c30*/  LOP3.LUT P2, RZ, R58, 0x10000000, RZ, 0xc0, !PT ;  /* 0x100000003aff7812 */ /* 0x000fe4000784c0ff */
[----:B------:R-:W-:-:S02]  /*e5c40*/  PRMT R0, R20, 0x7770, RZ ;  /* 0x0000777014007816 */ /* 0x000fc400000000ff */
[----:B------:R-:W-:Y:S02]  /*e5c50*/  LOP3.LUT P4, RZ, R58, 0x40000000, RZ, 0xc0, !PT ;  /* 0x400000003aff7812 */ /* 0x000fe4000788c0ff */
        /* <DEDUP_REMOVED lines=328> */
[----:B------:R-:W-:Y:S01]  /*e70e0*/  PRMT R0, R35, 0x7770, RZ ;  /* 0x0000777023007816 */ /* 0x000fe200000000ff */
[----:B------:R-:W1:Y:S01]  /*e70f0*/  LDS.128 R56, [R59] ;  /* 0x000000003b387984 */ /* 0x000e620000000c00 */
[----:B------:R-:W-:-:S02]  /*e7100*/  LOP3.LUT P0, RZ, R55, 0x1, RZ, 0xc0, !PT ;  /* 0x0000000137ff7812 */ /* 0x000fc4000780c0ff */
[----:B------:R-:W-:-:S03]  /*e7110*/  LOP3.LUT P2, RZ, R55, 0x4, RZ, 0xc0, !PT ;  /* 0x0000000437ff7812 */ /* 0x000fc6000784c0ff */
[----:B--2---:R2:W-:Y:S01]  /*e7120*/  @P6 STG.E.U8 desc[UR54][R52.64], R34 ;  /* 0x0000002234006986 */ /* 0x0045e2000c101136 */
[----:B0-----:R-:W-:Y:S01]  /*e7130*/  ISETP.LT.AND P6, PT, R5, UR4, !P3 ;  /* 0x0000000405007c0c */ /* 0x001fe2000dfc1270 */
[----:B------:R-:W0:Y:S02]  /*e7140*/  LDCU UR4, c[0x0][0x398] ;  /* 0x00007300ff0477ac */ /* 0x000e240008000800 */
[----:B--2---:R-:W2:Y:S10]  /*e7150*/  LDL.LU.64 R52, [R1+0x2b0] ;  /* 0x0002b00001347983 */ /* 0x004eb40000300a00 */
[----:B---3--:R3:W-:Y:S01]  /*e7160*/  @P6 STG.E.U8 desc[UR54][R8.64], R0 ;  /* 0x0000000008006986 */ /* 0x0087e2000c101136 */
[----:B0-----:R-:W-:Y:S01]  /*e7170*/  ISETP.LT.AND P6, PT, R51, UR4, !P3 ;  /* 0x0000000433007c0c */ /* 0x001fe2000dfc1270 */
[----:B------:R-:W0:Y:S02]  /*e7180*/  LDCU UR4, c[0x0][0x398] ;  /* 0x00007300ff0477ac */ /* 0x000e240008000800 */
[----:B---3--:R-:W3:Y:S01]  /*e7190*/  LDL.LU.64 R8, [R1+0x4f0] ;  /* 0x0004f00001087983 */ /* 0x008ee20000300a00 */
[----:B------:R-:W-:-:S09]  /*e71a0*/  PRMT R0, R35, 0x7771, RZ ;  /* 0x0000777123007816 */ /* 0x000fd200000000ff */
[----:B----4-:R4:W-:Y:S01]  /*e71b0*/  @P6 STG.E.U8 desc[UR54][R6.64], R0 ;  /* 0x0000000006006986 */ /* 0x0109e2000c101136 */
[----:B0-----:R-:W-:Y:S01]  /*e71c0*/  ISETP.LT.AND P6, PT, R5, UR4, !P0 ;  /* 0x0000000405007c0c */ /* 0x001fe2000c7c1270 */
[----:B------:R-:W0:Y:S02]  /*e71d0*/  LDCU UR4, c[0x0][0x398] ;  /* 0x00007300ff0477ac */ /* 0x000e240008000800 */
[----:B----4-:R-:W4:Y:S01]  /*e71e0*/  LDL.LU.64 R6, [R1+0x2a8] ;  /* 0x0002a80001067983 */ /* 0x010f220000300a00 */
        /* <DEDUP_REMOVED lines=188> */
[----:B-1----:R-:W2:Y:S04]  /*e7db0*/  LDL.LU.64 R52, [R1+0x220] ;  /* 0x0002200001347983 */ /* 0x002ea80000300a00 */
[----:B------:R-:W2:Y:S06]  /*e7dc0*/  LDL.LU.64 R10, [R1+0x218] ;  /* 0x00021800010a7983 */ /* 0x000eac0000300a00 */
[----:B---3--:R1:W-:Y:S01]  /*e7dd0*/  @P6 STG.E.U8 desc[UR54][R8.64], R0 ;  /* 0x0000000008006986 */ /* 0x0083e2000c101136 */
[----:B0-----:R-:W-:Y:S01]  /*e7de0*/  ISETP.LT.AND P6, PT, R51, UR4, !P2 ;  /* 0x0000000433007c0c */ /* 0x001fe2000d7c1270 */
[----:B------:R-:W0:Y:S01]  /*e7df0*/  LDCU UR4, c[0x0][0x398] ;  /* 0x00007300ff0477ac */ /* 0x000e220008000800 */
[C---:B-1----:R-:W-:Y:S01]  /*e7e00*/  PRMT R0, R44.reuse, 0x7771, RZ ;  /* 0x000077712c007816 */ /* 0x042fe200000000ff */
[----:B------:R-:W3:Y:S10]  /*e7e10*/  LDL.LU.64 R8, [R1+0x210] ;  /* 0x0002100001087983 */ /* 0x000ef40000300a00 */
[----:B----4-:R1:W-:Y:S01]  /*e7e20*/  @P6 STG.E.U8 desc[UR54][R6.64], R0 ;  /* 0x0000000006006986 */ /* 0x0103e2000c101136 */
[----:B0-----:R-:W-:Y:S01]  /*e7e30*/  ISETP.LT.AND P6, PT, R5, UR4, !P4 ;  /* 0x0000000405007c0c */ /* 0x001fe2000e7c1270 */
[----:B------:R-:W0:Y:S01]  /*e7e40*/  LDCU UR4, c[0x0][0x398] ;  /* 0x00007300ff0477ac */ /* 0x000e220008000800 */
[----:B-1----:R-:W-:-:S11]  /*e7e50*/  PRMT R0, R44, 0x7772, RZ ;  /* 0x000077722c007816 */ /* 0x002fd600000000ff */
[----:B------:R1:W-:Y:S01]  /*e7e60*/  @P6 STG.E.U8 desc[UR54][R60.64], R0 ;  /* 0x000000003c006986 */ /* 0x0003e2000c101136 */
[----:B0-----:R-:W-:Y:S01]  /*e7e70*/  ISETP.LT.AND P6, PT, R51, UR4, !P4 ;  /* 0x0000000433007c0c */ /* 0x001fe2000e7c1270 */
[----:B------:R-:W0:Y:S02]  /*e7e80*/  LDCU UR4, c[0x0][0x398] ;  /* 0x00007300ff0477ac */ /* 0x000e240008000800 */
[----:B-1----:R-:W4:Y:S01]  /*e7e90*/  LDL.LU.64 R60, [R1+0x208] ;  /* 0x00020800013c7983 */ /* 0x002f220000300a00 */
[----:B------:R-:W-:-:S03]  /*e7ea0*/  PRMT R44, R44, 0x7773, RZ ;  /* 0x000077732c2c7816 */ /* 0x000fc600000000ff */
[----:B------:R-:W4:Y:S06]  /*e7eb0*/  LDL.LU.64 R6, [R1+0x200] ;  /* 0x0002000001067983 */ /* 0x000f2c0000300a00 */
[----:B------:R-:W-:Y:S01]  /*e7ec0*/  @P6 STG.E.U8 desc[UR54][R2.64], R44 ;  /* 0x0000002c02006986 */ /* 0x000fe2000c101136 */
[----:B0-----:R-:W-:Y:S01]  /*e7ed0*/  ISETP.LT.AND P6, PT, R5, UR4, !P3 ;  /* 0x0000000405007c0c */ /* 0x001fe2000dfc1270 */
[----:B------:R-:W0:Y:S01]  /*e7ee0*/  LDCU UR4, c[0x0][0x398] ;  /* 0x00007300ff0477ac */ /* 0x000e220008000800 */
[----:B------:R-:W-:-:S11]  /*e7ef0*/  PRMT R0, R45, 0x7770, RZ ;  /* 0x000077702d007816 */ /* 0x000fd600000000ff */
[----:B------:R1:W-:Y:S04]  /*e7f00*/  @P6 STG.E.U8 desc[UR54][R48.64], R0 ;  /* 0x0000000030006986 */ /* 0x0003e8000c101136 */
[----:B-1----:R-:W4:Y:S01]  /*e7f10*/  LDL.LU.64 R48, [R1+0x1f8] ;  /* 0x0001f80001307983 */ /* 0x002f220000300a00 */
[----:B0-----:R-:W-:Y:S01]  /*e7f20*/  ISETP.LT.AND P6, PT, R51, UR4, !P3 ;  /* 0x0000000433007c0c */ /* 0x001fe2000dfc1270 */
[----:B------:R-:W0:Y:S01]  /*e7f30*/  LDCU UR4, c[0x0][0x398] ;  /* 0x00007300ff0477ac */ /* 0x000e220008000800 */
[C---:B------:R-:W-:Y:S02]  /*e7f40*/  PRMT R0, R45.reuse, 0x7771, RZ ;  /* 0x000077712d007816 */ /* 0x040fe400000000ff */
[----:B------:R-:W-:Y:S02]  /*e7f50*/  LOP3.LUT P0, RZ, R54, 0x1000, RZ, 0xc0, !PT ;  /* 0x0000100036ff7812 */ /* 0x000fe4000780c0ff */
[----:B------:R-:W-:-:S02]  /*e7f60*/  PRMT R2, R45, 0x7772, RZ ;  /* 0x000077722d027816 */ /* 0x000fc400000000ff */
[----:B------:R-:W-:Y:S02]  /*e7f70*/  PRMT R45, R45, 0x7773, RZ ;  /* 0x000077732d2d7816 */ /* 0x000fe400000000ff */
[----:B------:R-:W-:Y:S02]  /*e7f80*/  LOP3.LUT P2, RZ, R54, 0x4000, RZ, 0xc0, !PT ;  /* 0x0000400036ff7812 */ /* 0x000fe4000784c0ff */
[----:B------:R-:W-:Y:S02]  /*e7f90*/  PRMT R3, R46, 0x7770, RZ ;  /* 0x000077702e037816 */ /* 0x000fe400000000ff */
[----:B------:R-:W-:Y:S01]  /*e7fa0*/  LOP3.LUT P4, RZ, R54, 0x10000, RZ, 0xc0, !PT ;  /* 0x0001000036ff7812 */ /* 0x000fe2000788c0ff */
[----:B--2---:R1:W-:Y:S01]  /*e7fb0*/  @P6 STG.E.U8 desc[UR54][R52.64], R0 ;  /* 0x0000000034006986 */ /* 0x0043e2000c101136 */
[----:B0-----:R-:W-:Y:S01]  /*e7fc0*/  ISETP.LT.AND P6, PT, R5, UR4, !P0 ;  /* 0x0000000405007c0c */ /* 0x001fe2000c7c1270 */
[----:B------:R-:W0:Y:S02]  /*e7fd0*/  LDCU UR4, c[0x0][0x398] ;  /* 0x00007300ff0477ac */ /* 0x000e240008000800 */
[----:B-1----:R-:W2:Y:S10]  /*e7fe0*/  LDL.LU.64 R52, [R1+0x1f0] ;  /* 0x0001f00001347983 */ /* 0x002eb40000300a00 */
[----:B------:R1:W-:Y:S04]  /*e7ff0*/  @P6 STG.E.U8 desc[UR54][R10.64], R2 ;  /* 0x000000020a006986 */ /* 0x0003e8000c101136 */
[----:B------:R-:W2:Y:S01]  /*e8000*/  LDL.LU.64 R12, [R1+0x1e8] ;  /* 0x0001e800010c7983 */ /* 0x000ea20000300a00 */
[----:B0-----:R-:W-:Y:S01]  /*e8010*/  ISETP.LT.AND P6, PT, R51, UR4, !P0 ;  /* 0x0000000433007c0c */ /* 0x001fe2000c7c1270 */
[----:B------:R-:W0:Y:S02]  /*e8020*/  LDCU UR4, c[0x0][0x398] ;  /* 0x00007300ff0477ac */ /* 0x000e240008000800 */
[----:B-1----:R-:W2:Y:S01]  /*e8030*/  LDL.LU.64 R10, [R1+0x1e0] ;  /* 0x0001e000010a7983 */ /* 0x002ea20000300a00 */
[----:B------:R-:W-:-:S09]  /*e8040*/  PRMT R0, R46, 0x7771, RZ ;  /* 0x000077712e007816 */ /* 0x000fd200000000ff */
[----:B---3--:R-:W-:Y:S01]  /*e8050*/  @P6 STG.E.U8 desc[UR54][R8.64], R45 ;  /* 0x0000002d08006986 */ /* 0x008fe2000c101136 */
[----:B0-----:R-:W-:Y:S01]  /*e8060*/  ISETP.LT.AND P6, PT, R5, UR4, !P2 ;  /* 0x0000000405007c0c */ /* 0x001fe2000d7c1270 */
[----:B------:R-:W0:Y:S01]  /*e8070*/  LDCU UR4, c[0x0][0x398] ;  /* 0x00007300ff0477ac */ /* 0x000e220008000800 */
[----:B------:R-:W-:-:S11]  /*e8080*/  PRMT R2, R46, 0x7772, RZ ;  /* 0x000077722e027816 */ /* 0x000fd600000000ff */
[----:B----4-:R1:W-:Y:S01]  /*e8090*/  @P6 STG.E.U8 desc[UR54][R60.64], R3 ;  /* 0x000000033c006986 */ /* 0x0103e2000c101136 */
[----:B0-----:R-:W-:Y:S01]  /*e80a0*/  ISETP.LT.AND P6, PT, R51, UR4, !P2 ;  /* 0x0000000433007c0c */ /* 0x001fe2000d7c1270 */
[----:B------:R-:W0:Y:S02]  /*e80b0*/  LDCU UR4, c[0x0][0x398] ;  /* 0x00007300ff0477ac */ /* 0x000e240008000800 */
[----:B-1----:R-:W3:Y:S10]  /*e80c0*/  LDL.LU.64 R60, [R1+0x1d8] ;  /* 0x0001d800013c7983 */ /* 0x002ef40000300a00 */
[----:B------:R-:W-:Y:S04]  /*e80d0*/  @P6 STG.E.U8 desc[UR54][R6.64], R0 ;  /* 0x0000000006006986 */ /* 0x000fe8000c101136 */
[----:B------:R-:W4:Y:S01]  /*e80e0*/  LDL.LU.64 R8, [R1+0x1d0] ;  /* 0x0001d00001087983 */ /* 0x000f220000300a00 */
[----:B0-----:R-:W-:Y:S01]  /*e80f0*/  ISETP.LT.AND P6, PT, R5, UR4, !P4 ;  /* 0x0000000405007c0c */ /* 0x001fe2000e7c1270 */
[----:B------:R-:W0:-:S12]  /*e8100*/  LDCU UR4, c[0x0][0x398] ;  /* 0x00007300ff0477ac */ /* 0x000e180008000800 */
[----:B------:R1:W-:Y:S04]  /*e8110*/  @P6 STG.E.U8 desc[UR54][R48.64], R2 ;  /* 0x0000000230006986 */ /* 0x0003e8000c101136 */
[----:B-1----:R-:W4:Y:S01]  /*e8120*/  LDL.LU.64 R48, [R1+0x1c8] ;  /* 0x0001c80001307983 */ /* 0x002f220000300a00 */
[----:B0-----:R-:W-:Y:S01]  /*e8130*/  ISETP.LT.AND P6, PT, R51, UR4, !P4 ;  /* 0x0000000433007c0c */ /* 0x001fe2000e7c1270 */
[----:B------:R-:W0:Y:S01]  /*e8140*/  LDCU UR4, c[0x0][0x398] ;  /* 0x00007300ff0477ac */ /* 0x000e220008000800 */
[----:B------:R-:W-:Y:S01]  /*e8150*/  PRMT R46, R46, 0x7773, RZ ;  /* 0x000077732e2e7816 */ /* 0x000fe200000000ff */
[----:B------:R-:W4:Y:S01]  /*e8160*/  LDL.LU.64 R6, [R1+0x1c0] ;  /* 0x0001c00001067983 */ /* 0x000f220000300a00 */
[----:B------:R-:W-:Y:S02]  /*e8170*/  LOP3.LUT P3, RZ, R54, 0x40000, RZ, 0xc0, !PT ;  /* 0x0004000036ff7812 */ /* 0x000fe4000786c0ff */
[----:B------:R-:W-:-:S02]  /*e8180*/  PRMT R3, R47, 0x7770, RZ ;  /* 0x000077702f037816 */ /* 0x000fc400000000ff */
[C---:B------:R-:W-:Y:S02]  /*e8190*/  PRMT R0, R47.reuse, 0x7771, RZ ;  /* 0x000077712f007816 */ /* 0x040fe400000000ff */
[C---:B------:R-:W-:Y:S02]  /*e81a0*/  LOP3.LUT P0, RZ, R54.reuse, 0x100000, RZ, 0xc0, !PT ;  /* 0x0010000036ff7812 */ /* 0x040fe4000780c0ff */
[C---:B------:R-:W-:Y:S02]  /*e81b0*/  PRMT R2, R47.reuse, 0x7772, RZ ;  /* 0x000077722f027816 */ /* 0x040fe400000000ff */
[----:B------:R-:W-:Y:S02]  /*e81c0*/  PRMT R47, R47, 0x7773, RZ ;  /* 0x000077732f2f7816 */ /* 0x000fe400000000ff */
[----:B------:R-:W-:Y:S01]  /*e81d0*/  LOP3.LUT P2, RZ, R54, 0x400000, RZ, 0xc0, !PT ;  /* 0x0040000036ff7812 */ /* 0x000fe2000784c0ff */
[----:B--2---:R1:W-:Y:S01]  /*e81e0*/  @P6 STG.E.U8 desc[UR54][R52.64], R46 ;  /* 0x0000002e34006986 */ /* 0x0043e2000c101136 */
[----:B0-----:R-:W-:Y:S01]  /*e81f0*/  ISETP.LT.AND P6, PT, R5, UR4, !P3 ;  /* 0x0000000405007c0c */ /* 0x001fe2000dfc1270 */
[----:B------:R-:W0:Y:S02]  /*e8200*/  LDCU UR4, c[0x0][0x398] ;  /* 0x00007300ff0477ac */ /* 0x000e240008000800 */
[----:B-1----:R-:W2:Y:S10]  /*e8210*/  LDL.LU.64 R52, [R1+0x1b8] ;  /* 0x0001b80001347983 */ /* 0x002eb40000300a00 */
[----:B------:R-:W-:Y:S01]  /*e8220*/  @P6 STG.E.U8 desc[UR54][R12.64], R3 ;  /* 0x000000030c006986 */ /* 0x000fe2000c101136 */
[----:B0-----:R-:W-:Y:S01]  /*e8230*/  ISETP.LT.AND P6, PT, R51, UR4, !P3 ;  /* 0x0000000433007c0c */ /* 0x001fe2000dfc1270 */
[----:B------:R-:W0:-:S12]  /*e8240*/  LDCU UR4, c[0x0][0x398] ;  /* 0x00007300ff0477ac */ /* 0x000e180008000800 */
[----:B------:R1:W-:Y:S01]  /*e8250*/  @P6 STG.E.U8 desc[UR54][R10.64], R0 ;  /* 0x000000000a006986 */ /* 0x0003e2000c101136 */
[----:B0-----:R-:W-:Y:S01]  /*e8260*/  ISETP.LT.AND P6, PT, R5, UR4, !P0 ;  /* 0x0000000405007c0c */ /* 0x001fe2000c7c1270 */
[----:B------:R-:W0:Y:S01]  /*e8270*/  LDCU UR4, c[0x0][0x398] ;  /* 0x00007300ff0477ac */ /* 0x000e220008000800 */
[----:B-1----:R-:W-:-:S11]  /*e8280*/  PRMT R0, R56, 0x7770, RZ ;  /* 0x0000777038007816 */ /* 0x002fd600000000ff */
[----:B---3--:R1:W-:Y:S01]  /*e8290*/  @P6 STG.E.U8 desc[UR54][R60.64], R2 ;  /* 0x000000023c006986 */ /* 0x0083e2000c101136 */
[----:B0-----:R-:W-:Y:S01]  /*e82a0*/  ISETP.LT.AND P6, PT, R51, UR4, !P0 ;  /* 0x0000000433007c0c */ /* 0x001fe2000c7c1270 */
[----:B------:R-:W0:Y:S02]  /*e82b0*/  LDCU UR4, c[0x0][0x398] ;  /* 0x00007300ff0477ac */ /* 0x000e240008000800 */
[----:B-1----:R-:W3:Y:S10]  /*e82c0*/  LDL.LU.64 R60, [R1+0x1b0] ;  /* 0x0001b000013c7983 */ /* 0x002ef40000300a00 */
[----:B----4-:R-:W-:Y:S01]  /*e82d0*/  @P6 STG.E.U8 desc[UR54][R8.64], R47 ;  /* 0x0000002f08006986 */ /* 0x010fe2000c101136 */
        /* <DEDUP_REMOVED lines=9> */
[C---:B------:R-:W-:Y:S01]  /*e8370*/  PRMT R3, R56.reuse, 0x7772, RZ ;  /* 0x0000777238037816 */ /* 0x040fe200000000ff */
[----:B------:R-:W4:Y:S06]  /*e8380*/  LDL.LU.64 R16, [R1+0x198] ;  /* 0x0001980001107983 */ /* 0x000f2c0000300a00 */
[----:B------:R1:W-:Y:S01]  /*e8390*/  @P6 STG.E.U8 desc[UR54][R6.64], R2 ;  /* 0x0000000206006986 */ /* 0x0003e2000c101136 */
[----:B------:R-:W-:-:S02]  /*e83a0*/  PRMT R56, R56, 0x7773, RZ ;  /* 0x0000777338387816 */ /* 0x000fc400000000ff */
[----:B------:R-:W-:Y:S01]  /*e83b0*/  LOP3.LUT P5, RZ, R50, 0x40000, RZ, 0xc0, !PT ;  /* 0x0004000032ff7812 */ /* 0x000fe200078ac0ff */
[----:B------:R-:W4:Y:S01]  /*e83c0*/  LDL.LU.64 R14, [R1+0x190] ;  /* 0x00019000010e7983 */ /* 0x000f220000300a00 */
[----:B0-----:R-:W-:Y:S01]  /*e83d0*/  ISETP.LT.AND P6, PT, R5, UR4, !P1 ;  /* 0x0000000405007c0c */ /* 0x001fe2000cfc1270 */
[----:B------:R-:W0:Y:S02]  /*e83e0*/  LDCU UR4, c[0x0][0x398] ;  /* 0x00007300ff0477ac */ /* 0x000e240008000800 */
[----:B------:R-:W4:Y:S01]  /*e83f0*/  LDL.LU.64 R12, [R1+0x188] ;  /* 0x00018800010c7983 */ /* 0x000f220000300a00 */
[----:B------:R-:W-:-:S03]  /*e8400*/  PRMT R0, R57, 0x7770, RZ ;  /* 0x0000777039007816 */ /* 0x000fc600000000ff */
[----:B------:R-:W4:Y:S04]  /*e8410*/  LDL.LU.64 R10, [R1+0x180] ;  /* 0x00018000010a7983 */ /* 0x000f280000300a00 */
[----:B------:R-:W4:Y:S04]  /*e8420*/  LDL.LU.64 R8, [R1+0x170] ;  /* 0x0001700001087983 */ /* 0x000f280000300a00 */
[----:B-1----:R-:W4:Y:S04]  /*e8430*/  LDL.LU.64 R6, [R1+0x160] ;  /* 0x0001600001067983 */ /* 0x002f280000300a00 */
[----:B--2---:R1:W-:Y:S01]  /*e8440*/  @P6 STG.E.U8 desc[UR54][R52.64], R3 ;  /* 0x0000000334006986 */ /* 0x0043e2000c101136 */
[----:B0-----:R-:W-:Y:S01]  /*e8450*/  ISETP.LT.AND P6, PT, R51, UR4, !P1 ;  /* 0x0000000433007c0c */ /* 0x001fe2000cfc1270 */
[----:B------:R-:W0:Y:S02]  /*e8460*/  LDCU UR4, c[0x0][0x398] ;  /* 0x00007300ff0477ac */ /* 0x000e240008000800 */
[----:B-1----:R-:W2:Y:S10]  /*e8470*/  LDL.LU.64 R52, [R1+0x158] ;  /* 0x0001580001347983 */ /* 0x002eb40000300a00 */
[----:B---3--:R1:W-:Y:S01]  /*e8480*/  @P6 STG.E.U8 desc[UR54][R60.64], R56 ;  /* 0x000000383c006986 */ /* 0x0083e2000c101136 */
[----:B------:R-:W-:Y:S01]  /*e8490*/  ISETP.LT.AND P6, PT, R5, UR5, !P5 ;  /* 0x0000000505007c0c */ /* 0x000fe2000efc1270 */
[----:B------:R-:W3:Y:S02]  /*e84a0*/  LDCU UR5, c[0x0][0x398] ;  /* 0x00007300ff0577ac */ /* 0x000ee40008000800 */
[----:B-1----:R-:W2:Y:S10]  /*e84b0*/  LDL.LU.64 R60, [R1+0x150] ;  /* 0x00015000013c7983 */ /* 0x002eb40000300a00 */
[----:B----4-:R1:W-:Y:S04]  /*e84c0*/  @P6 STG.E.U8 desc[UR54][R48.64], R0 ;  /* 0x0000000030006986 */ /* 0x0103e8000c101136 */
[----:B-1----:R-:W4:Y:S01]  /*e84d0*/  LDL.LU.64 R48, [R1+0x178] ;  /* 0x0001780001307983 */ /* 0x002f220000300a00 */
[----:B0-----:R-:W-:Y:S01]  /*e84e0*/  ISETP.LT.AND P5, PT, R51, UR4, !P5 ;  /* 0x0000000433007c0c */ /* 0x001fe2000efa1270 */
[----:B------:R-:W0:Y:S01]  /*e84f0*/  LDCU UR4, c[0x0][0x398] ;  /* 0x00007300ff0477ac */ /* 0x000e220008000800 */
[----:B------:R-:W-:-:S02]  /*e8500*/  PRMT R2, R57, 0x7771, RZ ;  /* 0x0000777139027816 */ /* 0x000fc400000000ff */
[C---:B------:R-:W-:Y:S02]  /*e8510*/  LOP3.LUT P4, RZ, R50.reuse, 0x20000, RZ, 0xc0, !PT ;  /* 0x0002000032ff7812 */ /* 0x040fe4000788c0ff */
[----:B------:R-:W-:Y:S02]  /*e8520*/  LOP3.LUT P3, RZ, R50, 0x10000, RZ, 0xc0, !PT ;  /* 0x0001000032ff7812 */ /* 0x000fe4000786c0ff */
[C---:B------:R-:W-:Y:S01]  /*e8530*/  ISETP.LT.AND P6, PT, R5.reuse, UR6, !P4 ;  /* 0x0000000605007c0c */ /* 0x040fe2000e7c1270 */
[----:B------:R-:W1:Y:S04]  /*e8540*/  LDCU UR6, c[0x0][0x398] ;  /* 0x00007300ff0677ac */ /* 0x000e680008000800 */
[----:B------:R0:W-:Y:S01]  /*e8550*/  @P5 STG.E.U8 desc[UR54][R18.64], R2 ;  /* 0x0000000212005986 */ /* 0x0001e2000c101136 */
[----:B---3--:R-:W-:Y:S01]  /*e8560*/  ISETP.LT.AND P5, PT, R5, UR5, !P3 ;  /* 0x0000000505007c0c */ /* 0x008fe2000dfa1270 */
[----:B------:R-:W3:Y:S01]  /*e8570*/  LDCU UR5, c[0x0][0x398] ;  /* 0x00007300ff0577ac */ /* 0x000ee20008000800 */
[----:B------:R-:W-:-:S02]  /*e8580*/  ISETP.LT.AND P4, PT, R51, UR7, !P4 ;  /* 0x0000000733007c0c */ /* 0x000fc4000e781270 */
[C---:B------:R-:W-:Y:S02]  /*e8590*/  PRMT R3, R57.reuse, 0x7772, RZ ;  /* 0x0000777239037816 */ /* 0x040fe400000000ff */
[----:B------:R-:W-:Y:S02]  /*e85a0*/  PRMT R57, R57, 0x7773, RZ ;  /* 0x0000777339397816 */ /* 0x000fe400000000ff */
[----:B------:R-:W-:Y:S02]  /*e85b0*/  LOP3.LUT P2, RZ, R50, 0x4000, RZ, 0xc0, !PT ;  /* 0x0000400032ff7812 */ /* 0x000fe4000784c0ff */
[----:B------:R-:W-:Y:S01]  /*e85c0*/  PRMT R4, R58, 0x7770, RZ ;  /* 0x000077703a047816 */ /* 0x000fe200000000ff */
[----:B------:R3:W-:Y:S01]  /*e85d0*/  @P6 STG.E.U8 desc[UR54][R16.64], R3 ;  /* 0x0000000310006986 */ /* 0x0007e2000c101136 */
[C---:B------:R-:W-:Y:S02]  /*e85e0*/  LOP3.LUT P1, RZ, R50.reuse, 0x2000, RZ, 0xc0, !PT ;  /* 0x0000200032ff7812 */ /* 0x040fe4000782c0ff */
[----:B0-----:R-:W-:Y:S01]  /*e85f0*/  ISETP.LT.AND P3, PT, R51, UR4, !P3 ;  /* 0x0000000433007c0c */ /* 0x001fe2000df61270 */
[----:B------:R-:W-:Y:S01]  /*e8600*/  @P4 STG.E.U8 desc[UR54][R14.64], R57 ;  /* 0x000000390e004986 */ /* 0x000fe2000c101136 */
[----:B------:R-:W-:-:S02]  /*e8610*/  LOP3.LUT P0, RZ, R50, 0x8000, RZ, 0xc0, !PT ;  /* 0x0000800032ff7812 */ /* 0x000fc4000780c0ff */
[----:B------:R-:W-:Y:S01]  /*e8620*/  ISETP.LT.AND P6, PT, R5, UR8, !P2 ;  /* 0x0000000805007c0c */ /* 0x000fe2000d7c1270 */
[----:B------:R0:W-:Y:S01]  /*e8630*/  @P5 STG.E.U8 desc[UR54][R12.64], R4 ;  /* 0x000000040c005986 */ /* 0x0001e2000c101136 */
[----:B------:R-:W-:Y:S02]  /*e8640*/  ISETP.LT.AND P2, PT, R51, UR9, !P2 ;  /* 0x0000000933007c0c */ /* 0x000fe4000d741270 */
[----:B-1----:R-:W-:Y:S02]  /*e8650*/  ISETP.LT.AND P5, PT, R5, UR6, !P1 ;  /* 0x0000000605007c0c */ /* 0x002fe4000cfa1270 */
[----:B---3--:R-:W-:Y:S02]  /*e8660*/  ISETP.LT.AND P1, PT, R51, UR5, !P1 ;  /* 0x0000000533007c0c */ /* 0x008fe4000cf21270 */
[----:B------:R-:W-:Y:S02]  /*e8670*/  ISETP.LT.AND P4, PT, R5, UR10, !P0 ;  /* 0x0000000a05007c0c */ /* 0x000fe4000c781270 */
[----:B------:R-:W-:-:S02]  /*e8680*/  ISETP.LT.AND P0, PT, R51, UR11, !P0 ;  /* 0x0000000b33007c0c */ /* 0x000fc4000c701270 */
[C---:B------:R-:W-:Y:S02]  /*e8690*/  PRMT R0, R58.reuse, 0x7771, RZ ;  /* 0x000077713a007816 */ /* 0x040fe400000000ff */
[C---:B------:R-:W-:Y:S02]  /*e86a0*/  PRMT R2, R58.reuse, 0x7772, RZ ;  /* 0x000077723a027816 */ /* 0x040fe400000000ff */
[----:B------:R-:W-:Y:S02]  /*e86b0*/  PRMT R58, R58, 0x7773, RZ ;  /* 0x000077733a3a7816 */ /* 0x000fe400000000ff */
[C---:B------:R-:W-:Y:S01]  /*e86c0*/  PRMT R3, R59.reuse, 0x7770, RZ ;  /* 0x000077703b037816 */ /* 0x040fe200000000ff */
[----:B------:R1:W-:Y:S01]  /*e86d0*/  @P3 STG.E.U8 desc[UR54][R10.64], R0 ;  /* 0x000000000a003986 */ /* 0x0003e2000c101136 */
[C---:B0-----:R-:W-:Y:S02]  /*e86e0*/  PRMT R4, R59.reuse, 0x7771, RZ ;  /* 0x000077713b047816 */ /* 0x041fe400000000ff */
[C---:B------:R-:W-:Y:S01]  /*e86f0*/  PRMT R5, R59.reuse, 0x7772, RZ ;  /* 0x000077723b057816 */ /* 0x040fe200000000ff */
[----:B------:R1:W-:Y:S04]  /*e8700*/  @P6 STG.E.U8 desc[UR54][R8.64], R2 ;  /* 0x0000000208006986 */ /* 0x0003e8000c101136 */
[----:B------:R1:W-:Y:S01]  /*e8710*/  @P2 STG.E.U8 desc[UR54][R6.64], R58 ;  /* 0x0000003a06002986 */ /* 0x0003e2000c101136 */
[----:B------:R-:W-:-:S03]  /*e8720*/  PRMT R59, R59, 0x7773, RZ ;  /* 0x000077733b3b7816 */ /* 0x000fc600000000ff */
[----:B--2---:R1:W-:Y:S04]  /*e8730*/  @P5 STG.E.U8 desc[UR54][R52.64], R3 ;  /* 0x0000000334005986 */ /* 0x0043e8000c101136 */
[----:B------:R1:W-:Y:S04]  /*e8740*/  @P1 STG.E.U8 desc[UR54][R60.64], R4 ;  /* 0x000000043c001986 */ /* 0x0003e8000c101136 */
[----:B----4-:R1:W-:Y:S01]  /*e8750*/  @P4 STG.E.U8 desc[UR54][R48.64], R5 ;  /* 0x0000000530004986 */ /* 0x0103e2000c101136 */
[----:B------:R-:W-:Y:S05]  /*e8760*/  @!P0 EXIT ;  /* 0x000000000000894d */ /* 0x000fea0003800000 */
[----:B-1----:R-:W2:Y:S04]  /*e8770*/  LDL.LU.64 R48, [R1+0x168] ;  /* 0x0001680001307983 */ /* 0x002ea80000300a00 */
[----:B--2---:R-:W-:Y:S01]  /*e8780*/  STG.E.U8 desc[UR54][R48.64], R59 ;  /* 0x0000003b30007986 */ /* 0x004fe2000c101136 */
[----:B------:R-:W-:Y:S05]  /*e8790*/  EXIT ;  /* 0x000000000000794d */ /* 0x000fea0003800000 */
.L_x_2:
[----:B------:R-:W-:-:S00]  /*e87a0*/  BRA `(.L_x_2) ;  /* 0xfffffffc00fc7947 */ /* 0x000fc0000383ffff */
[----:B------:R-:W-:-:S00]  /*e87b0*/  NOP ;  /* 0x0000000000007918 */ /* 0x000fc00000000000 */
        /* <DEDUP_REMOVED lines=12> */
.L_x_3:


//--------------------- .nv.shared.matmul_kernel  --------------------------
	.section	.nv.shared.matmul_kernel,"aw",@nobits
	.sectionflags	@""
	.align	16
	.zero		1024


//--------------------- .nv.shared.reserved.0     --------------------------
	.section	.nv.shared.reserved.0,"aw",@nobits
	.weak		__nv_reservedSMEM_offset_0_alias
	.size		__nv_reservedSMEM_offset_0_alias, 0, 64
	.other		__nv_reservedSMEM_offset_0_alias,@"STO_CUDA_RESERVED_SHARED STV_DEFAULT"
__nv_reservedSMEM_offset_0_alias:
	.zero		0
	.zero		64


//--------------------- .nv.constant0.matmul_kernel --------------------------
	.section	.nv.constant0.matmul_kernel,"a",@progbits
	.sectionflags	@""
	.align	4
.nv.constant0.matmul_kernel:
	.zero		976


//--------------------- SYMBOLS --------------------------

	.type		.nv.reservedSmem.offset0,@object
	.size		.nv.reservedSmem.offset0,0x4
	.type		.nv.reservedSmem.cap,@object
	.size		.nv.reservedSmem.cap,0x4
